	.target	sm_90a

	.elftype	@"ET_EXEC"


//--------------------- .note.nv.tkinfo           --------------------------
	.section	.note.nv.tkinfo,"",@"SHT_NOTE"
	.sectionflags	@"SHF_NOTE_NV_TKINFO"
	.tkinfo
        /*0018*/ 	.word	0x00000002
        /*0030*/ 	.string	""
        /*0030*/ 	.string	"ptxas"
        /*0030*/ 	.string	"Cuda compilation tools, release 13.0, V13.0.88"
        /*0030*/ 	.string	"Build cuda_13.0.r13.0/compiler.36424714_0"
        /*0030*/ 	.string	"-v  -suppress-debug-info  -lineinfo  -arch sm_90a "



//--------------------- .note.nv.cuinfo           --------------------------
	.section	.note.nv.cuinfo,"",@"SHT_NOTE"
	.sectionflags	@"SHF_NOTE_NV_CUINFO"
        /*0018*/ 	.short	0x0002
        /*001a*/ 	.short	0x005a
        /*001c*/ 	.short	0x0082
	.zero		2


//--------------------- .nv.info                  --------------------------
	.section	.nv.info,"",@"SHT_CUDA_INFO"
	.align	4


	//----- nvinfo : EIATTR_REGCOUNT
	.align		4
        /*0000*/ 	.byte	0x04, 0x2f
        /*0002*/ 	.short	(.L_1 - .L_0)
	.align		4
.L_0:
        /*0004*/ 	.word	index@(matmul_kernel)
        /*0008*/ 	.word	0x000000ff


	//----- nvinfo : EIATTR_FRAME_SIZE
	.align		4
.L_1:
        /*000c*/ 	.byte	0x04, 0x11
        /*000e*/ 	.short	(.L_3 - .L_2)
	.align		4
.L_2:
        /*0010*/ 	.word	index@(matmul_kernel)
        /*0014*/ 	.word	0x00002190


	//----- nvinfo : EIATTR_MIN_STACK_SIZE
	.align		4
.L_3:
        /*0018*/ 	.byte	0x04, 0x12
        /*001a*/ 	.short	(.L_5 - .L_4)
	.align		4
.L_4:
        /*001c*/ 	.word	index@(matmul_kernel)
        /*0020*/ 	.word	0x00002190
.L_5:


//--------------------- .nv.compat                --------------------------
	.section	.nv.compat,"",@"SHT_CUDA_COMPAT_INFO"
	.align	4
        /*0000*/ 	.byte	0x02, 0x09, 0x01, 0x00, 0x02, 0x02, 0x04, 0x00, 0x02, 0x05, 0x05, 0x00, 0x03, 0x07, 0x01, 0x01
        /*0010*/ 	.byte	0x02, 0x03, 0x00, 0x00, 0x02, 0x06, 0x01, 0x00, 0x04, 0x0b, 0x08, 0x00, 0x00, 0x00, 0x00, 0x00
        /*0020*/ 	.byte	0x00, 0x00, 0x00, 0x00


//--------------------- .nv.info.matmul_kernel    --------------------------
	.section	.nv.info.matmul_kernel,"",@"SHT_CUDA_INFO"
	.sectionflags	@""
	.align	4


	//----- nvinfo : EIATTR_CUDA_API_VERSION
	.align		4
        /*0000*/ 	.byte	0x04, 0x37
        /*0002*/ 	.short	(.L_7 - .L_6)
.L_6:
        /*0004*/ 	.word	0x00000082


	//----- nvinfo : EIATTR_KPARAM_INFO
	.align		4
.L_7:
        /*0008*/ 	.byte	0x04, 0x17
        /*000a*/ 	.short	(.L_9 - .L_8)
.L_8:
        /*000c*/ 	.word	0x00000000
        /*0010*/ 	.short	0x000d
        /*0012*/ 	.short	0x0048
        /*0014*/ 	.byte	0x00, 0xf4, 0x21, 0x00


	//----- nvinfo : EIATTR_KPARAM_INFO
	.align		4
.L_9:
        /*0018*/ 	.byte	0x04, 0x17
        /*001a*/ 	.short	(.L_11 - .L_10)
.L_10:
        /*001c*/ 	.word	0x00000000
        /*0020*/ 	.short	0x000c
        /*0022*/ 	.short	0x0040
        /*0024*/ 	.byte	0x00, 0xf4, 0x21, 0x00


	//----- nvinfo : EIATTR_KPARAM_INFO
	.align		4
.L_11:
        /*0028*/ 	.byte	0x04, 0x17
        /*002a*/ 	.short	(.L_13 - .L_12)
.L_12:
        /*002c*/ 	.word	0x00000000
        /*0030*/ 	.short	0x000b
        /*0032*/ 	.short	0x0038
        /*0034*/ 	.byte	0x00, 0xf0, 0x11, 0x00


	//----- nvinfo : EIATTR_KPARAM_INFO
	.align		4
.L_13:
        /*0038*/ 	.byte	0x04, 0x17
        /*003a*/ 	.short	(.L_15 - .L_14)
.L_14:
        /*003c*/ 	.word	0x00000000
        /*0040*/ 	.short	0x000a
        /*0042*/ 	.short	0x0034
        /*0044*/ 	.byte	0x00, 0xf0, 0x11, 0x00


	//----- nvinfo : EIATTR_KPARAM_INFO
	.align		4
.L_15:
        /*0048*/ 	.byte	0x04, 0x17
        /*004a*/ 	.short	(.L_17 - .L_16)
.L_16:
        /*004c*/ 	.word	0x00000000
        /*0050*/ 	.short	0x0009
        /*0052*/ 	.short	0x0030
        /*0054*/ 	.byte	0x00, 0xf0, 0x11, 0x00


	//----- nvinfo : EIATTR_KPARAM_INFO
	.align		4
.L_17:
        /*0058*/ 	.byte	0x04, 0x17
        /*005a*/ 	.short	(.L_19 - .L_18)
.L_18:
        /*005c*/ 	.word	0x00000000
        /*0060*/ 	.short	0x0008
        /*0062*/ 	.short	0x002c
        /*0064*/ 	.byte	0x00, 0xf0, 0x11, 0x00


	//----- nvinfo : EIATTR_KPARAM_INFO
	.align		4
.L_19:
        /*0068*/ 	.byte	0x04, 0x17
        /*006a*/ 	.short	(.L_21 - .L_20)
.L_20:
        /*006c*/ 	.word	0x00000000
        /*0070*/ 	.short	0x0007
        /*0072*/ 	.short	0x0028
        /*0074*/ 	.byte	0x00, 0xf0, 0x11, 0x00


	//----- nvinfo : EIATTR_KPARAM_INFO
	.align		4
.L_21:
        /*0078*/ 	.byte	0x04, 0x17
        /*007a*/ 	.short	(.L_23 - .L_22)
.L_22:
        /*007c*/ 	.word	0x00000000
        /*0080*/ 	.short	0x0006
        /*0082*/ 	.short	0x0024
        /*0084*/ 	.byte	0x00, 0xf0, 0x11, 0x00


	//----- nvinfo : EIATTR_KPARAM_INFO
	.align		4
.L_23:
        /*0088*/ 	.byte	0x04, 0x17
        /*008a*/ 	.short	(.L_25 - .L_24)
.L_24:
        /*008c*/ 	.word	0x00000000
        /*0090*/ 	.short	0x0005
        /*0092*/ 	.short	0x0020
        /*0094*/ 	.byte	0x00, 0xf0, 0x11, 0x00


	//----- nvinfo : EIATTR_KPARAM_INFO
	.align		4
.L_25:
        /*0098*/ 	.byte	0x04, 0x17
        /*009a*/ 	.short	(.L_27 - .L_26)
.L_26:
        /*009c*/ 	.word	0x00000000
        /*00a0*/ 	.short	0x0004
        /*00a2*/ 	.short	0x001c
        /*00a4*/ 	.byte	0x00, 0xf0, 0x11, 0x00


	//----- nvinfo : EIATTR_KPARAM_INFO
	.align		4
.L_27:
        /*00a8*/ 	.byte	0x04, 0x17
        /*00aa*/ 	.short	(.L_29 - .L_28)
.L_28:
        /*00ac*/ 	.word	0x00000000
        /*00b0*/ 	.short	0x0003
        /*00b2*/ 	.short	0x0018
        /*00b4*/ 	.byte	0x00, 0xf0, 0x11, 0x00


	//----- nvinfo : EIATTR_KPARAM_INFO
	.align		4
.L_29:
        /*00b8*/ 	.byte	0x04, 0x17
        /*00ba*/ 	.short	(.L_31 - .L_30)
.L_30:
        /*00bc*/ 	.word	0x00000000
        /*00c0*/ 	.short	0x0002
        /*00c2*/ 	.short	0x0010
        /*00c4*/ 	.byte	0x00, 0xf4, 0x21, 0x00


	//----- nvinfo : EIATTR_KPARAM_INFO
	.align		4
.L_31:
        /*00c8*/ 	.byte	0x04, 0x17
        /*00ca*/ 	.short	(.L_33 - .L_32)
.L_32:
        /*00cc*/ 	.word	0x00000000
        /*00d0*/ 	.short	0x0001
        /*00d2*/ 	.short	0x0008
        /*00d4*/ 	.byte	0x00, 0xf4, 0x21, 0x00


	//----- nvinfo : EIATTR_KPARAM_INFO
	.align		4
.L_33:
        /*00d8*/ 	.byte	0x04, 0x17
        /*00da*/ 	.short	(.L_35 - .L_34)
.L_34:
        /*00dc*/ 	.word	0x00000000
        /*00e0*/ 	.short	0x0000
        /*00e2*/ 	.short	0x0000
        /*00e4*/ 	.byte	0x00, 0xf4, 0x21, 0x00


	//----- nvinfo : EIATTR_EXPLICIT_CLUSTER
	.align		4
.L_35:
        /*00e8*/ 	.byte	0x01, 0x3e
	.zero		2


	//----- nvinfo : EIATTR_CTA_PER_CLUSTER
	.align		4
        /*00ec*/ 	.byte	0x04, 0x3d
        /*00ee*/ 	.short	(.L_37 - .L_36)
.L_36:
        /*00f0*/ 	.word	0x00000002
        /*00f4*/ 	.word	0x00000001
        /*00f8*/ 	.word	0x00000001


	//----- nvinfo : EIATTR_SPARSE_MMA_MASK
	.align		4
.L_37:
        /*00fc*/ 	.byte	0x03, 0x50
        /*00fe*/ 	.short	0x0000


	//----- nvinfo : EIATTR_MAXREG_COUNT
	.align		4
        /*0100*/ 	.byte	0x03, 0x1b
        /*0102*/ 	.short	0x00ff


	//----- nvinfo : EIATTR_NUM_BARRIERS
	.align		4
        /*0104*/ 	.byte	0x02, 0x4c
        /*0106*/ 	.byte	0x01
	.zero		1


	//----- nvinfo : EIATTR_ANNOTATIONS
	.align		4
        /*0108*/ 	.byte	0x04, 0x55
        /*010a*/ 	.short	(.L_39 - .L_38)


	//   ....[0]....
.L_38:
        /*010c*/ 	.word	0x00000001
        /*0110*/ 	.byte	0x80, 0x00, 0x00, 0x00, 0x01, 0x00, 0x00, 0x00, 0x70, 0x61, 0x00, 0x00, 0x01, 0x00, 0x00, 0x00
        /* <DEDUP_REMOVED lines=3989> */
        /*fa70*/ 	.byte	0xd0, 0x2f, 0x05, 0x00


	//----- nvinfo : EIATTR_MERCURY_ISA_VERSION
	.align		4
.L_39:
        /*fa74*/ 	.byte	0x03, 0x5f
        /*fa76*/ 	.short	0x0101


	//----- nvinfo : EIATTR_EXIT_INSTR_OFFSETS
	.align		4
        /*fa78*/ 	.byte	0x04, 0x1c
        /*fa7a*/ 	.short	(.L_41 - .L_40)


	//   ....[0]....
.L_40:
        /*fa7c*/ 	.word	0x00053430


	//   ....[1]....
        /*fa80*/ 	.word	0x00053450


	//----- nvinfo : EIATTR_REQNTID
	.align		4
.L_41:
        /*fa84*/ 	.byte	0x04, 0x10
        /*fa86*/ 	.short	(.L_43 - .L_42)
.L_42:
        /*fa88*/ 	.word	0x00000080
        /*fa8c*/ 	.word	0x00000001
        /*fa90*/ 	.word	0x00000001


	//----- nvinfo : EIATTR_CBANK_PARAM_SIZE
	.align		4
.L_43:
        /*fa94*/ 	.byte	0x03, 0x19
        /*fa96*/ 	.short	0x0050


	//----- nvinfo : EIATTR_PARAM_CBANK
	.align		4
        /*fa98*/ 	.byte	0x04, 0x0a
        /*fa9a*/ 	.short	(.L_45 - .L_44)
	.align		4
.L_44:
        /*fa9c*/ 	.word	index@(.nv.constant0.matmul_kernel)
        /*faa0*/ 	.short	0x0210
        /*faa2*/ 	.short	0x0050


	//----- nvinfo : EIATTR_SW_WAR
	.align		4
.L_45:
        /*faa4*/ 	.byte	0x04, 0x36
        /*faa6*/ 	.short	(.L_47 - .L_46)
.L_46:
        /*faa8*/ 	.word	0x00000008
.L_47:


//--------------------- .nv.callgraph             --------------------------
	.section	.nv.callgraph,"",@"SHT_CUDA_CALLGRAPH"
	.align	4
	.sectionentsize	8
	.align		4
        /*0000*/ 	.word	0x00000000
	.align		4
        /*0004*/ 	.word	0xffffffff
	.align		4
        /*0008*/ 	.word	0x00000000
	.align		4
        /*000c*/ 	.word	0xfffffffe
	.align		4
        /*0010*/ 	.word	0x00000000
	.align		4
        /*0014*/ 	.word	0xfffffffd
	.align		4
        /*0018*/ 	.word	0x00000000
	.align		4
        /*001c*/ 	.word	0xfffffffc


//--------------------- .text.matmul_kernel       --------------------------
	.section	.text.matmul_kernel,"ax",@progbits
	.align	128
        .global         matmul_kernel
        .type           matmul_kernel,@function
        .size           matmul_kernel,(.L_x_3 - matmul_kernel)
        .other          matmul_kernel,@"STO_CUDA_ENTRY STV_DEFAULT"
matmul_kernel:
.text.matmul_kernel:
[----:B------:R-:W1:Y:S08]  /*0000*/  LDC R1, c[0x0][0x28] ;  /* 0x00000a00ff017b82 */ /* 0x000e700000000800 */
[----:B------:R-:W2:Y:S01]  /*0010*/  LDC.64 R2, c[0x0][0x228] ;  /* 0x00008a00ff027b82 */ /* 0x000ea20000000a00 */
[----:B-1----:R-:W-:Y:S01]  /*0020*/  VIADD R1, R1, 0xffffde70 ;  /* 0xffffde7001017836 */ /* 0x002fe20000000000 */
[----:B------:R-:W1:Y:S01]  /*0030*/  S2R R60, SR_TID.X ;  /* 0x00000000003c7919 */ /* 0x000e620000002100 */
[----:B------:R-:W-:-:S05]  /*0040*/  ULDC.64 UR8, c[0x0][0x210] ;  /* 0x0000840000087ab9 */ /* 0x000fca0000000a00 */
[----:B------:R-:W3:Y:S08]  /*0050*/  S2UR UR4, SR_CTAID.X ;  /* 0x00000000000479c3 */ /* 0x000ef00000002500 */
[----:B------:R-:W4:Y:S01]  /*0060*/  S2UR UR6, SR_CgaCtaId ;  /* 0x00000000000679c3 */ /* 0x000f220000008800 */
[----:B--2---:R-:W-:Y:S01]  /*0070*/  IMAD.MOV.U32 R58, RZ, RZ, R3 ;  /* 0x000000ffff3a7224 */ /* 0x004fe200078e0003 */
[----:B------:R2:W-:Y:S01]  /*0080*/  STL.64 [R1+0x12c8], R2 ;  /* 0x0012c80201007387 */ /* 0x0005e20000100a00 */
[----:B------:R-:W-:-:S02]  /*0090*/  IMAD.MOV.U32 R56, RZ, RZ, R2 ;  /* 0x000000ffff387224 */ /* 0x000fc400078e0002 */
[----:B------:R-:W-:Y:S01]  /*00a0*/  VIADD R0, R58, 0x1ff ;  /* 0x000001ff3a007836 */ /* 0x000fe20000000000 */
[----:B------:R-:W-:Y:S02]  /*00b0*/  LOP3.LUT R244, RZ, R58, RZ, 0x33, !PT ;  /* 0x0000003afff47212 */ /* 0x000fe400078e33ff */
[----:B---3--:R-:W-:Y:S01]  /*00c0*/  I2FP.F32.U32 R5, UR4 ;  /* 0x0000000400057c45 */ /* 0x008fe20008201000 */
[----:B------:R-:W-:Y:S01]  /*00d0*/  ULDC UR4, c[0x0][0x150] ;  /* 0x0000540000047ab9 */ /* 0x000fe20000000800 */
[C---:B-1----:R-:W-:Y:S02]  /*00e0*/  LOP3.LUT R250, R60.reuse, 0x7f, RZ, 0xc0, !PT ;  /* 0x0000007f3cfa7812 */ /* 0x042fe400078ec0ff */
[----:B------:R-:W-:Y:S01]  /*00f0*/  LOP3.LUT R62, R60, 0x60, RZ, 0xc0, !PT ;  /* 0x000000603c3e7812 */ /* 0x000fe200078ec0ff */
[----:B------:R-:W-:Y:S01]  /*0100*/  FMUL R5, R5, UR4 ;  /* 0x0000000405057c20 */ /* 0x000fe20008400000 */
[----:B--2---:R-:W-:Y:S01]  /*0110*/  SHF.R.S32.HI R3, RZ, 0x1f, R0 ;  /* 0x0000001fff037819 */ /* 0x004fe20000011400 */
[----:B----4-:R-:W-:Y:S01]  /*0120*/  USHF.L.U32 UR5, UR6, 0x8, URZ ;  /* 0x0000000806057899 */ /* 0x010fe2000800063f */
[----:B------:R-:W-:-:S02]  /*0130*/  SHF.R.U32.HI R243, RZ, 0x1, R62 ;  /* 0x00000001fff37819 */ /* 0x000fc4000001163e */
[----:B------:R-:W-:Y:S01]  /*0140*/  LEA.HI R3, R3, R0, RZ, 0x9 ;  /* 0x0000000003037211 */ /* 0x000fe200078f48ff */
[----:B------:R-:W1:Y:S01]  /*0150*/  F2I.U32.TRUNC.NTZ R5, R5 ;  /* 0x0000000500057305 */ /* 0x000e62000020f000 */
[----:B------:R-:W-:Y:S02]  /*0160*/  ULOP3.LUT UR5, UR5, 0x100, URZ, 0xc0, !UPT ;  /* 0x0000010005057892 */ /* 0x000fe4000f8ec03f */
[----:B------:R-:W-:-:S05]  /*0170*/  SHF.R.S32.HI R3, RZ, 0x9, R3 ;  /* 0x00000009ff037819 */ /* 0x000fca0000011403 */
[----:B------:R-:W-:-:S05]  /*0180*/  IMAD.SHL.U32 R4, R3, 0x8, RZ ;  /* 0x0000000803047824 */ /* 0x000fca00078e00ff */
[-C--:B------:R-:W-:Y:S02]  /*0190*/  IABS R7, R4.reuse ;  /* 0x0000000400077213 */ /* 0x080fe40000000000 */
[----:B-1----:R-:W-:Y:S02]  /*01a0*/  IABS R11, R5 ;  /* 0x00000005000b7213 */ /* 0x002fe40000000000 */
[----:B------:R-:W1:Y:S08]  /*01b0*/  I2F.RP R0, R7 ;  /* 0x0000000700007306 */ /* 0x000e700000209400 */
[----:B-1----:R-:W1:Y:S02]  /*01c0*/  MUFU.RCP R0, R0 ;  /* 0x0000000000007308 */ /* 0x002e640000001000 */
[----:B-1----:R-:W-:Y:S01]  /*01d0*/  VIADD R2, R0, 0xffffffe ;  /* 0x0ffffffe00027836 */ /* 0x002fe20000000000 */
[----:B------:R-:W-:-:S05]  /*01e0*/  IABS R0, R4 ;  /* 0x0000000400007213 */ /* 0x000fca0000000000 */
[----:B------:R1:W2:Y:S01]  /*01f0*/  F2I.FTZ.U32.TRUNC.NTZ R3, R2 ;  /* 0x0000000200037305 */ /* 0x0002a2000021f000 */
[----:B------:R-:W-:Y:S02]  /*0200*/  IMAD.MOV R0, RZ, RZ, -R0 ;  /* 0x000000ffff007224 */ /* 0x000fe400078e0a00 */
[----:B-1----:R-:W-:Y:S02]  /*0210*/  IMAD.MOV.U32 R2, RZ, RZ, RZ ;  /* 0x000000ffff027224 */ /* 0x002fe400078e00ff */
[----:B--2---:R-:W-:-:S04]  /*0220*/  IMAD.MOV R6, RZ, RZ, -R3 ;  /* 0x000000ffff067224 */ /* 0x004fc800078e0a03 */
[----:B------:R-:W-:-:S04]  /*0230*/  IMAD R9, R6, R7, RZ ;  /* 0x0000000706097224 */ /* 0x000fc800078e02ff */
[----:B------:R-:W-:-:S06]  /*0240*/  IMAD.HI.U32 R2, R3, R9, R2 ;  /* 0x0000000903027227 */ /* 0x000fcc00078e0002 */
[----:B------:R-:W-:-:S04]  /*0250*/  IMAD.HI.U32 R2, R2, R11, RZ ;  /* 0x0000000b02027227 */ /* 0x000fc800078e00ff */
[----:B------:R-:W-:Y:S01]  /*0260*/  IMAD R0, R2, R0, R11 ;  /* 0x0000000002007224 */ /* 0x000fe200078e020b */
[----:B------:R-:W-:-:S04]  /*0270*/  IABS R11, R56 ;  /* 0x00000038000b7213 */ /* 0x000fc80000000000 */
[----:B------:R-:W-:-:S13]  /*0280*/  ISETP.GT.U32.AND P1, PT, R7, R0, PT ;  /* 0x000000000700720c */ /* 0x000fda0003f24070 */
[----:B------:R-:W-:Y:S02]  /*0290*/  @!P1 IMAD.IADD R0, R0, 0x1, -R7 ;  /* 0x0000000100009824 */ /* 0x000fe400078e0a07 */
[----:B------:R-:W-:Y:S01]  /*02a0*/  @!P1 VIADD R2, R2, 0x1 ;  /* 0x0000000102029836 */ /* 0x000fe20000000000 */
[----:B------:R-:W-:Y:S02]  /*02b0*/  ISETP.NE.AND P1, PT, R4, RZ, PT ;  /* 0x000000ff0400720c */ /* 0x000fe40003f25270 */
[----:B------:R-:W-:Y:S02]  /*02c0*/  ISETP.GE.U32.AND P0, PT, R0, R7, PT ;  /* 0x000000070000720c */ /* 0x000fe40003f06070 */
[----:B------:R-:W-:-:S04]  /*02d0*/  LOP3.LUT R0, R5, R4, RZ, 0x3c, !PT ;  /* 0x0000000405007212 */ /* 0x000fc800078e3cff */
[----:B------:R-:W-:Y:S01]  /*02e0*/  ISETP.GE.AND P2, PT, R0, RZ, PT ;  /* 0x000000ff0000720c */ /* 0x000fe20003f46270 */
[----:B------:R-:W-:-:S05]  /*02f0*/  VIADD R0, R56, 0x1ff ;  /* 0x000001ff38007836 */ /* 0x000fca0000000000 */
[----:B------:R-:W-:Y:S01]  /*0300*/  SHF.R.S32.HI R3, RZ, 0x1f, R0 ;  /* 0x0000001fff037819 */ /* 0x000fe20000011400 */
[----:B------:R-:W-:-:S03]  /*0310*/  @P0 VIADD R2, R2, 0x1 ;  /* 0x0000000102020836 */ /* 0x000fc60000000000 */
[----:B------:R-:W-:-:S03]  /*0320*/  LEA.HI R3, R3, R0, RZ, 0x9 ;  /* 0x0000000003037211 */ /* 0x000fc600078f48ff */
[----:B------:R-:W-:Y:S01]  /*0330*/  @!P2 IMAD.MOV R2, RZ, RZ, -R2 ;  /* 0x000000ffff02a224 */ /* 0x000fe200078e0a02 */
[----:B------:R-:W-:-:S05]  /*0340*/  @!P1 LOP3.LUT R2, RZ, R4, RZ, 0x33, !PT ;  /* 0x00000004ff029212 */ /* 0x000fca00078e33ff */
[----:B------:R-:W-:Y:S02]  /*0350*/  IMAD.SHL.U32 R10, R2, 0x8, RZ ;  /* 0x00000008020a7824 */ /* 0x000fe400078e00ff */
[----:B------:R-:W-:-:S03]  /*0360*/  IMAD.MOV R2, RZ, RZ, -R2 ;  /* 0x000000ffff027224 */ /* 0x000fc600078e0a02 */
[----:B------:R-:W-:Y:S01]  /*0370*/  LEA.HI.SX32 R3, R3, -R10, 0x17 ;  /* 0x8000000a03037211 */ /* 0x000fe200078fbaff */
[----:B------:R-:W-:Y:S02]  /*0380*/  IMAD R12, R4, R2, R5 ;  /* 0x00000002040c7224 */ /* 0x000fe400078e0205 */
[----:B------:R-:W-:Y:S01]  /*0390*/  IMAD.MOV.U32 R2, RZ, RZ, RZ ;  /* 0x000000ffff027224 */ /* 0x000fe200078e00ff */
[----:B------:R-:W-:-:S04]  /*03a0*/  VIMNMX R13, R3, 0x8, PT ;  /* 0x00000008030d7848 */ /* 0x000fc80003fe0100 */
[-C--:B------:R-:W-:Y:S02]  /*03b0*/  IABS R6, R13.reuse ;  /* 0x0000000d00067213 */ /* 0x080fe40000000000 */
[----:B------:R-:W-:Y:S02]  /*03c0*/  IABS R4, R13 ;  /* 0x0000000d00047213 */ /* 0x000fe40000000000 */
[----:B------:R-:W1:Y:S08]  /*03d0*/  I2F.RP R0, R6 ;  /* 0x0000000600007306 */ /* 0x000e700000209400 */
[----:B-1----:R-:W1:Y:S02]  /*03e0*/  MUFU.RCP R0, R0 ;  /* 0x0000000000007308 */ /* 0x002e640000001000 */
[----:B-1----:R-:W-:Y:S01]  /*03f0*/  VIADD R3, R0, 0xffffffe ;  /* 0x0ffffffe00037836 */ /* 0x002fe20000000000 */
[----:B------:R-:W-:-:S05]  /*0400*/  IABS R0, R58 ;  /* 0x0000003a00007213 */ /* 0x000fca0000000000 */
[----:B------:R-:W1:Y:S02]  /*0410*/  F2I.FTZ.U32.TRUNC.NTZ R3, R3 ;  /* 0x0000000300037305 */ /* 0x000e64000021f000 */
[----:B-1----:R-:W-:-:S04]  /*0420*/  IMAD.MOV R7, RZ, RZ, -R3 ;  /* 0x000000ffff077224 */ /* 0x002fc800078e0a03 */
[----:B------:R-:W-:Y:S01]  /*0430*/  IMAD.MOV.U32 R5, RZ, RZ, R7 ;  /* 0x000000ffff057224 */ /* 0x000fe200078e0007 */
[----:B------:R-:W-:-:S03]  /*0440*/  IABS R7, R12 ;  /* 0x0000000c00077213 */ /* 0x000fc60000000000 */
[----:B------:R-:W-:-:S04]  /*0450*/  IMAD R5, R5, R6, RZ ;  /* 0x0000000605057224 */ /* 0x000fc800078e02ff */
[----:B------:R-:W-:Y:S02]  /*0460*/  IMAD.HI.U32 R2, R3, R5, R2 ;  /* 0x0000000503027227 */ /* 0x000fe400078e0002 */
[----:B------:R-:W1:Y:S02]  /*0470*/  I2F.RP R5, R0 ;  /* 0x0000000000057306 */ /* 0x000e640000209400 */
[----:B------:R-:W-:Y:S02]  /*0480*/  IMAD.MOV R3, RZ, RZ, -R4 ;  /* 0x000000ffff037224 */ /* 0x000fe400078e0a04 */
[----:B------:R-:W-:-:S04]  /*0490*/  IMAD.HI.U32 R2, R2, R7, RZ ;  /* 0x0000000702027227 */ /* 0x000fc800078e00ff */
[----:B------:R-:W-:Y:S01]  /*04a0*/  IMAD R3, R2, R3, R7 ;  /* 0x0000000302037224 */ /* 0x000fe200078e0207 */
[----:B------:R-:W2:Y:S04]  /*04b0*/  I2F.RP R4, R11 ;  /* 0x0000000b00047306 */ /* 0x000ea80000209400 */
[----:B------:R-:W-:-:S04]  /*04c0*/  ISETP.GT.U32.AND P1, PT, R6, R3, PT ;  /* 0x000000030600720c */ /* 0x000fc80003f24070 */
[----:B-1----:R-:W1:Y:S08]  /*04d0*/  MUFU.RCP R5, R5 ;  /* 0x0000000500057308 */ /* 0x002e700000001000 */
[----:B--2---:R-:W2:Y:S01]  /*04e0*/  MUFU.RCP R4, R4 ;  /* 0x0000000400047308 */ /* 0x004ea20000001000 */
[----:B------:R-:W-:Y:S02]  /*04f0*/  @!P1 IMAD.IADD R3, R3, 0x1, -R6 ;  /* 0x0000000103039824 */ /* 0x000fe400078e0a06 */
[----:B------:R-:W-:Y:S01]  /*0500*/  @!P1 VIADD R2, R2, 0x1 ;  /* 0x0000000102029836 */ /* 0x000fe20000000000 */
[----:B------:R-:W-:-:S02]  /*0510*/  ISETP.NE.AND P1, PT, R13, RZ, PT ;  /* 0x000000ff0d00720c */ /* 0x000fc40003f25270 */
[----:B------:R-:W-:Y:S02]  /*0520*/  ISETP.GE.U32.AND P0, PT, R3, R6, PT ;  /* 0x000000060300720c */ /* 0x000fe40003f06070 */
[----:B------:R-:W-:Y:S01]  /*0530*/  LOP3.LUT R3, R12, R13, RZ, 0x3c, !PT ;  /* 0x0000000d0c037212 */ /* 0x000fe200078e3cff */
[----:B-1----:R-:W-:-:S03]  /*0540*/  VIADD R8, R5, 0xffffffe ;  /* 0x0ffffffe05087836 */ /* 0x002fc60000000000 */
[----:B------:R-:W-:Y:S01]  /*0550*/  ISETP.GE.AND P2, PT, R3, RZ, PT ;  /* 0x000000ff0300720c */ /* 0x000fe20003f46270 */
[----:B------:R1:W3:Y:S01]  /*0560*/  F2I.FTZ.U32.TRUNC.NTZ R9, R8 ;  /* 0x0000000800097305 */ /* 0x0002e2000021f000 */
[----:B--2---:R-:W-:-:S05]  /*0570*/  VIADD R5, R4, 0xffffffe ;  /* 0x0ffffffe04057836 */ /* 0x004fca0000000000 */
[----:B------:R-:W-:Y:S02]  /*0580*/  @P0 VIADD R2, R2, 0x1 ;  /* 0x0000000102020836 */ /* 0x000fe40000000000 */
[----:B-1----:R-:W-:Y:S01]  /*0590*/  IMAD.MOV.U32 R8, RZ, RZ, RZ ;  /* 0x000000ffff087224 */ /* 0x002fe200078e00ff */
[----:B------:R-:W1:Y:S01]  /*05a0*/  F2I.FTZ.U32.TRUNC.NTZ R5, R5 ;  /* 0x0000000500057305 */ /* 0x000e62000021f000 */
[----:B------:R-:W-:-:S04]  /*05b0*/  IMAD.MOV.U32 R6, RZ, RZ, R2 ;  /* 0x000000ffff067224 */ /* 0x000fc800078e0002 */
[----:B------:R-:W-:Y:S01]  /*05c0*/  @!P2 IMAD.MOV R6, RZ, RZ, -R6 ;  /* 0x000000ffff06a224 */ /* 0x000fe200078e0a06 */
[----:B------:R-:W-:Y:S01]  /*05d0*/  @!P1 LOP3.LUT R6, RZ, R13, RZ, 0x33, !PT ;  /* 0x0000000dff069212 */ /* 0x000fe200078e33ff */
[----:B---3--:R-:W-:-:S04]  /*05e0*/  IMAD.MOV R3, RZ, RZ, -R9 ;  /* 0x000000ffff037224 */ /* 0x008fc800078e0a09 */
[----:B------:R-:W-:Y:S02]  /*05f0*/  IMAD.MOV R2, RZ, RZ, -R6 ;  /* 0x000000ffff027224 */ /* 0x000fe400078e0a06 */
[----:B------:R-:W-:Y:S02]  /*0600*/  IMAD R3, R3, R0, RZ ;  /* 0x0000000003037224 */ /* 0x000fe400078e02ff */
[----:B------:R-:W-:Y:S02]  /*0610*/  IMAD R2, R13, R2, R12 ;  /* 0x000000020d027224 */ /* 0x000fe400078e020c */
[----:B-1----:R-:W-:Y:S02]  /*0620*/  IMAD.MOV R4, RZ, RZ, -R5 ;  /* 0x000000ffff047224 */ /* 0x002fe400078e0a05 */
[----:B------:R-:W-:Y:S02]  /*0630*/  IMAD.IADD R2, R10, 0x1, R2 ;  /* 0x000000010a027824 */ /* 0x000fe400078e0202 */
[----:B------:R-:W-:Y:S01]  /*0640*/  IMAD.HI.U32 R3, R9, R3, R8 ;  /* 0x0000000309037227 */ /* 0x000fe200078e0008 */
[----:B------:R-:W-:-:S02]  /*0650*/  SHF.R.U32.HI R8, RZ, 0x5, R60 ;  /* 0x00000005ff087819 */ /* 0x000fc4000001163c */
[----:B------:R-:W-:Y:S01]  /*0660*/  R2UR UR4, R2 ;  /* 0x00000000020472ca */ /* 0x000fe200000e0000 */
[----:B------:R-:W-:Y:S02]  /*0670*/  IMAD R9, R4, R11, RZ ;  /* 0x0000000b04097224 */ /* 0x000fe400078e02ff */
[----:B------:R-:W-:Y:S02]  /*0680*/  IMAD.MOV.U32 R4, RZ, RZ, RZ ;  /* 0x000000ffff047224 */ /* 0x000fe400078e00ff */
[----:B------:R-:W-:Y:S02]  /*0690*/  IMAD.SHL.U32 R6, R6, 0x200, RZ ;  /* 0x0000020006067824 */ /* 0x000fe400078e00ff */
[----:B------:R-:W-:Y:S01]  /*06a0*/  IMAD.HI.U32 R9, R5, R9, R4 ;  /* 0x0000000905097227 */ /* 0x000fe200078e0004 */
[----:B------:R-:W-:Y:S02]  /*06b0*/  SGXT.U32 R5, R8, 0x2 ;  /* 0x000000020805781a */ /* 0x000fe40000000000 */
[----:B------:R-:W-:-:S02]  /*06c0*/  LEA.HI R2, R60, R6, RZ, 0x1b ;  /* 0x000000063c027211 */ /* 0x000fc400078fd8ff */
[----:B------:R-:W-:Y:S01]  /*06d0*/  LOP3.LUT R4, R6, R5, RZ, 0xfc, !PT ;  /* 0x0000000506047212 */ /* 0x000fe200078efcff */
[----:B------:R-:W-:Y:S02]  /*06e0*/  ULEA UR4, UR4, UR5, 0x9 ;  /* 0x0000000504047291 */ /* 0x000fe4000f8e483f */
[C---:B------:R-:W-:Y:S01]  /*06f0*/  VIADD R15, R2.reuse, 0x1fc ;  /* 0x000001fc020f7836 */ /* 0x040fe20000000000 */
[----:B------:R-:W-:Y:S01]  /*0700*/  IABS R227, R4 ;  /* 0x0000000400e37213 */ /* 0x000fe20000000000 */
[----:B------:R-:W-:Y:S01]  /*0710*/  VIADD R20, R2, 0x11c ;  /* 0x0000011c02147836 */ /* 0x000fe20000000000 */
[----:B------:R-:W-:Y:S01]  /*0720*/  LOP3.LUT R16, R4, 0x30, RZ, 0xfc, !PT ;  /* 0x0000003004107812 */ /* 0x000fe200078efcff */
[----:B------:R-:W-:Y:S01]  /*0730*/  VIADD R7, R250, UR4 ;  /* 0x00000004fa077c36 */ /* 0x000fe20008000000 */
[----:B------:R-:W-:Y:S01]  /*0740*/  IABS R119, R15 ;  /* 0x0000000f00777213 */ /* 0x000fe20000000000 */
[----:B------:R-:W-:Y:S01]  /*0750*/  VIADD R22, R2, 0x15c ;  /* 0x0000015c02167836 */ /* 0x000fe20000000000 */
[----:B------:R-:W-:Y:S01]  /*0760*/  ISETP.GE.AND P2, PT, R15, RZ, PT ;  /* 0x000000ff0f00720c */ /* 0x000fe20003f46270 */
[----:B------:R-:W-:Y:S01]  /*0770*/  VIADD R8, R7, 0x80 ;  /* 0x0000008007087836 */ /* 0x000fe20000000000 */
[----:B------:R-:W-:Y:S01]  /*0780*/  IABS R12, R7 ;  /* 0x00000007000c7213 */ /* 0x000fe20000000000 */
[----:B------:R-:W-:Y:S01]  /*0790*/  IMAD.HI.U32 R10, R3, R119, RZ ;  /* 0x00000077030a7227 */ /* 0x000fe200078e00ff */
[----:B------:R-:W-:Y:S01]  /*07a0*/  LOP3.LUT R15, R4, 0x14, RZ, 0xfc, !PT ;  /* 0x00000014040f7812 */ /* 0x000fe200078efcff */
[----:B------:R-:W-:Y:S01]  /*07b0*/  ULDC.64 UR4, c[0x0][0x218] ;  /* 0x0000860000047ab9 */ /* 0x000fe20000000a00 */
[----:B------:R-:W-:Y:S01]  /*07c0*/  IABS R14, R8 ;  /* 0x00000008000e7213 */ /* 0x000fe20000000000 */
[----:B------:R-:W-:Y:S01]  /*07d0*/  IMAD.HI.U32 R5, R9, R12, RZ ;  /* 0x0000000c09057227 */ /* 0x000fe200078e00ff */
[----:B------:R-:W-:-:S02]  /*07e0*/  IABS R217, R15 ;  /* 0x0000000f00d97213 */ /* 0x000fc40000000000 */
[----:B------:R-:W-:Y:S01]  /*07f0*/  IABS R203, R16 ;  /* 0x0000001000cb7213 */ /* 0x000fe20000000000 */
[----:B------:R-:W-:Y:S01]  /*0800*/  IMAD.MOV R5, RZ, RZ, -R5 ;  /* 0x000000ffff057224 */ /* 0x000fe200078e0a05 */
[C---:B------:R-:W-:Y:S01]  /*0810*/  LOP3.LUT R18, R4.reuse, 0x38, RZ, 0xfc, !PT ;  /* 0x0000003804127812 */ /* 0x040fe200078efcff */
[----:B------:R-:W-:Y:S01]  /*0820*/  IMAD.MOV R13, RZ, RZ, -R10 ;  /* 0x000000ffff0d7224 */ /* 0x000fe200078e0a0a */
[C---:B------:R-:W-:Y:S01]  /*0830*/  LOP3.LUT R17, R4.reuse, 0x34, RZ, 0xfc, !PT ;  /* 0x0000003404117812 */ /* 0x040fe200078efcff */
[C---:B------:R-:W-:Y:S01]  /*0840*/  IMAD R12, R11.reuse, R5, R12 ;  /* 0x000000050b0c7224 */ /* 0x040fe200078e020c */
[----:B------:R-:W-:Y:S01]  /*0850*/  IABS R139, R18 ;  /* 0x00000012008b7213 */ /* 0x000fe20000000000 */
[----:B------:R-:W-:Y:S01]  /*0860*/  IMAD.MOV.U32 R10, RZ, RZ, R14 ;  /* 0x000000ffff0a7224 */ /* 0x000fe200078e000e */
[----:B------:R-:W-:Y:S01]  /*0870*/  LOP3.LUT R14, R4, 0x8, RZ, 0xfc, !PT ;  /* 0x00000008040e7812 */ /* 0x000fe200078efcff */
[----:B------:R-:W-:Y:S01]  /*0880*/  IMAD R119, R0, R13, R119 ;  /* 0x0000000d00777224 */ /* 0x000fe200078e0277 */
[----:B------:R-:W-:Y:S01]  /*0890*/  ISETP.GT.U32.AND P6, PT, R11, R12, PT ;  /* 0x0000000c0b00720c */ /* 0x000fe20003fc4070 */
[----:B------:R-:W-:Y:S01]  /*08a0*/  IMAD.HI.U32 R9, R9, R10, RZ ;  /* 0x0000000a09097227 */ /* 0x000fe200078e00ff */
[----:B------:R-:W-:-:S02]  /*08b0*/  IABS R223, R14 ;  /* 0x0000000e00df7213 */ /* 0x000fc40000000000 */
[----:B------:R-:W-:Y:S01]  /*08c0*/  ISETP.GT.U32.AND P0, PT, R0, R119, PT ;  /* 0x000000770000720c */ /* 0x000fe20003f04070 */
[----:B------:R-:W-:Y:S01]  /*08d0*/  IMAD.MOV R9, RZ, RZ, -R9 ;  /* 0x000000ffff097224 */ /* 0x000fe200078e0a09 */
[----:B------:R-:W-:Y:S01]  /*08e0*/  LOP3.LUT R13, R4, 0x4, RZ, 0xfc, !PT ;  /* 0x00000004040d7812 */ /* 0x000fe200078efcff */
[----:B------:R-:W-:Y:S01]  /*08f0*/  IMAD.HI.U32 R5, R3, R227, RZ ;  /* 0x000000e303057227 */ /* 0x000fe200078e00ff */
[----:B------:R-:W-:Y:S02]  /*0900*/  IABS R41, R17 ;  /* 0x0000001100297213 */ /* 0x000fe40000000000 */
[----:B------:R-:W-:Y:S01]  /*0910*/  IABS R225, R13 ;  /* 0x0000000d00e17213 */ /* 0x000fe20000000000 */
[----:B------:R-:W-:Y:S01]  /*0920*/  IMAD R10, R11, R9, R10 ;  /* 0x000000090b0a7224 */ /* 0x000fe200078e020a */
[----:B------:R-:W-:Y:S01]  /*0930*/  ISETP.GE.AND P4, PT, R13, RZ, PT ;  /* 0x000000ff0d00720c */ /* 0x000fe20003f86270 */
[----:B------:R-:W-:Y:S01]  /*0940*/  @!P6 IMAD.IADD R12, R12, 0x1, -R11 ;  /* 0x000000010c0ce824 */ /* 0x000fe200078e0a0b */
[----:B------:R-:W-:Y:S01]  /*0950*/  LOP3.LUT R13, R4, 0xc, RZ, 0xfc, !PT ;  /* 0x0000000c040d7812 */ /* 0x000fe200078efcff */
[----:B------:R-:W-:Y:S01]  /*0960*/  IMAD.HI.U32 R9, R3, R223, RZ ;  /* 0x000000df03097227 */ /* 0x000fe200078e00ff */
[----:B------:R-:W-:-:S02]  /*0970*/  ISETP.GT.U32.AND P3, PT, R11, R10, PT ;  /* 0x0000000a0b00720c */ /* 0x000fc40003f64070 */
[----:B------:R-:W-:Y:S01]  /*0980*/  ISETP.GT.U32.AND P6, PT, R11, R12, PT ;  /* 0x0000000c0b00720c */ /* 0x000fe20003fc4070 */
[----:B------:R-:W-:Y:S01]  /*0990*/  IMAD.MOV R5, RZ, RZ, -R5 ;  /* 0x000000ffff057224 */ /* 0x000fe200078e0a05 */
[----:B------:R-:W-:Y:S01]  /*09a0*/  IABS R221, R13 ;  /* 0x0000000d00dd7213 */ /* 0x000fe20000000000 */
[----:B------:R-:W-:Y:S01]  /*09b0*/  IMAD.MOV R9, RZ, RZ, -R9 ;  /* 0x000000ffff097224 */ /* 0x000fe200078e0a09 */
[----:B------:R-:W-:Y:S01]  /*09c0*/  LOP3.LUT R19, R4, 0x10c, RZ, 0xfc, !PT ;  /* 0x0000010c04137812 */ /* 0x000fe200078efcff */
[----:B------:R-:W-:Y:S01]  /*09d0*/  IMAD R227, R0, R5, R227 ;  /* 0x0000000500e37224 */ /* 0x000fe200078e02e3 */
[----:B------:R-:W-:Y:S01]  /*09e0*/  IABS R83, R20 ;  /* 0x0000001400537213 */ /* 0x000fe20000000000 */
[----:B------:R-:W-:Y:S01]  /*09f0*/  @!P0 IMAD.IADD R119, R119, 0x1, -R0 ;  /* 0x0000000177778824 */ /* 0x000fe200078e0a00 */
[----:B------:R-:W-:Y:S01]  /*0a00*/  ISETP.GE.AND P0, PT, R14, RZ, PT ;  /* 0x000000ff0e00720c */ /* 0x000fe20003f06270 */
[C---:B------:R-:W-:Y:S01]  /*0a10*/  IMAD R223, R0.reuse, R9, R223 ;  /* 0x0000000900df7224 */ /* 0x040fe200078e02df */
[C---:B------:R-:W-:Y:S01]  /*0a20*/  ISETP.GT.U32.AND P5, PT, R0.reuse, R227, PT ;  /* 0x000000e30000720c */ /* 0x040fe20003fa4070 */
[----:B------:R-:W-:Y:S01]  /*0a30*/  IMAD.HI.U32 R5, R3, R225, RZ ;  /* 0x000000e103057227 */ /* 0x000fe200078e00ff */
[----:B------:R-:W-:-:S02]  /*0a40*/  ISETP.GT.U32.AND P1, PT, R0, R119, PT ;  /* 0x000000770000720c */ /* 0x000fc40003f24070 */
[----:B------:R-:W-:Y:S01]  /*0a50*/  LOP3.LUT R14, R4, 0x10, RZ, 0xfc, !PT ;  /* 0x00000010040e7812 */ /* 0x000fe200078efcff */
[----:B------:R-:W-:Y:S01]  /*0a60*/  @!P6 IMAD.IADD R12, R12, 0x1, -R11 ;  /* 0x000000010c0ce824 */ /* 0x000fe200078e0a0b */
[----:B------:R-:W-:Y:S01]  /*0a70*/  ISETP.GT.U32.AND P6, PT, R0, R223, PT ;  /* 0x000000df0000720c */ /* 0x000fe20003fc4070 */
[----:B------:R-:W-:Y:S01]  /*0a80*/  IMAD.MOV R5, RZ, RZ, -R5 ;  /* 0x000000ffff057224 */ /* 0x000fe200078e0a05 */
[----:B------:R-:W-:Y:S01]  /*0a90*/  IABS R219, R14 ;  /* 0x0000000e00db7213 */ /* 0x000fe20000000000 */
[----:B------:R-:W-:Y:S01]  /*0aa0*/  @!P3 IMAD.IADD R10, R10, 0x1, -R11 ;  /* 0x000000010a0ab824 */ /* 0x000fe200078e0a0b */
[----:B------:R-:W-:Y:S01]  /*0ab0*/  IABS R79, R19 ;  /* 0x00000013004f7213 */ /* 0x000fe20000000000 */
[----:B------:R-:W-:Y:S01]  /*0ac0*/  IMAD R225, R0, R5, R225 ;  /* 0x0000000500e17224 */ /* 0x000fe200078e02e1 */
[----:B------:R-:W-:Y:S01]  /*0ad0*/  IABS R95, R22 ;  /* 0x00000016005f7213 */ /* 0x000fe20000000000 */
[----:B------:R-:W-:Y:S01]  /*0ae0*/  IMAD.HI.U32 R5, R3, R221, RZ ;  /* 0x000000dd03057227 */ /* 0x000fe200078e00ff */
[----:B------:R-:W-:-:S02]  /*0af0*/  LOP3.LUT R21, R4, 0x158, RZ, 0xfc, !PT ;  /* 0x0000015804157812 */ /* 0x000fc400078efcff */
[----:B------:R-:W-:Y:S01]  /*0b00*/  LOP3.LUT R24, R4, 0x1a4, RZ, 0xfc, !PT ;  /* 0x000001a404187812 */ /* 0x000fe200078efcff */
[--C-:B------:R-:W-:Y:S01]  /*0b10*/  @!P5 IMAD.IADD R227, R227, 0x1, -R0.reuse ;  /* 0x00000001e3e3d824 */ /* 0x100fe200078e0a00 */
[----:B------:R-:W-:Y:S01]  /*0b20*/  ISETP.GT.U32.AND P5, PT, R11, R10, PT ;  /* 0x0000000a0b00720c */ /* 0x000fe20003fa4070 */
[--C-:B------:R-:W-:Y:S01]  /*0b30*/  @!P1 IMAD.IADD R119, R119, 0x1, -R0.reuse ;  /* 0x0000000177779824 */ /* 0x100fe200078e0a00 */
[C---:B------:R-:W-:Y:S01]  /*0b40*/  ISETP.GT.U32.AND P1, PT, R0.reuse, R225, PT ;  /* 0x000000e10000720c */ /* 0x040fe20003f24070 */
[----:B------:R-:W-:Y:S01]  /*0b50*/  @!P6 IMAD.IADD R223, R223, 0x1, -R0 ;  /* 0x00000001dfdfe824 */ /* 0x000fe200078e0a00 */
[C---:B------:R-:W-:Y:S01]  /*0b60*/  ISETP.GT.U32.AND P3, PT, R0.reuse, R227, PT ;  /* 0x000000e30000720c */ /* 0x040fe20003f64070 */
[----:B------:R-:W-:Y:S01]  /*0b70*/  IMAD.MOV R5, RZ, RZ, -R5 ;  /* 0x000000ffff057224 */ /* 0x000fe200078e0a05 */
[----:B------:R-:W-:Y:S01]  /*0b80*/  ISETP.GE.AND P6, PT, R13, RZ, PT ;  /* 0x000000ff0d00720c */ /* 0x000fe20003fc6270 */
[----:B------:R-:W-:Y:S01]  /*0b90*/  @!P2 IMAD.MOV R119, RZ, RZ, -R119 ;  /* 0x000000ffff77a224 */ /* 0x000fe200078e0a77 */
[C---:B------:R-:W-:Y:S01]  /*0ba0*/  ISETP.GT.U32.AND P2, PT, R0.reuse, R223, PT ;  /* 0x000000df0000720c */ /* 0x040fe20003f44070 */
[----:B------:R-:W-:Y:S01]  /*0bb0*/  IMAD R221, R0, R5, R221 ;  /* 0x0000000500dd7224 */ /* 0x000fe200078e02dd */
[----:B------:R-:W-:Y:S01]  /*0bc0*/  LOP3.LUT R13, R4, 0x24, RZ, 0xfc, !PT ;  /* 0x00000024040d7812 */ /* 0x000fe200078efcff */
[----:B------:R-:W-:Y:S01]  /*0bd0*/  IMAD.HI.U32 R5, R3, R219, RZ ;  /* 0x000000db03057227 */ /* 0x000fe200078e00ff */
[----:B------:R-:W-:-:S02]  /*0be0*/  IABS R121, R21 ;  /* 0x0000001500797213 */ /* 0x000fc40000000000 */
[----:B------:R-:W-:Y:S01]  /*0bf0*/  IABS R209, R13 ;  /* 0x0000000d00d17213 */ /* 0x000fe20000000000 */
[----:B------:R-:W-:Y:S01]  /*0c00*/  IMAD.MOV R5, RZ, RZ, -R5 ;  /* 0x000000ffff057224 */ /* 0x000fe200078e0a05 */
[----:B------:R-:W-:Y:S01]  /*0c10*/  LOP3.LUT R26, R4, 0x1a8, RZ, 0xfc, !PT ;  /* 0x000001a8041a7812 */ /* 0x000fe200078efcff */
[--C-:B------:R-:W-:Y:S01]  /*0c20*/  @!P1 IMAD.IADD R225, R225, 0x1, -R0.reuse ;  /* 0x00000001e1e19824 */ /* 0x100fe200078e0a00 */
[----:B------:R-:W-:Y:S01]  /*0c30*/  IABS R247, R24 ;  /* 0x0000001800f77213 */ /* 0x000fe20000000000 */
[----:B------:R-:W-:Y:S01]  /*0c40*/  IMAD R219, R0, R5, R219 ;  /* 0x0000000500db7224 */ /* 0x000fe200078e02db */
[----:B------:R-:W-:Y:S01]  /*0c50*/  LOP3.LUT R5, R4, 0x18, RZ, 0xfc, !PT ;  /* 0x0000001804057812 */ /* 0x000fe200078efcff */
[--C-:B------:R-:W-:Y:S01]  /*0c60*/  @!P3 IMAD.IADD R227, R227, 0x1, -R0.reuse ;  /* 0x00000001e3e3b824 */ /* 0x100fe200078e0a00 */
[C---:B------:R-:W-:Y:S01]  /*0c70*/  ISETP.GT.U32.AND P1, PT, R0.reuse, R225, PT ;  /* 0x000000e10000720c */ /* 0x040fe20003f24070 */
[----:B------:R-:W-:Y:S01]  /*0c80*/  @!P2 IMAD.IADD R223, R223, 0x1, -R0 ;  /* 0x00000001dfdfa824 */ /* 0x000fe200078e0a00 */
[C---:B------:R-:W-:Y:S01]  /*0c90*/  ISETP.GT.U32.AND P3, PT, R0.reuse, R221, PT ;  /* 0x000000dd0000720c */ /* 0x040fe20003f64070 */
[----:B------:R-:W-:Y:S01]  /*0ca0*/  IMAD.HI.U32 R9, R3, R217, RZ ;  /* 0x000000d903097227 */ /* 0x000fe200078e00ff */
[----:B------:R-:W-:-:S02]  /*0cb0*/  ISETP.GT.U32.AND P2, PT, R0, R219, PT ;  /* 0x000000db0000720c */ /* 0x000fc40003f44070 */
[----:B------:R-:W-:Y:S01]  /*0cc0*/  IABS R215, R5 ;  /* 0x0000000500d77213 */ /* 0x000fe20000000000 */
[----:B------:R-:W-:Y:S01]  /*0cd0*/  IMAD.MOV R9, RZ, RZ, -R9 ;  /* 0x000000ffff097224 */ /* 0x000fe200078e0a09 */
[C---:B------:R-:W-:Y:S01]  /*0ce0*/  LOP3.LUT R28, R4.reuse, 0x1c4, RZ, 0xfc, !PT ;  /* 0x000001c4041c7812 */ /* 0x040fe200078efcff */
[----:B------:R-:W-:Y:S01]  /*0cf0*/  @!P0 IMAD.MOV R223, RZ, RZ, -R223 ;  /* 0x000000ffffdf8224 */ /* 0x000fe200078e0adf */
[----:B------:R-:W-:Y:S01]  /*0d00*/  LOP3.LUT R30, R4, 0x1c8, RZ, 0xfc, !PT ;  /* 0x000001c8041e7812 */ /* 0x000fe200078efcff */
[----:B------:R-:W-:Y:S01]  /*0d10*/  IMAD R217, R0, R9, R217 ;  /* 0x0000000900d97224 */ /* 0x000fe200078e02d9 */
[----:B------:R-:W-:Y:S01]  /*0d20*/  IABS R237, R28 ;  /* 0x0000001c00ed7213 */ /* 0x000fe20000000000 */
[--C-:B------:R-:W-:Y:S01]  /*0d30*/  @!P1 IMAD.IADD R225, R225, 0x1, -R0.reuse ;  /* 0x00000001e1e19824 */ /* 0x100fe200078e0a00 */
[----:B------:R-:W-:Y:S01]  /*0d40*/  ISETP.GE.AND P1, PT, R15, RZ, PT ;  /* 0x000000ff0f00720c */ /* 0x000fe20003f26270 */
[--C-:B------:R-:W-:Y:S01]  /*0d50*/  @!P3 IMAD.IADD R221, R221, 0x1, -R0.reuse ;  /* 0x00000001ddddb824 */ /* 0x100fe200078e0a00 */
[----:B------:R-:W-:Y:S01]  /*0d60*/  LOP3.LUT R15, R4, 0x2c, RZ, 0xfc, !PT ;  /* 0x0000002c040f7812 */ /* 0x000fe200078efcff */
[----:B------:R-:W-:Y:S01]  /*0d70*/  VIADD R9, R2, 0x1c ;  /* 0x0000001c02097836 */ /* 0x000fe20000000000 */
[----:B------:R-:W-:Y:S01]  /*0d80*/  IABS R235, R30 ;  /* 0x0000001e00eb7213 */ /* 0x000fe20000000000 */
[----:B------:R-:W-:Y:S01]  /*0d90*/  @!P2 IMAD.IADD R219, R219, 0x1, -R0 ;  /* 0x00000001dbdba824 */ /* 0x000fe200078e0a00 */
[----:B------:R-:W-:Y:S01]  /*0da0*/  ISETP.GT.U32.AND P3, PT, R0, R221, PT ;  /* 0x000000dd0000720c */ /* 0x000fe20003f64070 */
[----:B------:R-:W-:Y:S01]  /*0db0*/  @!P4 IMAD.MOV R225, RZ, RZ, -R225 ;  /* 0x000000ffffe1c224 */ /* 0x000fe200078e0ae1 */
[----:B------:R-:W-:Y:S01]  /*0dc0*/  ISETP.GE.AND P4, PT, R5, RZ, PT ;  /* 0x000000ff0500720c */ /* 0x000fe20003f86270 */
[----:B------:R-:W-:Y:S01]  /*0dd0*/  IMAD.HI.U32 R5, R3, R215, RZ ;  /* 0x000000d703057227 */ /* 0x000fe200078e00ff */
[----:B------:R-:W-:-:S02]  /*0de0*/  IABS R213, R9 ;  /* 0x0000000900d57213 */ /* 0x000fc40000000000 */
[----:B------:R-:W-:Y:S01]  /*0df0*/  ISETP.GT.U32.AND P2, PT, R0, R219, PT ;  /* 0x000000db0000720c */ /* 0x000fe20003f44070 */
[----:B------:R-:W-:Y:S01]  /*0e00*/  IMAD.MOV R5, RZ, RZ, -R5 ;  /* 0x000000ffff057224 */ /* 0x000fe200078e0a05 */
[----:B------:R-:W-:Y:S01]  /*0e10*/  ISETP.GE.AND P0, PT, R9, RZ, PT ;  /* 0x000000ff0900720c */ /* 0x000fe20003f06270 */
[----:B------:R-:W-:Y:S01]  /*0e20*/  IMAD.HI.U32 R9, R3, R213, RZ ;  /* 0x000000d503097227 */ /* 0x000fe200078e00ff */
[----:B------:R-:W-:Y:S02]  /*0e30*/  IABS R205, R15 ;  /* 0x0000000f00cd7213 */ /* 0x000fe40000000000 */
[C---:B------:R-:W-:Y:S01]  /*0e40*/  LOP3.LUT R40, R4.reuse, 0x1d0, RZ, 0xfc, !PT ;  /* 0x000001d004287812 */ /* 0x040fe200078efcff */
[----:B------:R-:W-:Y:S01]  /*0e50*/  IMAD.MOV R9, RZ, RZ, -R9 ;  /* 0x000000ffff097224 */ /* 0x000fe200078e0a09 */
[----:B------:R-:W-:Y:S01]  /*0e60*/  LOP3.LUT R42, R4, 0x1d4, RZ, 0xfc, !PT ;  /* 0x000001d4042a7812 */ /* 0x000fe200078efcff */
[C---:B------:R-:W-:Y:S01]  /*0e70*/  IMAD R215, R0.reuse, R5, R215 ;  /* 0x0000000500d77224 */ /* 0x040fe200078e02d7 */
[----:B------:R-:W-:Y:S01]  /*0e80*/  IABS R33, R40 ;  /* 0x0000002800217213 */ /* 0x000fe20000000000 */
[--C-:B------:R-:W-:Y:S01]  /*0e90*/  @!P3 IMAD.IADD R221, R221, 0x1, -R0.reuse ;  /* 0x00000001ddddb824 */ /* 0x100fe200078e0a00 */
[C---:B------:R-:W-:Y:S01]  /*0ea0*/  ISETP.GT.U32.AND P3, PT, R0.reuse, R217, PT ;  /* 0x000000d90000720c */ /* 0x040fe20003f64070 */
[----:B------:R-:W-:Y:S01]  /*0eb0*/  IMAD R213, R0, R9, R213 ;  /* 0x0000000900d57224 */ /* 0x000fe200078e02d5 */
[----:B------:R-:W-:Y:S01]  /*0ec0*/  LOP3.LUT R32, R4, 0x1cc, RZ, 0xfc, !PT ;  /* 0x000001cc04207812 */ /* 0x000fe200078efcff */
[----:B------:R-:W-:Y:S01]  /*0ed0*/  @!P2 IMAD.IADD R219, R219, 0x1, -R0 ;  /* 0x00000001dbdba824 */ /* 0x000fe200078e0a00 */
[C---:B------:R-:W-:Y:S01]  /*0ee0*/  ISETP.GT.U32.AND P2, PT, R0.reuse, R215, PT ;  /* 0x000000d70000720c */ /* 0x040fe20003f44070 */
[----:B------:R-:W-:Y:S01]  /*0ef0*/  @!P6 IMAD.MOV R221, RZ, RZ, -R221 ;  /* 0x000000ffffdde224 */ /* 0x000fe200078e0add */
[----:B------:R-:W-:Y:S01]  /*0f00*/  ISETP.GT.U32.AND P6, PT, R0, R213, PT ;  /* 0x000000d50000720c */ /* 0x000fe20003fc4070 */
[----:B------:R-:W-:Y:S01]  /*0f10*/  @!P5 IMAD.IADD R10, R10, 0x1, -R11 ;  /* 0x000000010a0ad824 */ /* 0x000fe200078e0a0b */
[C---:B------:R-:W-:Y:S01]  /*0f20*/  ISETP.GE.AND P5, PT, R4.reuse, RZ, PT ;  /* 0x000000ff0400720c */ /* 0x040fe20003fa6270 */
[----:B------:R-:W-:Y:S01]  /*0f30*/  IMAD.HI.U32 R9, R3, R209, RZ ;  /* 0x000000d103097227 */ /* 0x000fe200078e00ff */
[----:B------:R-:W-:-:S02]  /*0f40*/  LOP3.LUT R11, R4, 0x20, RZ, 0xfc, !PT ;  /* 0x00000020040b7812 */ /* 0x000fc400078efcff */
[----:B------:R-:W-:Y:S01]  /*0f50*/  IABS R35, R42 ;  /* 0x0000002a00237213 */ /* 0x000fe20000000000 */
[--C-:B------:R-:W-:Y:S01]  /*0f60*/  @!P3 IMAD.IADD R217, R217, 0x1, -R0.reuse ;  /* 0x00000001d9d9b824 */ /* 0x100fe200078e0a00 */
[----:B------:R-:W-:Y:S01]  /*0f70*/  IABS R211, R11 ;  /* 0x0000000b00d37213 */ /* 0x000fe20000000000 */
[----:B------:R-:W-:Y:S01]  /*0f80*/  IMAD.MOV R9, RZ, RZ, -R9 ;  /* 0x000000ffff097224 */ /* 0x000fe200078e0a09 */
[----:B------:R-:W-:Y:S01]  /*0f90*/  IABS R233, R32 ;  /* 0x0000002000e97213 */ /* 0x000fe20000000000 */
[--C-:B------:R-:W-:Y:S01]  /*0fa0*/  @!P2 IMAD.IADD R215, R215, 0x1, -R0.reuse ;  /* 0x00000001d7d7a824 */ /* 0x100fe200078e0a00 */
[----:B------:R-:W-:Y:S01]  /*0fb0*/  ISETP.GT.U32.AND P3, PT, R0, R217, PT ;  /* 0x000000d90000720c */ /* 0x000fe20003f64070 */
[----:B------:R-:W-:Y:S01]  /*0fc0*/  @!P6 IMAD.IADD R213, R213, 0x1, -R0 ;  /* 0x00000001d5d5e824 */ /* 0x000fe200078e0a00 */
[----:B------:R-:W-:Y:S01]  /*0fd0*/  LOP3.LUT R44, R4, 0x1d8, RZ, 0xfc, !PT ;  /* 0x000001d8042c7812 */ /* 0x000fe200078efcff */
[----:B------:R-:W-:Y:S01]  /*0fe0*/  IMAD.HI.U32 R5, R3, R211, RZ ;  /* 0x000000d303057227 */ /* 0x000fe200078e00ff */
[----:B------:R-:W-:-:S02]  /*0ff0*/  ISETP.GT.U32.AND P2, PT, R0, R215, PT ;  /* 0x000000d70000720c */ /* 0x000fc40003f44070 */
[----:B------:R-:W-:Y:S01]  /*1000*/  ISETP.GT.U32.AND P6, PT, R0, R213, PT ;  /* 0x000000d50000720c */ /* 0x000fe20003fc4070 */
[----:B------:R-:W-:Y:S01]  /*1010*/  @!P5 IMAD.MOV R227, RZ, RZ, -R227 ;  /* 0x000000ffffe3d224 */ /* 0x000fe200078e0ae3 */
[----:B------:R-:W-:Y:S01]  /*1020*/  ISETP.GE.AND P5, PT, R14, RZ, PT ;  /* 0x000000ff0e00720c */ /* 0x000fe20003fa6270 */
[----:B------:R-:W-:Y:S01]  /*1030*/  IMAD.MOV R5, RZ, RZ, -R5 ;  /* 0x000000ffff057224 */ /* 0x000fe200078e0a05 */
[----:B------:R-:W-:Y:S01]  /*1040*/  LOP3.LUT R14, R4, 0x28, RZ, 0xfc, !PT ;  /* 0x00000028040e7812 */ /* 0x000fe200078efcff */
[C---:B------:R-:W-:Y:S01]  /*1050*/  IMAD R209, R0.reuse, R9, R209 ;  /* 0x0000000900d17224 */ /* 0x040fe200078e02d1 */
[----:B------:R-:W-:Y:S01]  /*1060*/  IABS R37, R44 ;  /* 0x0000002c00257213 */ /* 0x000fe20000000000 */
[C---:B------:R-:W-:Y:S01]  /*1070*/  IMAD R211, R0.reuse, R5, R211 ;  /* 0x0000000500d37224 */ /* 0x040fe200078e02d3 */
[----:B------:R-:W-:Y:S01]  /*1080*/  IABS R207, R14 ;  /* 0x0000000e00cf7213 */ /* 0x000fe20000000000 */
[--C-:B------:R-:W-:Y:S01]  /*1090*/  @!P3 IMAD.IADD R217, R217, 0x1, -R0.reuse ;  /* 0x00000001d9d9b824 */ /* 0x100fe200078e0a00 */
[----:B------:R-:W-:Y:S01]  /*10a0*/  ISETP.GE.AND P3, PT, R13, RZ, PT ;  /* 0x000000ff0d00720c */ /* 0x000fe20003f66270 */
[----:B------:R-:W-:Y:S01]  /*10b0*/  @!P2 IMAD.IADD R215, R215, 0x1, -R0 ;  /* 0x00000001d7d7a824 */ /* 0x000fe200078e0a00 */
[----:B------:R-:W-:Y:S01]  /*10c0*/  ISETP.GT.U32.AND P2, PT, R0, R211, PT ;  /* 0x000000d30000720c */ /* 0x000fe20003f44070 */
[----:B------:R-:W-:Y:S01]  /*10d0*/  IMAD.HI.U32 R5, R3, R207, RZ ;  /* 0x000000cf03057227 */ /* 0x000fe200078e00ff */
[----:B------:R-:W-:-:S02]  /*10e0*/  LOP3.LUT R46, R4, 0x1e0, RZ, 0xfc, !PT ;  /* 0x000001e0042e7812 */ /* 0x000fc400078efcff */
[----:B------:R-:W-:Y:S01]  /*10f0*/  LOP3.LUT R48, R4, 0x1e4, RZ, 0xfc, !PT ;  /* 0x000001e404307812 */ /* 0x000fe200078efcff */
[----:B------:R-:W-:Y:S01]  /*1100*/  @!P5 IMAD.MOV R219, RZ, RZ, -R219 ;  /* 0x000000ffffdbd224 */ /* 0x000fe200078e0adb */
[----:B------:R-:W-:Y:S01]  /*1110*/  ISETP.GE.AND P5, PT, R11, RZ, PT ;  /* 0x000000ff0b00720c */ /* 0x000fe20003fa6270 */
[--C-:B------:R-:W-:Y:S01]  /*1120*/  @!P6 IMAD.IADD R213, R213, 0x1, -R0.reuse ;  /* 0x00000001d5d5e824 */ /* 0x100fe200078e0a00 */
[----:B------:R-:W-:Y:S01]  /*1130*/  ISETP.GT.U32.AND P6, PT, R0, R209, PT ;  /* 0x000000d10000720c */ /* 0x000fe20003fc4070 */
[----:B------:R-:W-:Y:S01]  /*1140*/  IMAD.MOV R11, RZ, RZ, -R5 ;  /* 0x000000ffff0b7224 */ /* 0x000fe200078e0a05 */
[----:B------:R-:W-:Y:S01]  /*1150*/  IABS R249, R46 ;  /* 0x0000002e00f97213 */ /* 0x000fe20000000000 */
[----:B------:R-:W-:Y:S01]  /*1160*/  IMAD.HI.U32 R5, R3, R205, RZ ;  /* 0x000000cd03057227 */ /* 0x000fe200078e00ff */
[----:B------:R-:W-:Y:S02]  /*1170*/  IABS R125, R48 ;  /* 0x00000030007d7213 */ /* 0x000fe40000000000 */
[----:B------:R-:W-:Y:S01]  /*1180*/  LOP3.LUT R50, R4, 0x1ec, RZ, 0xfc, !PT ;  /* 0x000001ec04327812 */ /* 0x000fe200078efcff */
[----:B------:R-:W-:Y:S01]  /*1190*/  IMAD R207, R0, R11, R207 ;  /* 0x0000000b00cf7224 */ /* 0x000fe200078e02cf */
[C---:B------:R-:W-:Y:S01]  /*11a0*/  LOP3.LUT R52, R4.reuse, 0x1f0, RZ, 0xfc, !PT ;  /* 0x000001f004347812 */ /* 0x040fe200078efcff */
[----:B------:R-:W-:Y:S01]  /*11b0*/  IMAD.MOV R13, RZ, RZ, -R5 ;  /* 0x000000ffff0d7224 */ /* 0x000fe200078e0a05 */
[----:B------:R-:W-:Y:S01]  /*11c0*/  LOP3.LUT R54, R4, 0x1f4, RZ, 0xfc, !PT ;  /* 0x000001f404367812 */ /* 0x000fe200078efcff */
[--C-:B------:R-:W-:Y:S01]  /*11d0*/  @!P2 IMAD.IADD R211, R211, 0x1, -R0.reuse ;  /* 0x00000001d3d3a824 */ /* 0x100fe200078e0a00 */
[C---:B------:R-:W-:Y:S01]  /*11e0*/  ISETP.GT.U32.AND P2, PT, R0.reuse, R207, PT ;  /* 0x000000cf0000720c */ /* 0x040fe20003f44070 */
[----:B------:R-:W-:Y:S01]  /*11f0*/  IMAD R205, R0, R13, R205 ;  /* 0x0000000d00cd7224 */ /* 0x000fe200078e02cd */
[----:B------:R-:W-:Y:S01]  /*1200*/  LOP3.LUT R13, R4, 0x40, RZ, 0xfc, !PT ;  /* 0x00000040040d7812 */ /* 0x000fe200078efcff */
[----:B------:R-:W-:Y:S01]  /*1210*/  @!P6 IMAD.IADD R209, R209, 0x1, -R0 ;  /* 0x00000001d1d1e824 */ /* 0x000fe200078e0a00 */
[----:B------:R-:W-:Y:S01]  /*1220*/  IABS R133, R50 ;  /* 0x0000003200857213 */ /* 0x000fe20000000000 */
[----:B------:R-:W-:Y:S01]  /*1230*/  IMAD.HI.U32 R9, R3, R203, RZ ;  /* 0x000000cb03097227 */ /* 0x000fe200078e00ff */
[----:B------:R-:W-:-:S02]  /*1240*/  ISETP.GT.U32.AND P6, PT, R0, R205, PT ;  /* 0x000000cd0000720c */ /* 0x000fc40003fc4070 */
[----:B------:R-:W-:Y:S01]  /*1250*/  IABS R141, R13 ;  /* 0x0000000d008d7213 */ /* 0x000fe20000000000 */
[----:B------:R-:W-:Y:S01]  /*1260*/  IMAD.MOV R9, RZ, RZ, -R9 ;  /* 0x000000ffff097224 */ /* 0x000fe200078e0a09 */
[----:B------:R-:W-:Y:S01]  /*1270*/  IABS R245, R52 ;  /* 0x0000003400f57213 */ /* 0x000fe20000000000 */
[----:B------:R-:W-:Y:S01]  /*1280*/  IMAD.HI.U32 R5, R3, R139, RZ ;  /* 0x0000008b03057227 */ /* 0x000fe200078e00ff */
[----:B------:R-:W-:-:S03]  /*1290*/  IABS R229, R54 ;  /* 0x0000003600e57213 */ /* 0x000fc60000000000 */
[--C-:B------:R-:W-:Y:S01]  /*12a0*/  @!P2 IMAD.IADD R207, R207, 0x1, -R0.reuse ;  /* 0x00000001cfcfa824 */ /* 0x100fe200078e0a00 */
[C---:B------:R-:W-:Y:S01]  /*12b0*/  ISETP.GT.U32.AND P2, PT, R0.reuse, R211, PT ;  /* 0x000000d30000720c */ /* 0x040fe20003f44070 */
[C---:B------:R-:W-:Y:S02]  /*12c0*/  IMAD R203, R0.reuse, R9, R203 ;  /* 0x0000000900cb7224 */ /* 0x040fe400078e02cb */
[----:B------:R-:W-:Y:S01]  /*12d0*/  @!P6 IMAD.IADD R205, R205, 0x1, -R0 ;  /* 0x00000001cdcde824 */ /* 0x000fe200078e0a00 */
[C---:B------:R-:W-:Y:S01]  /*12e0*/  ISETP.GT.U32.AND P6, PT, R0.reuse, R207, PT ;  /* 0x000000cf0000720c */ /* 0x040fe20003fc4070 */
[----:B------:R-:W-:Y:S01]  /*12f0*/  @!P0 IMAD.MOV R213, RZ, RZ, -R213 ;  /* 0x000000ffffd58224 */ /* 0x000fe200078e0ad5 */
[C---:B------:R-:W-:Y:S01]  /*1300*/  ISETP.GT.U32.AND P0, PT, R0.reuse, R203, PT ;  /* 0x000000cb0000720c */ /* 0x040fe20003f04070 */
[----:B------:R-:W-:Y:S02]  /*1310*/  IMAD.MOV R5, RZ, RZ, -R5 ;  /* 0x000000ffff057224 */ /* 0x000fe400078e0a05 */
[----:B------:R-:W-:Y:S01]  /*1320*/  @!P4 IMAD.MOV R215, RZ, RZ, -R215 ;  /* 0x000000ffffd7c224 */ /* 0x000fe200078e0ad7 */
[----:B------:R-:W-:Y:S01]  /*1330*/  ISETP.GT.U32.AND P4, PT, R0, R205, PT ;  /* 0x000000cd0000720c */ /* 0x000fe20003f84070 */
[----:B------:R-:W-:-:S04]  /*1340*/  IMAD.HI.U32 R11, R3, R41, RZ ;  /* 0x00000029030b7227 */ /* 0x000fc800078e00ff */
[C---:B------:R-:W-:Y:S02]  /*1350*/  IMAD R139, R0.reuse, R5, R139 ;  /* 0x00000005008b7224 */ /* 0x040fe400078e028b */
[----:B------:R-:W-:Y:S01]  /*1360*/  @!P1 IMAD.MOV R217, RZ, RZ, -R217 ;  /* 0x000000ffffd99224 */ /* 0x000fe200078e0ad9 */
[C---:B------:R-:W-:Y:S01]  /*1370*/  ISETP.GT.U32.AND P1, PT, R0.reuse, R209, PT ;  /* 0x000000d10000720c */ /* 0x040fe20003f24070 */
[----:B------:R-:W-:Y:S02]  /*1380*/  IMAD.MOV R11, RZ, RZ, -R11 ;  /* 0x000000ffff0b7224 */ /* 0x000fe400078e0a0b */
[----:B------:R-:W-:Y:S01]  /*1390*/  @!P6 IMAD.IADD R207, R207, 0x1, -R0 ;  /* 0x00000001cfcfe824 */ /* 0x000fe200078e0a00 */
[C---:B------:R-:W-:Y:S01]  /*13a0*/  ISETP.GT.U32.AND P6, PT, R0.reuse, R139, PT ;  /* 0x0000008b0000720c */ /* 0x040fe20003fc4070 */
[----:B------:R-:W-:Y:S02]  /*13b0*/  IMAD R41, R0, R11, R41 ;  /* 0x0000000b00297224 */ /* 0x000fe400078e0229 */
[----:B------:R-:W-:-:S02]  /*13c0*/  VIADD R11, R2, 0x3c ;  /* 0x0000003c020b7836 */ /* 0x000fc40000000000 */
[--C-:B------:R-:W-:Y:S01]  /*13d0*/  @!P2 IMAD.IADD R211, R211, 0x1, -R0.reuse ;  /* 0x00000001d3d3a824 */ /* 0x100fe200078e0a00 */
[----:B------:R-:W-:Y:S01]  /*13e0*/  ISETP.GT.U32.AND P2, PT, R0, R41, PT ;  /* 0x000000290000720c */ /* 0x000fe20003f44070 */
[--C-:B------:R-:W-:Y:S01]  /*13f0*/  @!P0 IMAD.IADD R203, R203, 0x1, -R0.reuse ;  /* 0x00000001cbcb8824 */ /* 0x100fe200078e0a00 */
[----:B------:R-:W-:Y:S01]  /*1400*/  IABS R47, R11 ;  /* 0x0000000b002f7213 */ /* 0x000fe20000000000 */
[----:B------:R-:W-:Y:S01]  /*1410*/  IMAD.HI.U32 R9, R3, R141, RZ ;  /* 0x0000008d03097227 */ /* 0x000fe200078e00ff */
[----:B------:R-:W-:Y:S02]  /*1420*/  ISETP.GE.AND P0, PT, R16, RZ, PT ;  /* 0x000000ff1000720c */ /* 0x000fe40003f06270 */
[----:B------:R-:W-:Y:S01]  /*1430*/  LOP3.LUT R16, R4, 0x64, RZ, 0xfc, !PT ;  /* 0x0000006404107812 */ /* 0x000fe200078efcff */
[--C-:B------:R-:W-:Y:S01]  /*1440*/  @!P4 IMAD.IADD R205, R205, 0x1, -R0.reuse ;  /* 0x00000001cdcdc824 */ /* 0x100fe200078e0a00 */
[----:B------:R-:W-:Y:S01]  /*1450*/  ISETP.GE.AND P4, PT, R15, RZ, PT ;  /* 0x000000ff0f00720c */ /* 0x000fe20003f86270 */
[----:B------:R-:W-:Y:S01]  /*1460*/  @!P5 IMAD.MOV R211, RZ, RZ, -R211 ;  /* 0x000000ffffd3d224 */ /* 0x000fe200078e0ad3 */
[----:B------:R-:W-:Y:S01]  /*1470*/  ISETP.GT.U32.AND P5, PT, R0, R203, PT ;  /* 0x000000cb0000720c */ /* 0x000fe20003fa4070 */
[----:B------:R-:W-:Y:S01]  /*1480*/  IMAD.MOV R9, RZ, RZ, -R9 ;  /* 0x000000ffff097224 */ /* 0x000fe200078e0a09 */
[----:B------:R-:W-:Y:S01]  /*1490*/  LOP3.LUT R15, R4, 0x60, RZ, 0xfc, !PT ;  /* 0x00000060040f7812 */ /* 0x000fe200078efcff */
[----:B------:R-:W-:Y:S01]  /*14a0*/  @!P1 IMAD.IADD R209, R209, 0x1, -R0 ;  /* 0x00000001d1d19824 */ /* 0x000fe200078e0a00 */
[----:B------:R-:W-:Y:S01]  /*14b0*/  ISETP.GE.AND P1, PT, R14, RZ, PT ;  /* 0x000000ff0e00720c */ /* 0x000fe20003f26270 */
[----:B------:R-:W-:Y:S01]  /*14c0*/  IMAD.HI.U32 R5, R3, R47, RZ ;  /* 0x0000002f03057227 */ /* 0x000fe200078e00ff */
[----:B------:R-:W-:-:S02]  /*14d0*/  LOP3.LUT R14, R4, 0x48, RZ, 0xfc, !PT ;  /* 0x00000048040e7812 */ /* 0x000fc400078efcff */
[----:B------:R-:W-:Y:S01]  /*14e0*/  IABS R149, R15 ;  /* 0x0000000f00957213 */ /* 0x000fe20000000000 */
[----:B------:R-:W-:Y:S01]  /*14f0*/  IMAD R141, R0, R9, R141 ;  /* 0x00000009008d7224 */ /* 0x000fe200078e028d */
[----:B------:R-:W-:Y:S01]  /*1500*/  LOP3.LUT R9, R4, 0x44, RZ, 0xfc, !PT ;  /* 0x0000004404097812 */ /* 0x000fe200078efcff */
[--C-:B------:R-:W-:Y:S01]  /*1510*/  @!P6 IMAD.IADD R139, R139, 0x1, -R0.reuse ;  /* 0x000000018b8be824 */ /* 0x100fe200078e0a00 */
[----:B------:R-:W-:Y:S01]  /*1520*/  IABS R143, R14 ;  /* 0x0000000e008f7213 */ /* 0x000fe20000000000 */
[----:B------:R-:W-:Y:S01]  /*1530*/  IMAD.MOV R5, RZ, RZ, -R5 ;  /* 0x000000ffff057224 */ /* 0x000fe200078e0a05 */
[----:B------:R-:W-:Y:S01]  /*1540*/  IABS R45, R9 ;  /* 0x00000009002d7213 */ /* 0x000fe20000000000 */
[----:B------:R-:W-:Y:S01]  /*1550*/  @!P4 IMAD.MOV R205, RZ, RZ, -R205 ;  /* 0x000000ffffcdc224 */ /* 0x000fe200078e0acd */
[C---:B------:R-:W-:Y:S01]  /*1560*/  ISETP.GT.U32.AND P6, PT, R0.reuse, R139, PT ;  /* 0x0000008b0000720c */ /* 0x040fe20003fc4070 */
[----:B------:R-:W-:Y:S01]  /*1570*/  IMAD R47, R0, R5, R47 ;  /* 0x00000005002f7224 */ /* 0x000fe200078e022f */
[----:B------:R-:W-:Y:S01]  /*1580*/  ISETP.GE.AND P4, PT, R18, RZ, PT ;  /* 0x000000ff1200720c */ /* 0x000fe20003f86270 */
[----:B------:R-:W-:Y:S01]  /*1590*/  @!P5 IMAD.IADD R203, R203, 0x1, -R0 ;  /* 0x00000001cbcbd824 */ /* 0x000fe200078e0a00 */
[----:B------:R-:W-:Y:S01]  /*15a0*/  ISETP.GT.U32.AND P5, PT, R0, R141, PT ;  /* 0x0000008d0000720c */ /* 0x000fe20003fa4070 */
[----:B------:R-:W-:Y:S01]  /*15b0*/  IMAD.HI.U32 R5, R3, R45, RZ ;  /* 0x0000002d03057227 */ /* 0x000fe200078e00ff */
[----:B------:R-:W-:-:S02]  /*15c0*/  IABS R57, R16 ;  /* 0x0000001000397213 */ /* 0x000fc40000000000 */
[----:B------:R-:W-:Y:S01]  /*15d0*/  LOP3.LUT R18, R4, 0xac, RZ, 0xfc, !PT ;  /* 0x000000ac04127812 */ /* 0x000fe200078efcff */
[----:B------:R-:W-:Y:S01]  /*15e0*/  @!P1 IMAD.MOV R207, RZ, RZ, -R207 ;  /* 0x000000ffffcf9224 */ /* 0x000fe200078e0acf */
[C---:B------:R-:W-:Y:S01]  /*15f0*/  ISETP.GT.U32.AND P1, PT, R0.reuse, R47, PT ;  /* 0x0000002f0000720c */ /* 0x040fe20003f24070 */
[----:B------:R-:W-:Y:S02]  /*1600*/  IMAD.MOV R5, RZ, RZ, -R5 ;  /* 0x000000ffff057224 */ /* 0x000fe400078e0a05 */
[--C-:B------:R-:W-:Y:S01]  /*1610*/  @!P6 IMAD.IADD R139, R139, 0x1, -R0.reuse ;  /* 0x000000018b8be824 */ /* 0x100fe200078e0a00 */
[----:B------:R-:W-:Y:S01]  /*1620*/  ISETP.GE.AND P6, PT, R13, RZ, PT ;  /* 0x000000ff0d00720c */ /* 0x000fe20003fc6270 */
[----:B------:R-:W-:Y:S01]  /*1630*/  IMAD R45, R0, R5, R45 ;  /* 0x00000005002d7224 */ /* 0x000fe200078e022d */
[C---:B------:R-:W-:Y:S01]  /*1640*/  LOP3.LUT R5, R4.reuse, 0x4c, RZ, 0xfc, !PT ;  /* 0x0000004c04057812 */ /* 0x040fe200078efcff */
[--C-:B------:R-:W-:Y:S01]  /*1650*/  @!P5 IMAD.IADD R141, R141, 0x1, -R0.reuse ;  /* 0x000000018d8dd824 */ /* 0x100fe200078e0a00 */
[----:B------:R-:W-:Y:S01]  /*1660*/  LOP3.LUT R13, R4, 0x54, RZ, 0xfc, !PT ;  /* 0x00000054040d7812 */ /* 0x000fe200078efcff */
[----:B------:R-:W-:Y:S01]  /*1670*/  @!P4 IMAD.MOV R139, RZ, RZ, -R139 ;  /* 0x000000ffff8bc224 */ /* 0x000fe200078e0a8b */
[C---:B------:R-:W-:Y:S01]  /*1680*/  ISETP.GT.U32.AND P4, PT, R0.reuse, R45, PT ;  /* 0x0000002d0000720c */ /* 0x040fe20003f84070 */
[--C-:B------:R-:W-:Y:S01]  /*1690*/  @!P2 IMAD.IADD R41, R41, 0x1, -R0.reuse ;  /* 0x000000012929a824 */ /* 0x100fe200078e0a00 */
[----:B------:R-:W-:Y:S01]  /*16a0*/  ISETP.GT.U32.AND P5, PT, R0, R141, PT ;  /* 0x0000008d0000720c */ /* 0x000fe20003fa4070 */
[----:B------:R-:W-:Y:S01]  /*16b0*/  @!P1 IMAD.IADD R47, R47, 0x1, -R0 ;  /* 0x000000012f2f9824 */ /* 0x000fe200078e0a00 */
[----:B------:R-:W-:Y:S01]  /*16c0*/  ISETP.GE.AND P1, PT, R9, RZ, PT ;  /* 0x000000ff0900720c */ /* 0x000fe20003f26270 */
[----:B------:R-:W-:Y:S01]  /*16d0*/  IMAD.HI.U32 R9, R3, R143, RZ ;  /* 0x0000008f03097227 */ /* 0x000fe200078e00ff */
[----:B------:R-:W-:-:S02]  /*16e0*/  IABS R43, R5 ;  /* 0x00000005002b7213 */ /* 0x000fc40000000000 */
[----:B------:R-:W-:Y:S01]  /*16f0*/  IABS R25, R13 ;  /* 0x0000000d00197213 */ /* 0x000fe20000000000 */
[----:B------:R-:W-:Y:S01]  /*1700*/  @!P3 IMAD.MOV R209, RZ, RZ, -R209 ;  /* 0x000000ffffd1b224 */ /* 0x000fe200078e0ad1 */
[C---:B------:R-:W-:Y:S01]  /*1710*/  ISETP.GT.U32.AND P3, PT, R0.reuse, R41, PT ;  /* 0x000000290000720c */ /* 0x040fe20003f64070 */
[----:B------:R-:W-:Y:S01]  /*1720*/  @!P0 IMAD.MOV R203, RZ, RZ, -R203 ;  /* 0x000000ffffcb8224 */ /* 0x000fe200078e0acb */
[----:B------:R-:W-:Y:S01]  /*1730*/  ISETP.GT.U32.AND P0, PT, R0, R47, PT ;  /* 0x0000002f0000720c */ /* 0x000fe20003f04070 */
[----:B------:R-:W-:Y:S01]  /*1740*/  IMAD.MOV R9, RZ, RZ, -R9 ;  /* 0x000000ffff097224 */ /* 0x000fe200078e0a09 */
[----:B------:R-:W-:Y:S01]  /*1750*/  ISETP.GE.AND P2, PT, R17, RZ, PT ;  /* 0x000000ff1100720c */ /* 0x000fe20003f46270 */
[--C-:B------:R-:W-:Y:S01]  /*1760*/  @!P4 IMAD.IADD R45, R45, 0x1, -R0.reuse ;  /* 0x000000012d2dc824 */ /* 0x100fe200078e0a00 */
[----:B------:R-:W-:Y:S01]  /*1770*/  LOP3.LUT R17, R4, 0x8c, RZ, 0xfc, !PT ;  /* 0x0000008c04117812 */ /* 0x000fe200078efcff */
[----:B------:R-:W-:Y:S01]  /*1780*/  IMAD R143, R0, R9, R143 ;  /* 0x00000009008f7224 */ /* 0x000fe200078e028f */
[----:B------:R-:W-:Y:S01]  /*1790*/  LOP3.LUT R9, R4, 0x50, RZ, 0xfc, !PT ;  /* 0x0000005004097812 */ /* 0x000fe200078efcff */
[----:B------:R-:W-:Y:S01]  /*17a0*/  @!P5 IMAD.IADD R141, R141, 0x1, -R0 ;  /* 0x000000018d8dd824 */ /* 0x000fe200078e0a00 */
[----:B------:R-:W-:-:S02]  /*17b0*/  ISETP.GT.U32.AND P4, PT, R0, R45, PT ;  /* 0x0000002d0000720c */ /* 0x000fc40003f84070 */
[----:B------:R-:W-:Y:S01]  /*17c0*/  ISETP.GT.U32.AND P5, PT, R0, R143, PT ;  /* 0x0000008f0000720c */ /* 0x000fe20003fa4070 */
[--C-:B------:R-:W-:Y:S01]  /*17d0*/  @!P3 IMAD.IADD R41, R41, 0x1, -R0.reuse ;  /* 0x000000012929b824 */ /* 0x100fe200078e0a00 */
[----:B------:R-:W-:Y:S01]  /*17e0*/  ISETP.GE.AND P3, PT, R11, RZ, PT ;  /* 0x000000ff0b00720c */ /* 0x000fe20003f66270 */
[----:B------:R-:W-:Y:S01]  /*17f0*/  @!P0 IMAD.IADD R47, R47, 0x1, -R0 ;  /* 0x000000012f2f8824 */ /* 0x000fe200078e0a00 */
[----:B------:R-:W-:Y:S01]  /*1800*/  ISETP.GE.AND P0, PT, R5, RZ, PT ;  /* 0x000000ff0500720c */ /* 0x000fe20003f06270 */
[C---:B------:R-:W-:Y:S01]  /*1810*/  IMAD.HI.U32 R5, R3.reuse, R43, RZ ;  /* 0x0000002b03057227 */ /* 0x040fe200078e00ff */
[----:B------:R-:W-:Y:S02]  /*1820*/  IABS R145, R9 ;  /* 0x0000000900917213 */ /* 0x000fe40000000000 */
[----:B------:R-:W-:Y:S01]  /*1830*/  IABS R61, R17 ;  /* 0x00000011003d7213 */ /* 0x000fe20000000000 */
[----:B------:R-:W-:-:S04]  /*1840*/  IMAD.HI.U32 R11, R3, R25, RZ ;  /* 0x00000019030b7227 */ /* 0x000fc800078e00ff */
[----:B------:R-:W-:Y:S02]  /*1850*/  IMAD.MOV R5, RZ, RZ, -R5 ;  /* 0x000000ffff057224 */ /* 0x000fe400078e0a05 */
[----:B------:R-:W-:Y:S02]  /*1860*/  IMAD.MOV R11, RZ, RZ, -R11 ;  /* 0x000000ffff0b7224 */ /* 0x000fe400078e0a0b */
[--C-:B------:R-:W-:Y:S02]  /*1870*/  @!P5 IMAD.IADD R143, R143, 0x1, -R0.reuse ;  /* 0x000000018f8fd824 */ /* 0x100fe400078e0a00 */
[C---:B------:R-:W-:Y:S02]  /*1880*/  IMAD R43, R0.reuse, R5, R43 ;  /* 0x00000005002b7224 */ /* 0x040fe400078e022b */
[----:B------:R-:W-:Y:S01]  /*1890*/  @!P4 IMAD.IADD R45, R45, 0x1, -R0 ;  /* 0x000000012d2dc824 */ /* 0x000fe200078e0a00 */
[C---:B------:R-:W-:Y:S01]  /*18a0*/  ISETP.GT.U32.AND P5, PT, R0.reuse, R143, PT ;  /* 0x0000008f0000720c */ /* 0x040fe20003fa4070 */
[C---:B------:R-:W-:Y:S01]  /*18b0*/  IMAD R25, R0.reuse, R11, R25 ;  /* 0x0000000b00197224 */ /* 0x040fe200078e0219 */
[C---:B------:R-:W-:Y:S01]  /*18c0*/  ISETP.GT.U32.AND P4, PT, R0.reuse, R43, PT ;  /* 0x0000002b0000720c */ /* 0x040fe20003f84070 */
[----:B------:R-:W-:Y:S01]  /*18d0*/  @!P3 IMAD.MOV R47, RZ, RZ, -R47 ;  /* 0x000000ffff2fb224 */ /* 0x000fe200078e0a2f */
[----:B------:R-:W-:Y:S01]  /*18e0*/  ISETP.GE.AND P3, PT, R9, RZ, PT ;  /* 0x000000ff0900720c */ /* 0x000fe20003f66270 */
[----:B------:R-:W-:Y:S01]  /*18f0*/  @!P1 IMAD.MOV R45, RZ, RZ, -R45 ;  /* 0x000000ffff2d9224 */ /* 0x000fe200078e0a2d */
[----:B------:R-:W-:Y:S01]  /*1900*/  ISETP.GT.U32.AND P1, PT, R0, R25, PT ;  /* 0x000000190000720c */ /* 0x000fe20003f24070 */
[----:B------:R-:W-:-:S04]  /*1910*/  IMAD.HI.U32 R9, R3, R145, RZ ;  /* 0x0000009103097227 */ /* 0x000fc800078e00ff */
[----:B------:R-:W-:Y:S01]  /*1920*/  @!P2 IMAD.MOV R41, RZ, RZ, -R41 ;  /* 0x000000ffff29a224 */ /* 0x000fe200078e0a29 */
[----:B------:R-:W-:Y:S01]  /*1930*/  ISETP.GE.AND P2, PT, R14, RZ, PT ;  /* 0x000000ff0e00720c */ /* 0x000fe20003f46270 */
[----:B------:R-:W-:Y:S02]  /*1940*/  IMAD.MOV R9, RZ, RZ, -R9 ;  /* 0x000000ffff097224 */ /* 0x000fe400078e0a09 */
[--C-:B------:R-:W-:Y:S02]  /*1950*/  @!P5 IMAD.IADD R143, R143, 0x1, -R0.reuse ;  /* 0x000000018f8fd824 */ /* 0x100fe400078e0a00 */
[----:B------:R-:W-:Y:S01]  /*1960*/  IMAD R145, R0, R9, R145 ;  /* 0x0000000900917224 */ /* 0x000fe200078e0291 */
[----:B------:R-:W-:Y:S01]  /*1970*/  LOP3.LUT R9, R4, 0x58, RZ, 0xfc, !PT ;  /* 0x0000005804097812 */ /* 0x000fe200078efcff */
[--C-:B------:R-:W-:Y:S02]  /*1980*/  @!P4 IMAD.IADD R43, R43, 0x1, -R0.reuse ;  /* 0x000000012b2bc824 */ /* 0x100fe400078e0a00 */
[----:B------:R-:W-:Y:S01]  /*1990*/  @!P1 IMAD.IADD R25, R25, 0x1, -R0 ;  /* 0x0000000119199824 */ /* 0x000fe200078e0a00 */
[----:B------:R-:W-:Y:S01]  /*19a0*/  IABS R147, R9 ;  /* 0x0000000900937213 */ /* 0x000fe20000000000 */
[----:B------:R-:W-:Y:S01]  /*19b0*/  @!P6 IMAD.MOV R141, RZ, RZ, -R141 ;  /* 0x000000ffff8de224 */ /* 0x000fe200078e0a8d */
[C---:B------:R-:W-:Y:S01]  /*19c0*/  ISETP.GT.U32.AND P4, PT, R0.reuse, R43, PT ;  /* 0x0000002b0000720c */ /* 0x040fe20003f84070 */
[----:B------:R-:W-:Y:S01]  /*19d0*/  @!P2 IMAD.MOV R143, RZ, RZ, -R143 ;  /* 0x000000ffff8fa224 */ /* 0x000fe200078e0a8f */
[----:B------:R-:W-:Y:S01]  /*19e0*/  ISETP.GE.AND P2, PT, R9, RZ, PT ;  /* 0x000000ff0900720c */ /* 0x000fe20003f46270 */
[----:B------:R-:W-:Y:S01]  /*19f0*/  IMAD.HI.U32 R5, R3, R147, RZ ;  /* 0x0000009303057227 */ /* 0x000fe200078e00ff */
[----:B------:R-:W-:-:S02]  /*1a00*/  ISETP.GT.U32.AND P1, PT, R0, R25, PT ;  /* 0x000000190000720c */ /* 0x000fc40003f24070 */
[----:B------:R-:W-:Y:S01]  /*1a10*/  ISETP.GE.AND P6, PT, R13, RZ, PT ;  /* 0x000000ff0d00720c */ /* 0x000fe20003fc6270 */
[----:B------:R-:W-:Y:S01]  /*1a20*/  IMAD.HI.U32 R9, R3, R149, RZ ;  /* 0x0000009503097227 */ /* 0x000fe200078e00ff */
[----:B------:R-:W-:-:S03]  /*1a30*/  ISETP.GT.U32.AND P5, PT, R0, R145, PT ;  /* 0x000000910000720c */ /* 0x000fc60003fa4070 */
[----:B------:R-:W-:Y:S02]  /*1a40*/  VIADD R14, R2, 0x5c ;  /* 0x0000005c020e7836 */ /* 0x000fe40000000000 */
[----:B------:R-:W-:Y:S02]  /*1a50*/  IMAD.MOV R5, RZ, RZ, -R5 ;  /* 0x000000ffff057224 */ /* 0x000fe400078e0a05 */
[----:B------:R-:W-:Y:S01]  /*1a60*/  IMAD.HI.U32 R13, R3, R57, RZ ;  /* 0x00000039030d7227 */ /* 0x000fe200078e00ff */
[----:B------:R-:W-:-:S03]  /*1a70*/  IABS R11, R14 ;  /* 0x0000000e000b7213 */ /* 0x000fc60000000000 */
[----:B------:R-:W-:Y:S02]  /*1a80*/  IMAD.MOV R9, RZ, RZ, -R9 ;  /* 0x000000ffff097224 */ /* 0x000fe400078e0a09 */
[C---:B------:R-:W-:Y:S02]  /*1a90*/  IMAD R147, R0.reuse, R5, R147 ;  /* 0x0000000500937224 */ /* 0x040fe400078e0293 */
[----:B------:R-:W-:Y:S02]  /*1aa0*/  IMAD.MOV R13, RZ, RZ, -R13 ;  /* 0x000000ffff0d7224 */ /* 0x000fe400078e0a0d */
[----:B------:R-:W-:Y:S01]  /*1ab0*/  IMAD R149, R0, R9, R149 ;  /* 0x0000000900957224 */ /* 0x000fe200078e0295 */
[----:B------:R-:W-:Y:S01]  /*1ac0*/  LOP3.LUT R9, R4, 0x68, RZ, 0xfc, !PT ;  /* 0x0000006804097812 */ /* 0x000fe200078efcff */
[--C-:B------:R-:W-:Y:S01]  /*1ad0*/  @!P4 IMAD.IADD R43, R43, 0x1, -R0.reuse ;  /* 0x000000012b2bc824 */ /* 0x100fe200078e0a00 */
[C---:B------:R-:W-:Y:S01]  /*1ae0*/  ISETP.GT.U32.AND P4, PT, R0.reuse, R147, PT ;  /* 0x000000930000720c */ /* 0x040fe20003f84070 */
[C---:B------:R-:W-:Y:S01]  /*1af0*/  IMAD R57, R0.reuse, R13, R57 ;  /* 0x0000000d00397224 */ /* 0x040fe200078e0239 */
[----:B------:R-:W-:Y:S01]  /*1b00*/  IABS R151, R9 ;  /* 0x0000000900977213 */ /* 0x000fe20000000000 */
[----:B------:R-:W-:Y:S01]  /*1b10*/  @!P1 IMAD.IADD R25, R25, 0x1, -R0 ;  /* 0x0000000119199824 */ /* 0x000fe200078e0a00 */
[----:B------:R-:W-:Y:S01]  /*1b20*/  ISETP.GT.U32.AND P1, PT, R0, R149, PT ;  /* 0x000000950000720c */ /* 0x000fe20003f24070 */
[----:B------:R-:W-:Y:S01]  /*1b30*/  IMAD.HI.U32 R5, R3, R11, RZ ;  /* 0x0000000b03057227 */ /* 0x000fe200078e00ff */
[----:B------:R-:W-:-:S03]  /*1b40*/  LOP3.LUT R13, R4, 0x6c, RZ, 0xfc, !PT ;  /* 0x0000006c040d7812 */ /* 0x000fc600078efcff */
[----:B------:R-:W-:Y:S01]  /*1b50*/  @!P6 IMAD.MOV R25, RZ, RZ, -R25 ;  /* 0x000000ffff19e224 */ /* 0x000fe200078e0a19 */
[C---:B------:R-:W-:Y:S01]  /*1b60*/  ISETP.GT.U32.AND P6, PT, R0.reuse, R57, PT ;  /* 0x000000390000720c */ /* 0x040fe20003fc4070 */
[----:B------:R-:W-:Y:S01]  /*1b70*/  IMAD.MOV R5, RZ, RZ, -R5 ;  /* 0x000000ffff057224 */ /* 0x000fe200078e0a05 */
[----:B------:R-:W-:Y:S01]  /*1b80*/  IABS R49, R13 ;  /* 0x0000000d00317213 */ /* 0x000fe20000000000 */
[----:B------:R-:W-:Y:S02]  /*1b90*/  @!P4 IMAD.IADD R147, R147, 0x1, -R0 ;  /* 0x000000019393c824 */ /* 0x000fe400078e0a00 */
[C---:B------:R-:W-:Y:S02]  /*1ba0*/  IMAD R11, R0.reuse, R5, R11 ;  /* 0x00000005000b7224 */ /* 0x040fe400078e020b */
[----:B------:R-:W-:Y:S01]  /*1bb0*/  IMAD.HI.U32 R5, R3, R151, RZ ;  /* 0x0000009703057227 */ /* 0x000fe200078e00ff */
[----:B------:R-:W-:-:S03]  /*1bc0*/  ISETP.GT.U32.AND P4, PT, R0, R147, PT ;  /* 0x000000930000720c */ /* 0x000fc60003f84070 */
[--C-:B------:R-:W-:Y:S02]  /*1bd0*/  @!P1 IMAD.IADD R149, R149, 0x1, -R0.reuse ;  /* 0x0000000195959824 */ /* 0x100fe400078e0a00 */
[--C-:B------:R-:W-:Y:S02]  /*1be0*/  @!P5 IMAD.IADD R145, R145, 0x1, -R0.reuse ;  /* 0x000000019191d824 */ /* 0x100fe400078e0a00 */
[----:B------:R-:W-:Y:S02]  /*1bf0*/  IMAD.MOV R5, RZ, RZ, -R5 ;  /* 0x000000ffff057224 */ /* 0x000fe400078e0a05 */
[----:B------:R-:W-:Y:S01]  /*1c00*/  @!P6 IMAD.IADD R57, R57, 0x1, -R0 ;  /* 0x000000013939e824 */ /* 0x000fe200078e0a00 */
[C---:B------:R-:W-:Y:S01]  /*1c10*/  ISETP.GT.U32.AND P6, PT, R0.reuse, R149, PT ;  /* 0x000000950000720c */ /* 0x040fe20003fc4070 */
[C---:B------:R-:W-:Y:S01]  /*1c20*/  IMAD R151, R0.reuse, R5, R151 ;  /* 0x0000000500977224 */ /* 0x040fe200078e0297 */
[----:B------:R-:W-:Y:S01]  /*1c30*/  ISETP.GT.U32.AND P5, PT, R0, R145, PT ;  /* 0x000000910000720c */ /* 0x000fe20003fa4070 */
[----:B------:R-:W-:-:S04]  /*1c40*/  IMAD.HI.U32 R5, R3, R49, RZ ;  /* 0x0000003103057227 */ /* 0x000fc800078e00ff */
[----:B------:R-:W-:Y:S01]  /*1c50*/  @!P0 IMAD.MOV R43, RZ, RZ, -R43 ;  /* 0x000000ffff2b8224 */ /* 0x000fe200078e0a2b */
[----:B------:R-:W-:Y:S01]  /*1c60*/  ISETP.GT.U32.AND P0, PT, R0, R11, PT ;  /* 0x0000000b0000720c */ /* 0x000fe20003f04070 */
[----:B------:R-:W-:Y:S02]  /*1c70*/  IMAD.MOV R5, RZ, RZ, -R5 ;  /* 0x000000ffff057224 */ /* 0x000fe400078e0a05 */
[--C-:B------:R-:W-:Y:S01]  /*1c80*/  @!P4 IMAD.IADD R147, R147, 0x1, -R0.reuse ;  /* 0x000000019393c824 */ /* 0x100fe200078e0a00 */
[----:B------:R-:W-:Y:S01]  /*1c90*/  ISETP.GE.AND P4, PT, R16, RZ, PT ;  /* 0x000000ff1000720c */ /* 0x000fe20003f86270 */
[----:B------:R-:W-:Y:S01]  /*1ca0*/  IMAD R49, R0, R5, R49 ;  /* 0x0000000500317224 */ /* 0x000fe200078e0231 */
[----:B------:R-:W-:Y:S01]  /*1cb0*/  LOP3.LUT R16, R4, 0x78, RZ, 0xfc, !PT ;  /* 0x0000007804107812 */ /* 0x000fe200078efcff */
[--C-:B------:R-:W-:Y:S02]  /*1cc0*/  @!P6 IMAD.IADD R149, R149, 0x1, -R0.reuse ;  /* 0x000000019595e824 */ /* 0x100fe400078e0a00 */
[--C-:B------:R-:W-:Y:S01]  /*1cd0*/  @!P5 IMAD.IADD R145, R145, 0x1, -R0.reuse ;  /* 0x000000019191d824 */ /* 0x100fe200078e0a00 */
[----:B------:R-:W-:Y:S01]  /*1ce0*/  ISETP.GT.U32.AND P6, PT, R0, R49, PT ;  /* 0x000000310000720c */ /* 0x000fe20003fc4070 */
[----:B------:R-:W-:Y:S01]  /*1cf0*/  @!P2 IMAD.MOV R147, RZ, RZ, -R147 ;  /* 0x000000ffff93a224 */ /* 0x000fe200078e0a93 */
[----:B------:R-:W-:Y:S01]  /*1d00*/  ISETP.GE.AND P5, PT, R14, RZ, PT ;  /* 0x000000ff0e00720c */ /* 0x000fe20003fa6270 */
[----:B------:R-:W-:Y:S01]  /*1d10*/  @!P3 IMAD.MOV R145, RZ, RZ, -R145 ;  /* 0x000000ffff91b224 */ /* 0x000fe200078e0a91 */
[----:B------:R-:W-:Y:S01]  /*1d20*/  LOP3.LUT R14, R4, 0x70, RZ, 0xfc, !PT ;  /* 0x00000070040e7812 */ /* 0x000fe200078efcff */
[----:B------:R-:W-:Y:S01]  /*1d30*/  @!P0 IMAD.IADD R11, R11, 0x1, -R0 ;  /* 0x000000010b0b8824 */ /* 0x000fe200078e0a00 */
[----:B------:R-:W-:-:S02]  /*1d40*/  ISETP.GT.U32.AND P2, PT, R0, R57, PT ;  /* 0x000000390000720c */ /* 0x000fc40003f44070 */
[----:B------:R-:W-:Y:S02]  /*1d50*/  ISETP.GE.AND P3, PT, R15, RZ, PT ;  /* 0x000000ff0f00720c */ /* 0x000fe40003f66270 */
[----:B------:R-:W-:Y:S02]  /*1d60*/  LOP3.LUT R15, R4, 0x74, RZ, 0xfc, !PT ;  /* 0x00000074040f7812 */ /* 0x000fe400078efcff */
[----:B------:R-:W-:Y:S01]  /*1d70*/  IABS R153, R14 ;  /* 0x0000000e00997213 */ /* 0x000fe20000000000 */
[----:B------:R-:W-:Y:S01]  /*1d80*/  @!P6 IMAD.IADD R49, R49, 0x1, -R0 ;  /* 0x000000013131e824 */ /* 0x000fe200078e0a00 */
[----:B------:R-:W-:Y:S02]  /*1d90*/  ISETP.GT.U32.AND P1, PT, R0, R11, PT ;  /* 0x0000000b0000720c */ /* 0x000fe40003f24070 */
[----:B------:R-:W-:Y:S01]  /*1da0*/  IABS R65, R15 ;  /* 0x0000000f00417213 */ /* 0x000fe20000000000 */
[----:B------:R-:W-:Y:S01]  /*1db0*/  IMAD.HI.U32 R5, R3, R153, RZ ;  /* 0x0000009903057227 */ /* 0x000fe200078e00ff */
[----:B------:R-:W-:-:S02]  /*1dc0*/  ISETP.GE.AND P0, PT, R9, RZ, PT ;  /* 0x000000ff0900720c */ /* 0x000fc40003f06270 */
[----:B------:R-:W-:Y:S01]  /*1dd0*/  IABS R155, R16 ;  /* 0x00000010009b7213 */ /* 0x000fe20000000000 */
[----:B------:R-:W-:Y:S01]  /*1de0*/  IMAD.HI.U32 R9, R3, R65, RZ ;  /* 0x0000004103097227 */ /* 0x000fe200078e00ff */
[----:B------:R-:W-:-:S03]  /*1df0*/  ISETP.GT.U32.AND P6, PT, R0, R49, PT ;  /* 0x000000310000720c */ /* 0x000fc60003fc4070 */
[----:B------:R-:W-:Y:S02]  /*1e00*/  IMAD.MOV R5, RZ, RZ, -R5 ;  /* 0x000000ffff057224 */ /* 0x000fe400078e0a05 */
[----:B------:R-:W-:Y:S01]  /*1e10*/  @!P2 IMAD.IADD R57, R57, 0x1, -R0 ;  /* 0x000000013939a824 */ /* 0x000fe200078e0a00 */
[----:B------:R-:W-:Y:S01]  /*1e20*/  ISETP.GE.AND P2, PT, R13, RZ, PT ;  /* 0x000000ff0d00720c */ /* 0x000fe20003f46270 */
[----:B------:R-:W-:-:S04]  /*1e30*/  IMAD.HI.U32 R13, R3, R155, RZ ;  /* 0x0000009b030d7227 */ /* 0x000fc800078e00ff */
[----:B------:R-:W-:Y:S02]  /*1e40*/  IMAD.MOV R9, RZ, RZ, -R9 ;  /* 0x000000ffff097224 */ /* 0x000fe400078e0a09 */
[C---:B------:R-:W-:Y:S02]  /*1e50*/  IMAD R153, R0.reuse, R5, R153 ;  /* 0x0000000500997224 */ /* 0x040fe400078e0299 */
[----:B------:R-:W-:Y:S01]  /*1e60*/  @!P1 IMAD.IADD R11, R11, 0x1, -R0 ;  /* 0x000000010b0b9824 */ /* 0x000fe200078e0a00 */
[C---:B------:R-:W-:Y:S01]  /*1e70*/  ISETP.GT.U32.AND P1, PT, R0.reuse, R151, PT ;  /* 0x000000970000720c */ /* 0x040fe20003f24070 */
[----:B------:R-:W-:Y:S02]  /*1e80*/  IMAD.MOV R13, RZ, RZ, -R13 ;  /* 0x000000ffff0d7224 */ /* 0x000fe400078e0a0d */
[C---:B------:R-:W-:Y:S02]  /*1e90*/  IMAD R65, R0.reuse, R9, R65 ;  /* 0x0000000900417224 */ /* 0x040fe400078e0241 */
[----:B------:R-:W-:Y:S01]  /*1ea0*/  @!P3 IMAD.MOV R149, RZ, RZ, -R149 ;  /* 0x000000ffff95b224 */ /* 0x000fe200078e0a95 */
[C---:B------:R-:W-:Y:S01]  /*1eb0*/  ISETP.GT.U32.AND P3, PT, R0.reuse, R153, PT ;  /* 0x000000990000720c */ /* 0x040fe20003f64070 */
[----:B------:R-:W-:-:S02]  /*1ec0*/  IMAD R155, R0, R13, R155 ;  /* 0x0000000d009b7224 */ /* 0x000fc400078e029b */
[----:B------:R-:W-:Y:S01]  /*1ed0*/  @!P4 IMAD.MOV R57, RZ, RZ, -R57 ;  /* 0x000000ffff39c224 */ /* 0x000fe200078e0a39 */
[C---:B------:R-:W-:Y:S01]  /*1ee0*/  ISETP.GT.U32.AND P4, PT, R0.reuse, R65, PT ;  /* 0x000000410000720c */ /* 0x040fe20003f84070 */
[--C-:B------:R-:W-:Y:S01]  /*1ef0*/  @!P6 IMAD.IADD R49, R49, 0x1, -R0.reuse ;  /* 0x000000013131e824 */ /* 0x100fe200078e0a00 */
[----:B------:R-:W-:Y:S01]  /*1f00*/  ISETP.GT.U32.AND P6, PT, R0, R155, PT ;  /* 0x0000009b0000720c */ /* 0x000fe20003fc4070 */
[----:B------:R-:W-:Y:S02]  /*1f10*/  VIADD R13, R2, 0x7c ;  /* 0x0000007c020d7836 */ /* 0x000fe40000000000 */
[--C-:B------:R-:W-:Y:S01]  /*1f20*/  @!P1 IMAD.IADD R151, R151, 0x1, -R0.reuse ;  /* 0x0000000197979824 */ /* 0x100fe200078e0a00 */
[----:B------:R-:W-:Y:S01]  /*1f30*/  ISETP.GE.AND P1, PT, R14, RZ, PT ;  /* 0x000000ff0e00720c */ /* 0x000fe20003f26270 */
[----:B------:R-:W-:Y:S01]  /*1f40*/  @!P5 IMAD.MOV R11, RZ, RZ, -R11 ;  /* 0x000000ffff0bd224 */ /* 0x000fe200078e0a0b */
[----:B------:R-:W-:Y:S01]  /*1f50*/  IABS R51, R13 ;  /* 0x0000000d00337213 */ /* 0x000fe20000000000 */
[--C-:B------:R-:W-:Y:S01]  /*1f60*/  @!P3 IMAD.IADD R153, R153, 0x1, -R0.reuse ;  /* 0x000000019999b824 */ /* 0x100fe200078e0a00 */
[----:B------:R-:W-:Y:S01]  /*1f70*/  LOP3.LUT R14, R4, 0x80, RZ, 0xfc, !PT ;  /* 0x00000080040e7812 */ /* 0x000fe200078efcff */
[----:B------:R-:W-:Y:S01]  /*1f80*/  @!P2 IMAD.MOV R49, RZ, RZ, -R49 ;  /* 0x000000ffff31a224 */ /* 0x000fe200078e0a31 */
[C---:B------:R-:W-:Y:S01]  /*1f90*/  ISETP.GT.U32.AND P5, PT, R0.reuse, R151, PT ;  /* 0x000000970000720c */ /* 0x040fe20003fa4070 */
[----:B------:R-:W-:Y:S01]  /*1fa0*/  @!P4 IMAD.IADD R65, R65, 0x1, -R0 ;  /* 0x000000014141c824 */ /* 0x000fe200078e0a00 */
[----:B------:R-:W-:Y:S01]  /*1fb0*/  IABS R157, R14 ;  /* 0x0000000e009d7213 */ /* 0x000fe20000000000 */
[----:B------:R-:W-:Y:S01]  /*1fc0*/  IMAD.HI.U32 R5, R3, R51, RZ ;  /* 0x0000003303057227 */ /* 0x000fe200078e00ff */
[----:B------:R-:W-:-:S02]  /*1fd0*/  ISETP.GT.U32.AND P4, PT, R0, R153, PT ;  /* 0x000000990000720c */ /* 0x000fc40003f84070 */
[----:B------:R-:W-:Y:S01]  /*1fe0*/  ISETP.GE.AND P3, PT, R16, RZ, PT ;  /* 0x000000ff1000720c */ /* 0x000fe20003f66270 */
[----:B------:R-:W-:Y:S01]  /*1ff0*/  @!P6 IMAD.IADD R155, R155, 0x1, -R0 ;  /* 0x000000019b9be824 */ /* 0x000fe200078e0a00 */
[----:B------:R-:W-:Y:S01]  /*2000*/  ISETP.GT.U32.AND P6, PT, R0, R65, PT ;  /* 0x000000410000720c */ /* 0x000fe20003fc4070 */
[----:B------:R-:W-:Y:S01]  /*2010*/  IMAD.MOV R9, RZ, RZ, -R5 ;  /* 0x000000ffff097224 */ /* 0x000fe200078e0a05 */
[----:B------:R-:W-:Y:S01]  /*2020*/  LOP3.LUT R16, R4, 0x88, RZ, 0xfc, !PT ;  /* 0x0000008804107812 */ /* 0x000fe200078efcff */
[----:B------:R-:W-:-:S03]  /*2030*/  IMAD.HI.U32 R5, R3, R157, RZ ;  /* 0x0000009d03057227 */ /* 0x000fc600078e00ff */
[----:B------:R-:W-:Y:S01]  /*2040*/  IABS R159, R16 ;  /* 0x00000010009f7213 */ /* 0x000fe20000000000 */
[C---:B------:R-:W-:Y:S02]  /*2050*/  IMAD R51, R0.reuse, R9, R51 ;  /* 0x0000000900337224 */ /* 0x040fe400078e0233 */
[----:B------:R-:W-:Y:S02]  /*2060*/  IMAD.MOV R5, RZ, RZ, -R5 ;  /* 0x000000ffff057224 */ /* 0x000fe400078e0a05 */
[--C-:B------:R-:W-:Y:S01]  /*2070*/  @!P4 IMAD.IADD R153, R153, 0x1, -R0.reuse ;  /* 0x000000019999c824 */ /* 0x100fe200078e0a00 */
[C---:B------:R-:W-:Y:S01]  /*2080*/  ISETP.GT.U32.AND P4, PT, R0.reuse, R51, PT ;  /* 0x000000330000720c */ /* 0x040fe20003f84070 */
[C---:B------:R-:W-:Y:S02]  /*2090*/  IMAD R157, R0.reuse, R5, R157 ;  /* 0x00000005009d7224 */ /* 0x040fe400078e029d */
[--C-:B------:R-:W-:Y:S01]  /*20a0*/  @!P5 IMAD.IADD R151, R151, 0x1, -R0.reuse ;  /* 0x000000019797d824 */ /* 0x100fe200078e0a00 */
[----:B------:R-:W-:Y:S01]  /*20b0*/  ISETP.GE.AND P5, PT, R15, RZ, PT ;  /* 0x000000ff0f00720c */ /* 0x000fe20003fa6270 */
[----:B------:R-:W-:Y:S01]  /*20c0*/  @!P6 IMAD.IADD R65, R65, 0x1, -R0 ;  /* 0x000000014141e824 */ /* 0x000fe200078e0a00 */
[----:B------:R-:W-:Y:S01]  /*20d0*/  ISETP.GT.U32.AND P6, PT, R0, R157, PT ;  /* 0x0000009d0000720c */ /* 0x000fe20003fc4070 */
[----:B------:R-:W-:Y:S01]  /*20e0*/  @!P0 IMAD.MOV R151, RZ, RZ, -R151 ;  /* 0x000000ffff978224 */ /* 0x000fe200078e0a97 */
[----:B------:R-:W-:Y:S01]  /*20f0*/  LOP3.LUT R15, R4, 0x84, RZ, 0xfc, !PT ;  /* 0x00000084040f7812 */ /* 0x000fe200078efcff */
[----:B------:R-:W-:Y:S01]  /*2100*/  @!P1 IMAD.MOV R153, RZ, RZ, -R153 ;  /* 0x000000ffff999224 */ /* 0x000fe200078e0a99 */
[----:B------:R-:W-:-:S02]  /*2110*/  ISETP.GT.U32.AND P0, PT, R0, R155, PT ;  /* 0x0000009b0000720c */ /* 0x000fc40003f04070 */
[----:B------:R-:W-:Y:S01]  /*2120*/  IABS R53, R15 ;  /* 0x0000000f00357213 */ /* 0x000fe20000000000 */
[----:B------:R-:W-:Y:S01]  /*2130*/  @!P4 IMAD.IADD R51, R51, 0x1, -R0 ;  /* 0x000000013333c824 */ /* 0x000fe200078e0a00 */
[----:B------:R-:W-:Y:S02]  /*2140*/  ISETP.GE.AND P4, PT, R14, RZ, PT ;  /* 0x000000ff0e00720c */ /* 0x000fe40003f86270 */
[----:B------:R-:W-:Y:S01]  /*2150*/  LOP3.LUT R14, R4, 0x98, RZ, 0xfc, !PT ;  /* 0x00000098040e7812 */ /* 0x000fe200078efcff */
[----:B------:R-:W-:-:S03]  /*2160*/  IMAD.HI.U32 R5, R3, R53, RZ ;  /* 0x0000003503057227 */ /* 0x000fc600078e00ff */
[----:B------:R-:W-:Y:S01]  /*2170*/  IABS R163, R14 ;  /* 0x0000000e00a37213 */ /* 0x000fe20000000000 */
[----:B------:R-:W-:Y:S01]  /*2180*/  @!P6 IMAD.IADD R157, R157, 0x1, -R0 ;  /* 0x000000019d9de824 */ /* 0x000fe200078e0a00 */
[C---:B------:R-:W-:Y:S01]  /*2190*/  ISETP.GT.U32.AND P6, PT, R0.reuse, R51, PT ;  /* 0x000000330000720c */ /* 0x040fe20003fc4070 */
[----:B------:R-:W-:Y:S02]  /*21a0*/  IMAD.MOV R9, RZ, RZ, -R5 ;  /* 0x000000ffff097224 */ /* 0x000fe400078e0a05 */
[----:B------:R-:W-:Y:S01]  /*21b0*/  IMAD.HI.U32 R5, R3, R159, RZ ;  /* 0x0000009f03057227 */ /* 0x000fe200078e00ff */
[----:B------:R-:W-:-:S03]  /*21c0*/  ISETP.GT.U32.AND P1, PT, R0, R157, PT ;  /* 0x0000009d0000720c */ /* 0x000fc60003f24070 */
[C---:B------:R-:W-:Y:S02]  /*21d0*/  IMAD R53, R0.reuse, R9, R53 ;  /* 0x0000000900357224 */ /* 0x040fe400078e0235 */
[----:B------:R-:W-:Y:S02]  /*21e0*/  IMAD.MOV R9, RZ, RZ, -R5 ;  /* 0x000000ffff097224 */ /* 0x000fe400078e0a05 */
[----:B------:R-:W-:Y:S01]  /*21f0*/  IMAD.HI.U32 R5, R3, R61, RZ ;  /* 0x0000003d03057227 */ /* 0x000fe200078e00ff */
[----:B------:R-:W-:-:S03]  /*2200*/  ISETP.GT.U32.AND P2, PT, R0, R53, PT ;  /* 0x000000350000720c */ /* 0x000fc60003f44070 */
[----:B------:R-:W-:Y:S01]  /*2210*/  IMAD R159, R0, R9, R159 ;  /* 0x00000009009f7224 */ /* 0x000fe200078e029f */
[----:B------:R-:W-:Y:S01]  /*2220*/  LOP3.LUT R9, R4, 0x90, RZ, 0xfc, !PT ;  /* 0x0000009004097812 */ /* 0x000fe200078efcff */
[--C-:B------:R-:W-:Y:S02]  /*2230*/  @!P6 IMAD.IADD R51, R51, 0x1, -R0.reuse ;  /* 0x000000013333e824 */ /* 0x100fe400078e0a00 */
[--C-:B------:R-:W-:Y:S01]  /*2240*/  @!P0 IMAD.IADD R155, R155, 0x1, -R0.reuse ;  /* 0x000000019b9b8824 */ /* 0x100fe200078e0a00 */
[----:B------:R-:W-:Y:S01]  /*2250*/  ISETP.GT.U32.AND P6, PT, R0, R159, PT ;  /* 0x0000009f0000720c */ /* 0x000fe20003fc4070 */
[----:B------:R-:W-:Y:S01]  /*2260*/  IMAD.MOV R5, RZ, RZ, -R5 ;  /* 0x000000ffff057224 */ /* 0x000fe200078e0a05 */
[----:B------:R-:W-:Y:S01]  /*2270*/  ISETP.GE.AND P0, PT, R13, RZ, PT ;  /* 0x000000ff0d00720c */ /* 0x000fe20003f06270 */
[--C-:B------:R-:W-:Y:S01]  /*2280*/  @!P1 IMAD.IADD R157, R157, 0x1, -R0.reuse ;  /* 0x000000019d9d9824 */ /* 0x100fe200078e0a00 */
[----:B------:R-:W-:Y:S01]  /*2290*/  IABS R161, R9 ;  /* 0x0000000900a17213 */ /* 0x000fe20000000000 */
[----:B------:R-:W-:Y:S01]  /*22a0*/  @!P2 IMAD.IADD R53, R53, 0x1, -R0 ;  /* 0x000000013535a824 */ /* 0x000fe200078e0a00 */
[----:B------:R-:W-:Y:S01]  /*22b0*/  LOP3.LUT R13, R4, 0x94, RZ, 0xfc, !PT ;  /* 0x00000094040d7812 */ /* 0x000fe200078efcff */
[C---:B------:R-:W-:Y:S01]  /*22c0*/  IMAD R61, R0.reuse, R5, R61 ;  /* 0x00000005003d7224 */ /* 0x040fe200078e023d */
[----:B------:R-:W-:Y:S01]  /*22d0*/  ISETP.GE.AND P2, PT, R9, RZ, PT ;  /* 0x000000ff0900720c */ /* 0x000fe20003f46270 */
[----:B------:R-:W-:Y:S01]  /*22e0*/  @!P4 IMAD.MOV R157, RZ, RZ, -R157 ;  /* 0x000000ffff9dc224 */ /* 0x000fe200078e0a9d */
[----:B------:R-:W-:Y:S01]  /*22f0*/  IABS R59, R13 ;  /* 0x0000000d003b7213 */ /* 0x000fe20000000000 */
[----:B------:R-:W-:Y:S01]  /*2300*/  IMAD.HI.U32 R5, R3, R161, RZ ;  /* 0x000000a103057227 */ /* 0x000fe200078e00ff */
[----:B------:R-:W-:-:S02]  /*2310*/  ISETP.GT.U32.AND P4, PT, R0, R61, PT ;  /* 0x0000003d0000720c */ /* 0x000fc40003f84070 */
[----:B------:R-:W-:Y:S01]  /*2320*/  ISETP.GE.AND P1, PT, R17, RZ, PT ;  /* 0x000000ff1100720c */ /* 0x000fe20003f26270 */
[--C-:B------:R-:W-:Y:S01]  /*2330*/  @!P6 IMAD.IADD R159, R159, 0x1, -R0.reuse ;  /* 0x000000019f9fe824 */ /* 0x100fe200078e0a00 */
[C---:B------:R-:W-:Y:S01]  /*2340*/  ISETP.GT.U32.AND P6, PT, R0.reuse, R53, PT ;  /* 0x000000350000720c */ /* 0x040fe20003fc4070 */
[----:B------:R-:W-:Y:S01]  /*2350*/  @!P5 IMAD.MOV R65, RZ, RZ, -R65 ;  /* 0x000000ffff41d224 */ /* 0x000fe200078e0a41 */
[----:B------:R-:W-:Y:S01]  /*2360*/  ISETP.GE.AND P5, PT, R15, RZ, PT ;  /* 0x000000ff0f00720c */ /* 0x000fe20003fa6270 */
[----:B------:R-:W-:Y:S01]  /*2370*/  @!P0 IMAD.MOV R51, RZ, RZ, -R51 ;  /* 0x000000ffff338224 */ /* 0x000fe200078e0a33 */
[----:B------:R-:W-:Y:S01]  /*2380*/  ISETP.GT.U32.AND P0, PT, R0, R159, PT ;  /* 0x0000009f0000720c */ /* 0x000fe20003f04070 */
[----:B------:R-:W-:Y:S01]  /*2390*/  IMAD.MOV R5, RZ, RZ, -R5 ;  /* 0x000000ffff057224 */ /* 0x000fe200078e0a05 */
[----:B------:R-:W-:Y:S01]  /*23a0*/  LOP3.LUT R17, R4, 0xa8, RZ, 0xfc, !PT ;  /* 0x000000a804117812 */ /* 0x000fe200078efcff */
[----:B------:R-:W-:Y:S01]  /*23b0*/  @!P3 IMAD.MOV R155, RZ, RZ, -R155 ;  /* 0x000000ffff9bb224 */ /* 0x000fe200078e0a9b */
[----:B------:R-:W-:Y:S01]  /*23c0*/  ISETP.GE.AND P3, PT, R16, RZ, PT ;  /* 0x000000ff1000720c */ /* 0x000fe20003f66270 */
[----:B------:R-:W-:Y:S01]  /*23d0*/  IMAD R161, R0, R5, R161 ;  /* 0x0000000500a17224 */ /* 0x000fe200078e02a1 */
[----:B------:R-:W-:Y:S01]  /*23e0*/  LOP3.LUT R16, R4, 0xa4, RZ, 0xfc, !PT ;  /* 0x000000a404107812 */ /* 0x000fe200078efcff */
[--C-:B------:R-:W-:Y:S01]  /*23f0*/  @!P4 IMAD.IADD R61, R61, 0x1, -R0.reuse ;  /* 0x000000013d3dc824 */ /* 0x100fe200078e0a00 */
[----:B------:R-:W-:Y:S01]  /*2400*/  ISETP.GE.AND P4, PT, R14, RZ, PT ;  /* 0x000000ff0e00720c */ /* 0x000fe20003f86270 */
[----:B------:R-:W-:Y:S01]  /*2410*/  @!P6 IMAD.IADD R53, R53, 0x1, -R0 ;  /* 0x000000013535e824 */ /* 0x000fe200078e0a00 */
[----:B------:R-:W-:Y:S01]  /*2420*/  ISETP.GT.U32.AND P6, PT, R0, R161, PT ;  /* 0x000000a10000720c */ /* 0x000fe20003fc4070 */
[----:B------:R-:W-:Y:S01]  /*2430*/  IMAD.HI.U32 R5, R3, R59, RZ ;  /* 0x0000003b03057227 */ /* 0x000fe200078e00ff */
[----:B------:R-:W-:-:S02]  /*2440*/  LOP3.LUT R14, R4, 0xa0, RZ, 0xfc, !PT ;  /* 0x000000a0040e7812 */ /* 0x000fc400078efcff */
[----:B------:R-:W-:Y:S01]  /*2450*/  IABS R27, R16 ;  /* 0x00000010001b7213 */ /* 0x000fe20000000000 */
[----:B------:R-:W-:Y:S01]  /*2460*/  @!P0 IMAD.IADD R159, R159, 0x1, -R0 ;  /* 0x000000019f9f8824 */ /* 0x000fe200078e0a00 */
[----:B------:R-:W-:Y:S01]  /*2470*/  ISETP.GE.AND P0, PT, R13, RZ, PT ;  /* 0x000000ff0d00720c */ /* 0x000fe20003f06270 */
[----:B------:R-:W-:Y:S01]  /*2480*/  @!P5 IMAD.MOV R53, RZ, RZ, -R53 ;  /* 0x000000ffff35d224 */ /* 0x000fe200078e0a35 */
[----:B------:R-:W-:Y:S01]  /*2490*/  ISETP.GT.U32.AND P5, PT, R0, R61, PT ;  /* 0x0000003d0000720c */ /* 0x000fe20003fa4070 */
[----:B------:R-:W-:Y:S01]  /*24a0*/  IMAD.HI.U32 R9, R3, R163, RZ ;  /* 0x000000a303097227 */ /* 0x000fe200078e00ff */
[----:B------:R-:W-:Y:S02]  /*24b0*/  IABS R165, R14 ;  /* 0x0000000e00a57213 */ /* 0x000fe40000000000 */
[----:B------:R-:W-:Y:S01]  /*24c0*/  IABS R167, R17 ;  /* 0x0000001100a77213 */ /* 0x000fe20000000000 */
[----:B------:R-:W-:Y:S02]  /*24d0*/  IMAD.MOV R13, RZ, RZ, -R5 ;  /* 0x000000ffff0d7224 */ /* 0x000fe400078e0a05 */
[----:B------:R-:W-:-:S02]  /*24e0*/  VIADD R15, R2, 0x9c ;  /* 0x0000009c020f7836 */ /* 0x000fc40000000000 */
[----:B------:R-:W-:Y:S02]  /*24f0*/  IMAD.MOV R9, RZ, RZ, -R9 ;  /* 0x000000ffff097224 */ /* 0x000fe400078e0a09 */
[C---:B------:R-:W-:Y:S01]  /*2500*/  IMAD R59, R0.reuse, R13, R59 ;  /* 0x0000000d003b7224 */ /* 0x040fe200078e023b */
[----:B------:R-:W-:Y:S01]  /*2510*/  IABS R55, R15 ;  /* 0x0000000f00377213 */ /* 0x000fe20000000000 */
[C---:B------:R-:W-:Y:S01]  /*2520*/  IMAD R163, R0.reuse, R9, R163 ;  /* 0x0000000900a37224 */ /* 0x040fe200078e02a3 */
[----:B------:R-:W-:Y:S01]  /*2530*/  IABS R13, R18 ;  /* 0x00000012000d7213 */ /* 0x000fe20000000000 */
[--C-:B------:R-:W-:Y:S02]  /*2540*/  @!P6 IMAD.IADD R161, R161, 0x1, -R0.reuse ;  /* 0x00000001a1a1e824 */ /* 0x100fe400078e0a00 */
[----:B------:R-:W-:Y:S01]  /*2550*/  @!P3 IMAD.MOV R159, RZ, RZ, -R159 ;  /* 0x000000ffff9fb224 */ /* 0x000fe200078e0a9f */
[C---:B------:R-:W-:Y:S01]  /*2560*/  ISETP.GT.U32.AND P3, PT, R0.reuse, R59, PT ;  /* 0x0000003b0000720c */ /* 0x040fe20003f64070 */
[----:B------:R-:W-:Y:S01]  /*2570*/  @!P5 IMAD.IADD R61, R61, 0x1, -R0 ;  /* 0x000000013d3dd824 */ /* 0x000fe200078e0a00 */
[C---:B------:R-:W-:Y:S01]  /*2580*/  ISETP.GT.U32.AND P6, PT, R0.reuse, R161, PT ;  /* 0x000000a10000720c */ /* 0x040fe20003fc4070 */
[----:B------:R-:W-:Y:S01]  /*2590*/  IMAD.HI.U32 R5, R3, R55, RZ ;  /* 0x0000003703057227 */ /* 0x000fe200078e00ff */
[----:B------:R-:W-:-:S03]  /*25a0*/  ISETP.GT.U32.AND P5, PT, R0, R163, PT ;  /* 0x000000a30000720c */ /* 0x000fc60003fa4070 */
[----:B------:R-:W-:Y:S02]  /*25b0*/  IMAD.MOV R5, RZ, RZ, -R5 ;  /* 0x000000ffff057224 */ /* 0x000fe400078e0a05 */
[----:B------:R-:W-:-:S04]  /*25c0*/  IMAD.HI.U32 R9, R3, R27, RZ ;  /* 0x0000001b03097227 */ /* 0x000fc800078e00ff */
[C---:B------:R-:W-:Y:S02]  /*25d0*/  IMAD R55, R0.reuse, R5, R55 ;  /* 0x0000000500377224 */ /* 0x040fe400078e0237 */
[--C-:B------:R-:W-:Y:S01]  /*25e0*/  @!P3 IMAD.IADD R59, R59, 0x1, -R0.reuse ;  /* 0x000000013b3bb824 */ /* 0x100fe200078e0a00 */
[----:B------:R-:W-:Y:S01]  /*25f0*/  ISETP.GE.AND P3, PT, R15, RZ, PT ;  /* 0x000000ff0f00720c */ /* 0x000fe20003f66270 */
[--C-:B------:R-:W-:Y:S01]  /*2600*/  @!P6 IMAD.IADD R161, R161, 0x1, -R0.reuse ;  /* 0x00000001a1a1e824 */ /* 0x100fe200078e0a00 */
[C---:B------:R-:W-:Y:S01]  /*2610*/  ISETP.GT.U32.AND P6, PT, R0.reuse, R55, PT ;  /* 0x000000370000720c */ /* 0x040fe20003fc4070 */
[----:B------:R-:W-:Y:S01]  /*2620*/  @!P5 IMAD.IADD R163, R163, 0x1, -R0 ;  /* 0x00000001a3a3d824 */ /* 0x000fe200078e0a00 */
[----:B------:R-:W-:Y:S01]  /*2630*/  ISETP.GT.U32.AND P5, PT, R0, R59, PT ;  /* 0x0000003b0000720c */ /* 0x000fe20003fa4070 */
[----:B------:R-:W-:Y:S01]  /*2640*/  IMAD.HI.U32 R5, R3, R165, RZ ;  /* 0x000000a503057227 */ /* 0x000fe200078e00ff */
[----:B------:R-:W-:-:S03]  /*2650*/  LOP3.LUT R15, R4, 0xc4, RZ, 0xfc, !PT ;  /* 0x000000c4040f7812 */ /* 0x000fc600078efcff */
[----:B------:R-:W-:Y:S01]  /*2660*/  IMAD.MOV R5, RZ, RZ, -R5 ;  /* 0x000000ffff057224 */ /* 0x000fe200078e0a05 */
[----:B------:R-:W-:Y:S01]  /*2670*/  IABS R81, R15 ;  /* 0x0000000f00517213 */ /* 0x000fe20000000000 */
[----:B------:R-:W-:Y:S02]  /*2680*/  IMAD.MOV R9, RZ, RZ, -R9 ;  /* 0x000000ffff097224 */ /* 0x000fe400078e0a09 */
[C---:B------:R-:W-:Y:S02]  /*2690*/  IMAD R165, R0.reuse, R5, R165 ;  /* 0x0000000500a57224 */ /* 0x040fe400078e02a5 */
[--C-:B------:R-:W-:Y:S01]  /*26a0*/  @!P6 IMAD.IADD R55, R55, 0x1, -R0.reuse ;  /* 0x000000013737e824 */ /* 0x100fe200078e0a00 */
[C---:B------:R-:W-:Y:S01]  /*26b0*/  ISETP.GT.U32.AND P6, PT, R0.reuse, R163, PT ;  /* 0x000000a30000720c */ /* 0x040fe20003fc4070 */
[----:B------:R-:W-:Y:S01]  /*26c0*/  @!P5 IMAD.IADD R59, R59, 0x1, -R0 ;  /* 0x000000013b3bd824 */ /* 0x000fe200078e0a00 */
[C---:B------:R-:W-:Y:S01]  /*26d0*/  ISETP.GT.U32.AND P5, PT, R0.reuse, R165, PT ;  /* 0x000000a50000720c */ /* 0x040fe20003fa4070 */
[----:B------:R-:W-:-:S02]  /*26e0*/  IMAD R27, R0, R9, R27 ;  /* 0x00000009001b7224 */ /* 0x000fc400078e021b */
[----:B------:R-:W-:-:S04]  /*26f0*/  IMAD.HI.U32 R9, R3, R13, RZ ;  /* 0x0000000d03097227 */ /* 0x000fc800078e00ff */
[----:B------:R-:W-:Y:S02]  /*2700*/  IMAD.MOV R9, RZ, RZ, -R9 ;  /* 0x000000ffff097224 */ /* 0x000fe400078e0a09 */
[----:B------:R-:W-:Y:S01]  /*2710*/  @!P2 IMAD.MOV R161, RZ, RZ, -R161 ;  /* 0x000000ffffa1a224 */ /* 0x000fe200078e0aa1 */
[----:B------:R-:W-:Y:S01]  /*2720*/  ISETP.GE.AND P2, PT, R14, RZ, PT ;  /* 0x000000ff0e00720c */ /* 0x000fe20003f46270 */
[--C-:B------:R-:W-:Y:S01]  /*2730*/  @!P6 IMAD.IADD R163, R163, 0x1, -R0.reuse ;  /* 0x00000001a3a3e824 */ /* 0x100fe200078e0a00 */
[C---:B------:R-:W-:Y:S01]  /*2740*/  ISETP.GT.U32.AND P6, PT, R0.reuse, R27, PT ;  /* 0x0000001b0000720c */ /* 0x040fe20003fc4070 */
[----:B------:R-:W-:Y:S01]  /*2750*/  IMAD R13, R0, R9, R13 ;  /* 0x00000009000d7224 */ /* 0x000fe200078e020d */
[C---:B------:R-:W-:Y:S01]  /*2760*/  LOP3.LUT R14, R4.reuse, 0xb0, RZ, 0xfc, !PT ;  /* 0x000000b0040e7812 */ /* 0x040fe200078efcff */
[----:B------:R-:W-:Y:S01]  /*2770*/  @!P5 IMAD.IADD R165, R165, 0x1, -R0 ;  /* 0x00000001a5a5d824 */ /* 0x000fe200078e0a00 */
[----:B------:R-:W-:Y:S01]  /*2780*/  LOP3.LUT R9, R4, 0xb4, RZ, 0xfc, !PT ;  /* 0x000000b404097812 */ /* 0x000fe200078efcff */
[----:B------:R-:W-:Y:S01]  /*2790*/  @!P0 IMAD.MOV R59, RZ, RZ, -R59 ;  /* 0x000000ffff3b8224 */ /* 0x000fe200078e0a3b */
[----:B------:R-:W-:Y:S01]  /*27a0*/  IABS R169, R14 ;  /* 0x0000000e00a97213 */ /* 0x000fe20000000000 */
[----:B------:R-:W-:Y:S01]  /*27b0*/  @!P4 IMAD.MOV R163, RZ, RZ, -R163 ;  /* 0x000000ffffa3c224 */ /* 0x000fe200078e0aa3 */
[C---:B------:R-:W-:Y:S01]  /*27c0*/  ISETP.GT.U32.AND P0, PT, R0.reuse, R165, PT ;  /* 0x000000a50000720c */ /* 0x040fe20003f04070 */
[----:B------:R-:W-:Y:S01]  /*27d0*/  IMAD.HI.U32 R5, R3, R167, RZ ;  /* 0x000000a703057227 */ /* 0x000fe200078e00ff */
[----:B------:R-:W-:-:S02]  /*27e0*/  ISETP.GT.U32.AND P4, PT, R0, R13, PT ;  /* 0x0000000d0000720c */ /* 0x000fc40003f84070 */
[----:B------:R-:W-:Y:S01]  /*27f0*/  IABS R73, R9 ;  /* 0x0000000900497213 */ /* 0x000fe20000000000 */
[----:B------:R-:W-:Y:S02]  /*2800*/  IMAD.MOV R5, RZ, RZ, -R5 ;  /* 0x000000ffff057224 */ /* 0x000fe400078e0a05 */
[--C-:B------:R-:W-:Y:S02]  /*2810*/  @!P6 IMAD.IADD R27, R27, 0x1, -R0.reuse ;  /* 0x000000011b1be824 */ /* 0x100fe400078e0a00 */
[C---:B------:R-:W-:Y:S02]  /*2820*/  IMAD R167, R0.reuse, R5, R167 ;  /* 0x0000000500a77224 */ /* 0x040fe400078e02a7 */
[----:B------:R-:W-:Y:S01]  /*2830*/  IMAD.HI.U32 R5, R3, R169, RZ ;  /* 0x000000a903057227 */ /* 0x000fe200078e00ff */
[C---:B------:R-:W-:Y:S02]  /*2840*/  ISETP.GT.U32.AND P6, PT, R0.reuse, R27, PT ;  /* 0x0000001b0000720c */ /* 0x040fe40003fc4070 */
[----:B------:R-:W-:Y:S01]  /*2850*/  ISETP.GT.U32.AND P5, PT, R0, R167, PT ;  /* 0x000000a70000720c */ /* 0x000fe20003fa4070 */
[--C-:B------:R-:W-:Y:S01]  /*2860*/  @!P0 IMAD.IADD R165, R165, 0x1, -R0.reuse ;  /* 0x00000001a5a58824 */ /* 0x100fe200078e0a00 */
[----:B------:R-:W-:Y:S01]  /*2870*/  ISETP.GE.AND P0, PT, R18, RZ, PT ;  /* 0x000000ff1200720c */ /* 0x000fe20003f06270 */
[----:B------:R-:W-:Y:S01]  /*2880*/  @!P4 IMAD.IADD R13, R13, 0x1, -R0 ;  /* 0x000000010d0dc824 */ /* 0x000fe200078e0a00 */
[----:B------:R-:W-:Y:S01]  /*2890*/  ISETP.GE.AND P4, PT, R14, RZ, PT ;  /* 0x000000ff0e00720c */ /* 0x000fe20003f86270 */
[----:B------:R-:W-:Y:S01]  /*28a0*/  IMAD.MOV R5, RZ, RZ, -R5 ;  /* 0x000000ffff057224 */ /* 0x000fe200078e0a05 */
[----:B------:R-:W-:Y:S01]  /*28b0*/  LOP3.LUT R14, R4, 0xc0, RZ, 0xfc, !PT ;  /* 0x000000c0040e7812 */ /* 0x000fe200078efcff */
[----:B------:R-:W-:Y:S01]  /*28c0*/  @!P2 IMAD.MOV R165, RZ, RZ, -R165 ;  /* 0x000000ffffa5a224 */ /* 0x000fe200078e0aa5 */
[C---:B------:R-:W-:Y:S01]  /*28d0*/  ISETP.GT.U32.AND P2, PT, R0.reuse, R13, PT ;  /* 0x0000000d0000720c */ /* 0x040fe20003f44070 */
[----:B------:R-:W-:Y:S01]  /*28e0*/  IMAD R169, R0, R5, R169 ;  /* 0x0000000500a97224 */ /* 0x000fe200078e02a9 */
[----:B------:R-:W-:Y:S01]  /*28f0*/  IABS R173, R14 ;  /* 0x0000000e00ad7213 */ /* 0x000fe20000000000 */
[----:B------:R-:W-:Y:S01]  /*2900*/  IMAD.HI.U32 R5, R3, R73, RZ ;  /* 0x0000004903057227 */ /* 0x000fe200078e00ff */
[----:B------:R-:W-:-:S03]  /*2910*/  LOP3.LUT R18, R4, 0xd8, RZ, 0xfc, !PT ;  /* 0x000000d804127812 */ /* 0x000fc600078efcff */
[----:B------:R-:W-:Y:S01]  /*2920*/  @!P1 IMAD.MOV R61, RZ, RZ, -R61 ;  /* 0x000000ffff3d9224 */ /* 0x000fe200078e0a3d */
[C---:B------:R-:W-:Y:S01]  /*2930*/  ISETP.GT.U32.AND P1, PT, R0.reuse, R55, PT ;  /* 0x000000370000720c */ /* 0x040fe20003f24070 */
[----:B------:R-:W-:Y:S01]  /*2940*/  IMAD.MOV R5, RZ, RZ, -R5 ;  /* 0x000000ffff057224 */ /* 0x000fe200078e0a05 */
[----:B------:R-:W-:Y:S01]  /*2950*/  IABS R179, R18 ;  /* 0x0000001200b37213 */ /* 0x000fe20000000000 */
[--C-:B------:R-:W-:Y:S01]  /*2960*/  @!P6 IMAD.IADD R27, R27, 0x1, -R0.reuse ;  /* 0x000000011b1be824 */ /* 0x100fe200078e0a00 */
[C---:B------:R-:W-:Y:S01]  /*2970*/  ISETP.GT.U32.AND P6, PT, R0.reuse, R169, PT ;  /* 0x000000a90000720c */ /* 0x040fe20003fc4070 */
[----:B------:R-:W-:Y:S01]  /*2980*/  IMAD R73, R0, R5, R73 ;  /* 0x0000000500497224 */ /* 0x000fe200078e0249 */
[----:B------:R-:W-:Y:S01]  /*2990*/  LOP3.LUT R5, R4, 0xb8, RZ, 0xfc, !PT ;  /* 0x000000b804057812 */ /* 0x000fe200078efcff */
[--C-:B------:R-:W-:Y:S02]  /*29a0*/  @!P5 IMAD.IADD R167, R167, 0x1, -R0.reuse ;  /* 0x00000001a7a7d824 */ /* 0x100fe400078e0a00 */
[----:B------:R-:W-:Y:S01]  /*29b0*/  @!P2 IMAD.IADD R13, R13, 0x1, -R0 ;  /* 0x000000010d0da824 */ /* 0x000fe200078e0a00 */
[----:B------:R-:W-:-:S02]  /*29c0*/  ISETP.GT.U32.AND P2, PT, R0, R73, PT ;  /* 0x000000490000720c */ /* 0x000fc40003f44070 */
[----:B------:R-:W-:Y:S01]  /*29d0*/  ISETP.GT.U32.AND P5, PT, R0, R167, PT ;  /* 0x000000a70000720c */ /* 0x000fe20003fa4070 */
[--C-:B------:R-:W-:Y:S01]  /*29e0*/  @!P1 IMAD.IADD R55, R55, 0x1, -R0.reuse ;  /* 0x0000000137379824 */ /* 0x100fe200078e0a00 */
[----:B------:R-:W-:Y:S01]  /*29f0*/  ISETP.GE.AND P1, PT, R16, RZ, PT ;  /* 0x000000ff1000720c */ /* 0x000fe20003f26270 */
[----:B------:R-:W-:Y:S01]  /*2a00*/  @!P0 IMAD.MOV R13, RZ, RZ, -R13 ;  /* 0x000000ffff0d8224 */ /* 0x000fe200078e0a0d */
[----:B------:R-:W-:Y:S01]  /*2a10*/  IABS R171, R5 ;  /* 0x0000000500ab7213 */ /* 0x000fe20000000000 */
[----:B------:R-:W-:Y:S01]  /*2a20*/  @!P3 IMAD.MOV R55, RZ, RZ, -R55 ;  /* 0x000000ffff37b224 */ /* 0x000fe200078e0a37 */
[----:B------:R-:W-:Y:S01]  /*2a30*/  ISETP.GE.AND P3, PT, R17, RZ, PT ;  /* 0x000000ff1100720c */ /* 0x000fe20003f66270 */
[--C-:B------:R-:W-:Y:S01]  /*2a40*/  @!P6 IMAD.IADD R169, R169, 0x1, -R0.reuse ;  /* 0x00000001a9a9e824 */ /* 0x100fe200078e0a00 */
[----:B------:R-:W-:Y:S02]  /*2a50*/  ISETP.GE.AND P0, PT, R14, RZ, PT ;  /* 0x000000ff0e00720c */ /* 0x000fe40003f06270 */
[----:B------:R-:W-:Y:S01]  /*2a60*/  LOP3.LUT R16, R4, 0xd0, RZ, 0xfc, !PT ;  /* 0x000000d004107812 */ /* 0x000fe200078efcff */
[--C-:B------:R-:W-:Y:S01]  /*2a70*/  @!P2 IMAD.IADD R73, R73, 0x1, -R0.reuse ;  /* 0x000000014949a824 */ /* 0x100fe200078e0a00 */
[----:B------:R-:W-:Y:S01]  /*2a80*/  ISETP.GT.U32.AND P6, PT, R0, R169, PT ;  /* 0x000000a90000720c */ /* 0x000fe20003fc4070 */
[----:B------:R-:W-:Y:S01]  /*2a90*/  @!P5 IMAD.IADD R167, R167, 0x1, -R0 ;  /* 0x00000001a7a7d824 */ /* 0x000fe200078e0a00 */
[----:B------:R-:W-:Y:S01]  /*2aa0*/  ISETP.GE.AND P5, PT, R9, RZ, PT ;  /* 0x000000ff0900720c */ /* 0x000fe20003fa6270 */
[----:B------:R-:W-:Y:S01]  /*2ab0*/  VIADD R9, R2, 0xbc ;  /* 0x000000bc02097836 */ /* 0x000fe20000000000 */
[----:B------:R-:W-:Y:S01]  /*2ac0*/  ISETP.GT.U32.AND P2, PT, R0, R73, PT ;  /* 0x000000490000720c */ /* 0x000fe20003f44070 */
[----:B------:R-:W-:Y:S01]  /*2ad0*/  @!P1 IMAD.MOV R27, RZ, RZ, -R27 ;  /* 0x000000ffff1b9224 */ /* 0x000fe200078e0a1b */
[----:B------:R-:W-:Y:S01]  /*2ae0*/  ISETP.GE.AND P1, PT, R5, RZ, PT ;  /* 0x000000ff0500720c */ /* 0x000fe20003f26270 */
[----:B------:R-:W-:Y:S01]  /*2af0*/  IMAD.HI.U32 R5, R3, R171, RZ ;  /* 0x000000ab03057227 */ /* 0x000fe200078e00ff */
[----:B------:R-:W-:-:S02]  /*2b00*/  IABS R63, R9 ;  /* 0x00000009003f7213 */ /* 0x000fc40000000000 */
[----:B------:R-:W-:Y:S01]  /*2b10*/  IABS R177, R16 ;  /* 0x0000001000b17213 */ /* 0x000fe20000000000 */
[----:B------:R-:W-:Y:S01]  /*2b20*/  @!P3 IMAD.MOV R167, RZ, RZ, -R167 ;  /* 0x000000ffffa7b224 */ /* 0x000fe200078e0aa7 */
[----:B------:R-:W-:Y:S01]  /*2b30*/  ISETP.GE.AND P3, PT, R9, RZ, PT ;  /* 0x000000ff0900720c */ /* 0x000fe20003f66270 */
[----:B------:R-:W-:Y:S01]  /*2b40*/  IMAD.MOV R14, RZ, RZ, -R5 ;  /* 0x000000ffff0e7224 */ /* 0x000fe200078e0a05 */
[----:B------:R-:W-:Y:S01]  /*2b50*/  LOP3.LUT R17, R4, 0xd4, RZ, 0xfc, !PT ;  /* 0x000000d404117812 */ /* 0x000fe200078efcff */
[----:B------:R-:W-:-:S03]  /*2b60*/  IMAD.HI.U32 R9, R3, R173, RZ ;  /* 0x000000ad03097227 */ /* 0x000fc600078e00ff */
[----:B------:R-:W-:Y:S01]  /*2b70*/  IABS R69, R17 ;  /* 0x0000001100457213 */ /* 0x000fe20000000000 */
[--C-:B------:R-:W-:Y:S01]  /*2b80*/  @!P6 IMAD.IADD R169, R169, 0x1, -R0.reuse ;  /* 0x00000001a9a9e824 */ /* 0x100fe200078e0a00 */
[----:B------:R-:W-:Y:S01]  /*2b90*/  ISETP.GE.AND P6, PT, R15, RZ, PT ;  /* 0x000000ff0f00720c */ /* 0x000fe20003fc6270 */
[----:B------:R-:W-:Y:S01]  /*2ba0*/  IMAD R171, R0, R14, R171 ;  /* 0x0000000e00ab7224 */ /* 0x000fe200078e02ab */
[----:B------:R-:W-:Y:S01]  /*2bb0*/  LOP3.LUT R15, R4, 0xcc, RZ, 0xfc, !PT ;  /* 0x000000cc040f7812 */ /* 0x000fe200078efcff */
[----:B------:R-:W-:Y:S02]  /*2bc0*/  IMAD.MOV R9, RZ, RZ, -R9 ;  /* 0x000000ffff097224 */ /* 0x000fe400078e0a09 */
[----:B------:R-:W-:Y:S01]  /*2bd0*/  @!P4 IMAD.MOV R169, RZ, RZ, -R169 ;  /* 0x000000ffffa9c224 */ /* 0x000fe200078e0aa9 */
[C---:B------:R-:W-:Y:S01]  /*2be0*/  ISETP.GT.U32.AND P4, PT, R0.reuse, R171, PT ;  /* 0x000000ab0000720c */ /* 0x040fe20003f84070 */
[----:B------:R-:W-:Y:S01]  /*2bf0*/  @!P2 IMAD.IADD R73, R73, 0x1, -R0 ;  /* 0x000000014949a824 */ /* 0x000fe200078e0a00 */
[----:B------:R-:W-:Y:S01]  /*2c00*/  IABS R67, R15 ;  /* 0x0000000f00437213 */ /* 0x000fe20000000000 */
[----:B------:R-:W-:-:S02]  /*2c10*/  IMAD R173, R0, R9, R173 ;  /* 0x0000000900ad7224 */ /* 0x000fc400078e02ad */
[----:B------:R-:W-:Y:S02]  /*2c20*/  @!P5 IMAD.MOV R73, RZ, RZ, -R73 ;  /* 0x000000ffff49d224 */ /* 0x000fe400078e0a49 */
[----:B------:R-:W-:Y:S01]  /*2c30*/  IMAD.HI.U32 R5, R3, R63, RZ ;  /* 0x0000003f03057227 */ /* 0x000fe200078e00ff */
[----:B------:R-:W-:-:S03]  /*2c40*/  ISETP.GT.U32.AND P5, PT, R0, R173, PT ;  /* 0x000000ad0000720c */ /* 0x000fc60003fa4070 */
[----:B------:R-:W-:Y:S02]  /*2c50*/  IMAD.MOV R14, RZ, RZ, -R5 ;  /* 0x000000ffff0e7224 */ /* 0x000fe400078e0a05 */
[----:B------:R-:W-:Y:S02]  /*2c60*/  @!P4 IMAD.IADD R171, R171, 0x1, -R0 ;  /* 0x00000001ababc824 */ /* 0x000fe400078e0a00 */
[----:B------:R-:W-:-:S03]  /*2c70*/  IMAD.HI.U32 R5, R3, R81, RZ ;  /* 0x0000005103057227 */ /* 0x000fc600078e00ff */
[C---:B------:R-:W-:Y:S01]  /*2c80*/  ISETP.GT.U32.AND P4, PT, R0.reuse, R171, PT ;  /* 0x000000ab0000720c */ /* 0x040fe20003f84070 */
[----:B------:R-:W-:Y:S01]  /*2c90*/  IMAD R63, R0, R14, R63 ;  /* 0x0000000e003f7224 */ /* 0x000fe200078e023f */
[----:B------:R-:W-:Y:S01]  /*2ca0*/  LOP3.LUT R14, R4, 0xc8, RZ, 0xfc, !PT ;  /* 0x000000c8040e7812 */ /* 0x000fe200078efcff */
[----:B------:R-:W-:Y:S02]  /*2cb0*/  @!P5 IMAD.IADD R173, R173, 0x1, -R0 ;  /* 0x00000001adadd824 */ /* 0x000fe400078e0a00 */
[----:B------:R-:W-:Y:S01]  /*2cc0*/  IMAD.MOV R5, RZ, RZ, -R5 ;  /* 0x000000ffff057224 */ /* 0x000fe200078e0a05 */
[C---:B------:R-:W-:Y:S01]  /*2cd0*/  ISETP.GT.U32.AND P2, PT, R0.reuse, R63, PT ;  /* 0x0000003f0000720c */ /* 0x040fe20003f44070 */
[----:B------:R-:W-:Y:S01]  /*2ce0*/  IMAD.HI.U32 R9, R3, R67, RZ ;  /* 0x0000004303097227 */ /* 0x000fe200078e00ff */
[C---:B------:R-:W-:Y:S02]  /*2cf0*/  ISETP.GT.U32.AND P5, PT, R0.reuse, R173, PT ;  /* 0x000000ad0000720c */ /* 0x040fe40003fa4070 */
[----:B------:R-:W-:Y:S01]  /*2d00*/  IABS R175, R14 ;  /* 0x0000000e00af7213 */ /* 0x000fe20000000000 */
[----:B------:R-:W-:-:S02]  /*2d10*/  IMAD R81, R0, R5, R81 ;  /* 0x0000000500517224 */ /* 0x000fc400078e0251 */
[----:B------:R-:W-:Y:S02]  /*2d20*/  IMAD.MOV R9, RZ, RZ, -R9 ;  /* 0x000000ffff097224 */ /* 0x000fe400078e0a09 */
[----:B------:R-:W-:Y:S01]  /*2d30*/  @!P4 IMAD.IADD R171, R171, 0x1, -R0 ;  /* 0x00000001ababc824 */ /* 0x000fe200078e0a00 */
[C---:B------:R-:W-:Y:S01]  /*2d40*/  ISETP.GT.U32.AND P4, PT, R0.reuse, R81, PT ;  /* 0x000000510000720c */ /* 0x040fe20003f84070 */
[----:B------:R-:W-:Y:S02]  /*2d50*/  IMAD R67, R0, R9, R67 ;  /* 0x0000000900437224 */ /* 0x000fe400078e0243 */
[----:B------:R-:W-:-:S04]  /*2d60*/  IMAD.HI.U32 R5, R3, R175, RZ ;  /* 0x000000af03057227 */ /* 0x000fc800078e00ff */
[--C-:B------:R-:W-:Y:S01]  /*2d70*/  @!P5 IMAD.IADD R173, R173, 0x1, -R0.reuse ;  /* 0x00000001adadd824 */ /* 0x100fe200078e0a00 */
[C---:B------:R-:W-:Y:S01]  /*2d80*/  ISETP.GT.U32.AND P5, PT, R0.reuse, R67, PT ;  /* 0x000000430000720c */ /* 0x040fe20003fa4070 */
[--C-:B------:R-:W-:Y:S02]  /*2d90*/  @!P2 IMAD.IADD R63, R63, 0x1, -R0.reuse ;  /* 0x000000013f3fa824 */ /* 0x100fe400078e0a00 */
[----:B------:R-:W-:Y:S02]  /*2da0*/  IMAD.MOV R5, RZ, RZ, -R5 ;  /* 0x000000ffff057224 */ /* 0x000fe400078e0a05 */
[----:B------:R-:W-:Y:S01]  /*2db0*/  @!P4 IMAD.IADD R81, R81, 0x1, -R0 ;  /* 0x000000015151c824 */ /* 0x000fe200078e0a00 */
[C---:B------:R-:W-:Y:S01]  /*2dc0*/  ISETP.GT.U32.AND P2, PT, R0.reuse, R63, PT ;  /* 0x0000003f0000720c */ /* 0x040fe20003f44070 */
[C---:B------:R-:W-:Y:S02]  /*2dd0*/  IMAD R175, R0.reuse, R5, R175 ;  /* 0x0000000500af7224 */ /* 0x040fe400078e02af */
[----:B------:R-:W-:Y:S01]  /*2de0*/  IMAD.HI.U32 R5, R3, R177, RZ ;  /* 0x000000b103057227 */ /* 0x000fe200078e00ff */
[----:B------:R-:W-:-:S03]  /*2df0*/  ISETP.GT.U32.AND P4, PT, R0, R81, PT ;  /* 0x000000510000720c */ /* 0x000fc60003f84070 */
[----:B------:R-:W-:Y:S02]  /*2e00*/  @!P5 IMAD.IADD R67, R67, 0x1, -R0 ;  /* 0x000000014343d824 */ /* 0x000fe400078e0a00 */
[----:B------:R-:W-:Y:S02]  /*2e10*/  IMAD.MOV R5, RZ, RZ, -R5 ;  /* 0x000000ffff057224 */ /* 0x000fe400078e0a05 */
[----:B------:R-:W-:Y:S01]  /*2e20*/  IMAD.HI.U32 R9, R3, R69, RZ ;  /* 0x0000004503097227 */ /* 0x000fe200078e00ff */
[----:B------:R-:W-:-:S03]  /*2e30*/  ISETP.GT.U32.AND P5, PT, R0, R67, PT ;  /* 0x000000430000720c */ /* 0x000fc60003fa4070 */
[----:B------:R-:W-:Y:S02]  /*2e40*/  IMAD R177, R0, R5, R177 ;  /* 0x0000000500b17224 */ /* 0x000fe400078e02b1 */
[----:B------:R-:W-:-:S04]  /*2e50*/  IMAD.HI.U32 R5, R3, R179, RZ ;  /* 0x000000b303057227 */ /* 0x000fc800078e00ff */
[--C-:B------:R-:W-:Y:S01]  /*2e60*/  @!P2 IMAD.IADD R63, R63, 0x1, -R0.reuse ;  /* 0x000000013f3fa824 */ /* 0x100fe200078e0a00 */
[C---:B------:R-:W-:Y:S01]  /*2e70*/  ISETP.GT.U32.AND P2, PT, R0.reuse, R175, PT ;  /* 0x000000af0000720c */ /* 0x040fe20003f44070 */
[----:B------:R-:W-:Y:S02]  /*2e80*/  IMAD.MOV R9, RZ, RZ, -R9 ;  /* 0x000000ffff097224 */ /* 0x000fe400078e0a09 */
[----:B------:R-:W-:Y:S02]  /*2e90*/  IMAD.MOV R5, RZ, RZ, -R5 ;  /* 0x000000ffff057224 */ /* 0x000fe400078e0a05 */
[C---:B------:R-:W-:Y:S02]  /*2ea0*/  IMAD R69, R0.reuse, R9, R69 ;  /* 0x0000000900457224 */ /* 0x040fe400078e0245 */
[----:B------:R-:W-:Y:S01]  /*2eb0*/  @!P4 IMAD.IADD R81, R81, 0x1, -R0 ;  /* 0x000000015151c824 */ /* 0x000fe200078e0a00 */
[C---:B------:R-:W-:Y:S01]  /*2ec0*/  ISETP.GT.U32.AND P4, PT, R0.reuse, R177, PT ;  /* 0x000000b10000720c */ /* 0x040fe20003f84070 */
[----:B------:R-:W-:-:S02]  /*2ed0*/  IMAD R179, R0, R5, R179 ;  /* 0x0000000500b37224 */ /* 0x000fc400078e02b3 */
[----:B------:R-:W-:Y:S01]  /*2ee0*/  @!P6 IMAD.MOV R81, RZ, RZ, -R81 ;  /* 0x000000ffff51e224 */ /* 0x000fe200078e0a51 */
[C---:B------:R-:W-:Y:S01]  /*2ef0*/  ISETP.GT.U32.AND P6, PT, R0.reuse, R69, PT ;  /* 0x000000450000720c */ /* 0x040fe20003fc4070 */
[--C-:B------:R-:W-:Y:S01]  /*2f00*/  @!P5 IMAD.IADD R67, R67, 0x1, -R0.reuse ;  /* 0x000000014343d824 */ /* 0x100fe200078e0a00 */
[----:B------:R-:W-:Y:S01]  /*2f10*/  ISETP.GT.U32.AND P5, PT, R0, R179, PT ;  /* 0x000000b30000720c */ /* 0x000fe20003fa4070 */
[----:B------:R-:W-:Y:S01]  /*2f20*/  @!P1 IMAD.MOV R171, RZ, RZ, -R171 ;  /* 0x000000ffffab9224 */ /* 0x000fe200078e0aab */
[----:B------:R-:W-:Y:S01]  /*2f30*/  ISETP.GE.AND P1, PT, R14, RZ, PT ;  /* 0x000000ff0e00720c */ /* 0x000fe20003f26270 */
[--C-:B------:R-:W-:Y:S01]  /*2f40*/  @!P2 IMAD.IADD R175, R175, 0x1, -R0.reuse ;  /* 0x00000001afafa824 */ /* 0x100fe200078e0a00 */
[----:B------:R-:W-:Y:S01]  /*2f50*/  ISETP.GE.AND P2, PT, R15, RZ, PT ;  /* 0x000000ff0f00720c */ /* 0x000fe20003f46270 */
[----:B------:R-:W-:Y:S01]  /*2f60*/  VIADD R14, R2, 0xdc ;  /* 0x000000dc020e7836 */ /* 0x000fe20000000000 */
[----:B------:R-:W-:Y:S01]  /*2f70*/  LOP3.LUT R15, R4, 0xe0, RZ, 0xfc, !PT ;  /* 0x000000e0040f7812 */ /* 0x000fe200078efcff */
[----:B------:R-:W-:Y:S01]  /*2f80*/  @!P3 IMAD.MOV R63, RZ, RZ, -R63 ;  /* 0x000000ffff3fb224 */ /* 0x000fe200078e0a3f */
[C---:B------:R-:W-:Y:S01]  /*2f90*/  ISETP.GT.U32.AND P3, PT, R0.reuse, R175, PT ;  /* 0x000000af0000720c */ /* 0x040fe20003f64070 */
[--C-:B------:R-:W-:Y:S01]  /*2fa0*/  @!P4 IMAD.IADD R177, R177, 0x1, -R0.reuse ;  /* 0x00000001b1b1c824 */ /* 0x100fe200078e0a00 */
[----:B------:R-:W-:Y:S01]  /*2fb0*/  IABS R77, R14 ;  /* 0x0000000e004d7213 */ /* 0x000fe20000000000 */
[--C-:B------:R-:W-:Y:S01]  /*2fc0*/  @!P6 IMAD.IADD R69, R69, 0x1, -R0.reuse ;  /* 0x000000014545e824 */ /* 0x100fe200078e0a00 */
[----:B------:R-:W-:Y:S01]  /*2fd0*/  IABS R181, R15 ;  /* 0x0000000f00b57213 */ /* 0x000fe20000000000 */
[----:B------:R-:W-:Y:S01]  /*2fe0*/  @!P5 IMAD.IADD R179, R179, 0x1, -R0 ;  /* 0x00000001b3b3d824 */ /* 0x000fe200078e0a00 */
[----:B------:R-:W-:Y:S01]  /*2ff0*/  ISETP.GT.U32.AND P6, PT, R0, R177, PT ;  /* 0x000000b10000720c */ /* 0x000fe20003fc4070 */
[----:B------:R-:W-:Y:S01]  /*3000*/  IMAD.HI.U32 R5, R3, R77, RZ ;  /* 0x0000004d03057227 */ /* 0x000fe200078e00ff */
[----:B------:R-:W-:-:S02]  /*3010*/  ISETP.GE.AND P4, PT, R18, RZ, PT ;  /* 0x000000ff1200720c */ /* 0x000fc40003f86270 */
[----:B------:R-:W-:Y:S01]  /*3020*/  ISETP.GT.U32.AND P5, PT, R0, R179, PT ;  /* 0x000000b30000720c */ /* 0x000fe20003fa4070 */
        /* <DEDUP_REMOVED lines=11> */
[--C-:B------:R-:W-:Y:S01]  /*30e0*/  @!P6 IMAD.IADD R177, R177, 0x1, -R0.reuse ;  /* 0x00000001b1b1e824 */ /* 0x100fe200078e0a00 */
[C---:B------:R-:W-:Y:S01]  /*30f0*/  ISETP.GT.U32.AND P6, PT, R0.reuse, R77, PT ;  /* 0x0000004d0000720c */ /* 0x040fe20003fc4070 */
[----:B------:R-:W-:Y:S01]  /*3100*/  IMAD R181, R0, R5, R181 ;  /* 0x0000000500b57224 */ /* 0x000fe200078e02b5 */
[----:B------:R-:W-:Y:S01]  /*3110*/  IABS R183, R17 ;  /* 0x0000001100b77213 */ /* 0x000fe20000000000 */
[----:B------:R-:W-:Y:S01]  /*3120*/  @!P0 IMAD.MOV R173, RZ, RZ, -R173 ;  /* 0x000000ffffad8224 */ /* 0x000fe200078e0aad */
[----:B------:R-:W-:Y:S01]  /*3130*/  ISETP.GE.AND P0, PT, R16, RZ, PT ;  /* 0x000000ff1000720c */ /* 0x000fe20003f06270 */
[----:B------:R-:W-:Y:S01]  /*3140*/  @!P5 IMAD.IADD R179, R179, 0x1, -R0 ;  /* 0x00000001b3b3d824 */ /* 0x000fe200078e0a00 */
[----:B------:R-:W-:Y:S01]  /*3150*/  ISETP.GT.U32.AND P5, PT, R0, R181, PT ;  /* 0x000000b50000720c */ /* 0x000fe20003fa4070 */
[----:B------:R-:W-:Y:S01]  /*3160*/  IMAD.HI.U32 R9, R3, R183, RZ ;  /* 0x000000b703097227 */ /* 0x000fe200078e00ff */
[----:B------:R-:W-:-:S03]  /*3170*/  LOP3.LUT R16, R4, 0xe4, RZ, 0xfc, !PT ;  /* 0x000000e404107812 */ /* 0x000fc600078efcff */
[--C-:B------:R-:W-:Y:S01]  /*3180*/  @!P1 IMAD.IADD R69, R69, 0x1, -R0.reuse ;  /* 0x0000000145459824 */ /* 0x100fe200078e0a00 */
[----:B------:R-:W-:Y:S01]  /*3190*/  IABS R75, R16 ;  /* 0x00000010004b7213 */ /* 0x000fe20000000000 */
[--C-:B------:R-:W-:Y:S01]  /*31a0*/  @!P6 IMAD.IADD R77, R77, 0x1, -R0.reuse ;  /* 0x000000014d4de824 */ /* 0x100fe200078e0a00 */
[----:B------:R-:W-:Y:S01]  /*31b0*/  ISETP.GE.AND P1, PT, R14, RZ, PT ;  /* 0x000000ff0e00720c */ /* 0x000fe20003f26270 */
[----:B------:R-:W-:Y:S01]  /*31c0*/  IMAD.MOV R9, RZ, RZ, -R9 ;  /* 0x000000ffff097224 */ /* 0x000fe200078e0a09 */
[C---:B------:R-:W-:Y:S01]  /*31d0*/  LOP3.LUT R14, R4.reuse, 0xec, RZ, 0xfc, !PT ;  /* 0x000000ec040e7812 */ /* 0x040fe200078efcff */
[----:B------:R-:W-:Y:S01]  /*31e0*/  IMAD.HI.U32 R5, R3, R75, RZ ;  /* 0x0000004b03057227 */ /* 0x000fe200078e00ff */
[----:B------:R-:W-:Y:S02]  /*31f0*/  ISETP.GE.AND P6, PT, R15, RZ, PT ;  /* 0x000000ff0f00720c */ /* 0x000fe40003fc6270 */
[----:B------:R-:W-:Y:S01]  /*3200*/  LOP3.LUT R15, R4, 0xf0, RZ, 0xfc, !PT ;  /* 0x000000f0040f7812 */ /* 0x000fe200078efcff */
[----:B------:R-:W-:Y:S01]  /*3210*/  @!P5 IMAD.IADD R181, R181, 0x1, -R0 ;  /* 0x00000001b5b5d824 */ /* 0x000fe200078e0a00 */
[----:B------:R-:W-:Y:S01]  /*3220*/  IABS R71, R14 ;  /* 0x0000000e00477213 */ /* 0x000fe20000000000 */
[----:B------:R-:W-:Y:S01]  /*3230*/  @!P2 IMAD.MOV R67, RZ, RZ, -R67 ;  /* 0x000000ffff43a224 */ /* 0x000fe200078e0a43 */
[C---:B------:R-:W-:Y:S01]  /*3240*/  ISETP.GT.U32.AND P2, PT, R0.reuse, R77, PT ;  /* 0x0000004d0000720c */ /* 0x040fe20003f44070 */
[----:B------:R-:W-:Y:S01]  /*3250*/  IMAD.MOV R5, RZ, RZ, -R5 ;  /* 0x000000ffff057224 */ /* 0x000fe200078e0a05 */
[----:B------:R-:W-:Y:S01]  /*3260*/  IABS R185, R15 ;  /* 0x0000000f00b97213 */ /* 0x000fe20000000000 */
[----:B------:R-:W-:-:S02]  /*3270*/  IMAD R183, R0, R9, R183 ;  /* 0x0000000900b77224 */ /* 0x000fc400078e02b7 */
[----:B------:R-:W-:Y:S01]  /*3280*/  @!P0 IMAD.MOV R177, RZ, RZ, -R177 ;  /* 0x000000ffffb18224 */ /* 0x000fe200078e0ab1 */
[C---:B------:R-:W-:Y:S01]  /*3290*/  ISETP.GT.U32.AND P0, PT, R0.reuse, R181, PT ;  /* 0x000000b50000720c */ /* 0x040fe20003f04070 */
[----:B------:R-:W-:Y:S02]  /*32a0*/  IMAD R75, R0, R5, R75 ;  /* 0x00000005004b7224 */ /* 0x000fe400078e024b */
[----:B------:R-:W-:-:S03]  /*32b0*/  IMAD.HI.U32 R5, R3, R71, RZ ;  /* 0x0000004703057227 */ /* 0x000fc600078e00ff */
[C---:B------:R-:W-:Y:S01]  /*32c0*/  ISETP.GT.U32.AND P5, PT, R0.reuse, R75, PT ;  /* 0x0000004b0000720c */ /* 0x040fe20003fa4070 */
[----:B------:R-:W-:Y:S01]  /*32d0*/  @!P3 IMAD.MOV R69, RZ, RZ, -R69 ;  /* 0x000000ffff45b224 */ /* 0x000fe200078e0a45 */
[----:B------:R-:W-:Y:S01]  /*32e0*/  ISETP.GT.U32.AND P3, PT, R0, R183, PT ;  /* 0x000000b70000720c */ /* 0x000fe20003f64070 */
[----:B------:R-:W-:-:S04]  /*32f0*/  IMAD.HI.U32 R9, R3, R185, RZ ;  /* 0x000000b903097227 */ /* 0x000fc800078e00ff */
[----:B------:R-:W-:Y:S02]  /*3300*/  IMAD.MOV R5, RZ, RZ, -R5 ;  /* 0x000000ffff057224 */ /* 0x000fe400078e0a05 */
[--C-:B------:R-:W-:Y:S01]  /*3310*/  @!P2 IMAD.IADD R77, R77, 0x1, -R0.reuse ;  /* 0x000000014d4da824 */ /* 0x100fe200078e0a00 */
[----:B------:R-:W-:Y:S01]  /*3320*/  ISETP.GE.AND P2, PT, R17, RZ, PT ;  /* 0x000000ff1100720c */ /* 0x000fe20003f46270 */
[----:B------:R-:W-:Y:S01]  /*3330*/  IMAD.MOV R9, RZ, RZ, -R9 ;  /* 0x000000ffff097224 */ /* 0x000fe200078e0a09 */
[----:B------:R-:W-:Y:S01]  /*3340*/  LOP3.LUT R17, R4, 0x104, RZ, 0xfc, !PT ;  /* 0x0000010404117812 */ /* 0x000fe200078efcff */
[----:B------:R-:W-:Y:S02]  /*3350*/  IMAD R71, R0, R5, R71 ;  /* 0x0000000500477224 */ /* 0x000fe400078e0247 */
[--C-:B------:R-:W-:Y:S01]  /*3360*/  @!P0 IMAD.IADD R181, R181, 0x1, -R0.reuse ;  /* 0x00000001b5b58824 */ /* 0x100fe200078e0a00 */
[----:B------:R-:W-:Y:S01]  /*3370*/  ISETP.GE.AND P0, PT, R14, RZ, PT ;  /* 0x000000ff0e00720c */ /* 0x000fe20003f06270 */
[----:B------:R-:W-:Y:S01]  /*3380*/  IMAD R185, R0, R9, R185 ;  /* 0x0000000900b97224 */ /* 0x000fe200078e02b9 */
[----:B------:R-:W-:Y:S01]  /*3390*/  LOP3.LUT R9, R4, 0xf4, RZ, 0xfc, !PT ;  /* 0x000000f404097812 */ /* 0x000fe200078efcff */
[----:B------:R-:W-:Y:S01]  /*33a0*/  @!P1 IMAD.MOV R77, RZ, RZ, -R77 ;  /* 0x000000ffff4d9224 */ /* 0x000fe200078e0a4d */
[----:B------:R-:W-:Y:S01]  /*33b0*/  ISETP.GT.U32.AND P1, PT, R0, R71, PT ;  /* 0x000000470000720c */ /* 0x000fe20003f24070 */
[--C-:B------:R-:W-:Y:S01]  /*33c0*/  @!P3 IMAD.IADD R183, R183, 0x1, -R0.reuse ;  /* 0x00000001b7b7b824 */ /* 0x100fe200078e0a00 */
[----:B------:R-:W-:Y:S01]  /*33d0*/  LOP3.LUT R14, R4, 0xf8, RZ, 0xfc, !PT ;  /* 0x000000f8040e7812 */ /* 0x000fe200078efcff */
[----:B------:R-:W-:Y:S01]  /*33e0*/  @!P6 IMAD.MOV R181, RZ, RZ, -R181 ;  /* 0x000000ffffb5e224 */ /* 0x000fe200078e0ab5 */
[C---:B------:R-:W-:Y:S01]  /*33f0*/  ISETP.GT.U32.AND P6, PT, R0.reuse, R185, PT ;  /* 0x000000b90000720c */ /* 0x040fe20003fc4070 */
[----:B------:R-:W-:Y:S01]  /*3400*/  @!P5 IMAD.IADD R75, R75, 0x1, -R0 ;  /* 0x000000014b4bd824 */ /* 0x000fe200078e0a00 */
[----:B------:R-:W-:Y:S01]  /*3410*/  ISETP.GT.U32.AND P3, PT, R0, R183, PT ;  /* 0x000000b70000720c */ /* 0x000fe20003f64070 */
[----:B------:R-:W-:Y:S01]  /*3420*/  @!P4 IMAD.MOV R179, RZ, RZ, -R179 ;  /* 0x000000ffffb3c224 */ /* 0x000fe200078e0ab3 */
[----:B------:R-:W-:-:S02]  /*3430*/  IABS R131, R9 ;  /* 0x0000000900837213 */ /* 0x000fc40000000000 */
[----:B------:R-:W-:Y:S02]  /*3440*/  IABS R187, R14 ;  /* 0x0000000e00bb7213 */ /* 0x000fe40000000000 */
[----:B------:R-:W-:Y:S01]  /*3450*/  ISETP.GT.U32.AND P5, PT, R0, R75, PT ;  /* 0x0000004b0000720c */ /* 0x000fe20003fa4070 */
[--C-:B------:R-:W-:Y:S01]  /*3460*/  @!P1 IMAD.IADD R71, R71, 0x1, -R0.reuse ;  /* 0x0000000147479824 */ /* 0x100fe200078e0a00 */
[----:B------:R-:W-:Y:S01]  /*3470*/  ISETP.GE.AND P4, PT, R16, RZ, PT ;  /* 0x000000ff1000720c */ /* 0x000fe20003f86270 */
[----:B------:R-:W-:Y:S01]  /*3480*/  IMAD.HI.U32 R5, R3, R131, RZ ;  /* 0x0000008303057227 */ /* 0x000fe200078e00ff */
[----:B------:R-:W-:Y:S02]  /*3490*/  IABS R89, R17 ;  /* 0x0000001100597213 */ /* 0x000fe40000000000 */
[C---:B------:R-:W-:Y:S01]  /*34a0*/  ISETP.GT.U32.AND P1, PT, R0.reuse, R71, PT ;  /* 0x000000470000720c */ /* 0x040fe20003f24070 */
[--C-:B------:R-:W-:Y:S02]  /*34b0*/  @!P6 IMAD.IADD R185, R185, 0x1, -R0.reuse ;  /* 0x00000001b9b9e824 */ /* 0x100fe400078e0a00 */
[----:B------:R-:W-:Y:S01]  /*34c0*/  @!P3 IMAD.IADD R183, R183, 0x1, -R0 ;  /* 0x00000001b7b7b824 */ /* 0x000fe200078e0a00 */
[----:B------:R-:W-:Y:S01]  /*34d0*/  ISETP.GE.AND P3, PT, R9, RZ, PT ;  /* 0x000000ff0900720c */ /* 0x000fe20003f66270 */
[----:B------:R-:W-:Y:S01]  /*34e0*/  IMAD.HI.U32 R9, R3, R187, RZ ;  /* 0x000000bb03097227 */ /* 0x000fe200078e00ff */
[----:B------:R-:W-:-:S03]  /*34f0*/  ISETP.GT.U32.AND P6, PT, R0, R185, PT ;  /* 0x000000b90000720c */ /* 0x000fc60003fc4070 */
[----:B------:R-:W-:Y:S02]  /*3500*/  IMAD.MOV R5, RZ, RZ, -R5 ;  /* 0x000000ffff057224 */ /* 0x000fe400078e0a05 */
[----:B------:R-:W-:Y:S02]  /*3510*/  IMAD.MOV R9, RZ, RZ, -R9 ;  /* 0x000000ffff097224 */ /* 0x000fe400078e0a09 */
[----:B------:R-:W-:Y:S02]  /*3520*/  IMAD R131, R0, R5, R131 ;  /* 0x0000000500837224 */ /* 0x000fe400078e0283 */
[----:B------:R-:W-:Y:S02]  /*3530*/  VIADD R16, R2, 0xfc ;  /* 0x000000fc02107836 */ /* 0x000fe40000000000 */
[C---:B------:R-:W-:Y:S02]  /*3540*/  IMAD R187, R0.reuse, R9, R187 ;  /* 0x0000000900bb7224 */ /* 0x040fe400078e02bb */
[--C-:B------:R-:W-:Y:S01]  /*3550*/  @!P1 IMAD.IADD R71, R71, 0x1, -R0.reuse ;  /* 0x0000000147479824 */ /* 0x100fe200078e0a00 */
[C---:B------:R-:W-:Y:S01]  /*3560*/  ISETP.GT.U32.AND P1, PT, R0.reuse, R131, PT ;  /* 0x000000830000720c */ /* 0x040fe20003f24070 */
[--C-:B------:R-:W-:Y:S01]  /*3570*/  @!P5 IMAD.IADD R75, R75, 0x1, -R0.reuse ;  /* 0x000000014b4bd824 */ /* 0x100fe200078e0a00 */
[----:B------:R-:W-:Y:S01]  /*3580*/  ISETP.GE.AND P5, PT, R15, RZ, PT ;  /* 0x000000ff0f00720c */ /* 0x000fe20003fa6270 */
[----:B------:R-:W-:Y:S01]  /*3590*/  @!P6 IMAD.IADD R185, R185, 0x1, -R0 ;  /* 0x00000001b9b9e824 */ /* 0x000fe200078e0a00 */
[----:B------:R-:W-:Y:S01]  /*35a0*/  IABS R15, R16 ;  /* 0x00000010000f7213 */ /* 0x000fe20000000000 */
[----:B------:R-:W-:Y:S01]  /*35b0*/  @!P4 IMAD.MOV R75, RZ, RZ, -R75 ;  /* 0x000000ffff4bc224 */ /* 0x000fe200078e0a4b */
[----:B------:R-:W-:Y:S01]  /*35c0*/  ISETP.GT.U32.AND P6, PT, R0, R187, PT ;  /* 0x000000bb0000720c */ /* 0x000fe20003fc4070 */
[----:B------:R-:W-:Y:S01]  /*35d0*/  IMAD.HI.U32 R9, R3, R89, RZ ;  /* 0x0000005903097227 */ /* 0x000fe200078e00ff */
[----:B------:R-:W-:-:S02]  /*35e0*/  ISETP.GE.AND P4, PT, R14, RZ, PT ;  /* 0x000000ff0e00720c */ /* 0x000fc40003f86270 */
[----:B------:R-:W-:Y:S01]  /*35f0*/  LOP3.LUT R14, R4, 0x100, RZ, 0xfc, !PT ;  /* 0x00000100040e7812 */ /* 0x000fe200078efcff */
[----:B------:R-:W-:-:S03]  /*3600*/  IMAD.HI.U32 R5, R3, R15, RZ ;  /* 0x0000000f03057227 */ /* 0x000fc600078e00ff */
[----:B------:R-:W-:Y:S01]  /*3610*/  IABS R189, R14 ;  /* 0x0000000e00bd7213 */ /* 0x000fe20000000000 */
[----:B------:R-:W-:Y:S02]  /*3620*/  IMAD.MOV R5, RZ, RZ, -R5 ;  /* 0x000000ffff057224 */ /* 0x000fe400078e0a05 */
[--C-:B------:R-:W-:Y:S02]  /*3630*/  @!P1 IMAD.IADD R131, R131, 0x1, -R0.reuse ;  /* 0x0000000183839824 */ /* 0x100fe400078e0a00 */
[C---:B------:R-:W-:Y:S02]  /*3640*/  IMAD R15, R0.reuse, R5, R15 ;  /* 0x00000005000f7224 */ /* 0x040fe400078e020f */
[----:B------:R-:W-:Y:S01]  /*3650*/  @!P6 IMAD.IADD R187, R187, 0x1, -R0 ;  /* 0x00000001bbbbe824 */ /* 0x000fe200078e0a00 */
[C---:B------:R-:W-:Y:S01]  /*3660*/  ISETP.GT.U32.AND P6, PT, R0.reuse, R131, PT ;  /* 0x000000830000720c */ /* 0x040fe20003fc4070 */
[----:B------:R-:W-:Y:S01]  /*3670*/  IMAD.HI.U32 R5, R3, R189, RZ ;  /* 0x000000bd03057227 */ /* 0x000fe200078e00ff */
[----:B------:R-:W-:-:S03]  /*3680*/  ISETP.GT.U32.AND P1, PT, R0, R15, PT ;  /* 0x0000000f0000720c */ /* 0x000fc60003f24070 */
[----:B------:R-:W-:Y:S02]  /*3690*/  IMAD.MOV R5, RZ, RZ, -R5 ;  /* 0x000000ffff057224 */ /* 0x000fe400078e0a05 */
[----:B------:R-:W-:Y:S02]  /*36a0*/  IMAD.MOV R9, RZ, RZ, -R9 ;  /* 0x000000ffff097224 */ /* 0x000fe400078e0a09 */
[----:B------:R-:W-:Y:S02]  /*36b0*/  IMAD R189, R0, R5, R189 ;  /* 0x0000000500bd7224 */ /* 0x000fe400078e02bd */
[----:B------:R-:W-:-:S04]  /*36c0*/  IMAD.HI.U32 R5, R3, R191, RZ ;  /* 0x000000bf03057227 */ /* 0x000fc800078e00ff */
[--C-:B------:R-:W-:Y:S01]  /*36d0*/  @!P6 IMAD.IADD R131, R131, 0x1, -R0.reuse ;  /* 0x000000018383e824 */ /* 0x100fe200078e0a00 */
[C---:B------:R-:W-:Y:S01]  /*36e0*/  ISETP.GT.U32.AND P6, PT, R0.reuse, R189, PT ;  /* 0x000000bd0000720c */ /* 0x040fe20003fc4070 */
[--C-:B------:R-:W-:Y:S01]  /*36f0*/  @!P1 IMAD.IADD R15, R15, 0x1, -R0.reuse ;  /* 0x000000010f0f9824 */ /* 0x100fe200078e0a00 */
[C---:B------:R-:W-:Y:S01]  /*3700*/  ISETP.GT.U32.AND P1, PT, R0.reuse, R187, PT ;  /* 0x000000bb0000720c */ /* 0x040fe20003f24070 */
[----:B------:R-:W-:Y:S02]  /*3710*/  IMAD.MOV R5, RZ, RZ, -R5 ;  /* 0x000000ffff057224 */ /* 0x000fe400078e0a05 */
[C---:B------:R-:W-:Y:S02]  /*3720*/  IMAD R89, R0.reuse, R9, R89 ;  /* 0x0000000900597224 */ /* 0x040fe400078e0259 */
[C---:B------:R-:W-:Y:S02]  /*3730*/  IMAD R191, R0.reuse, R5, R191 ;  /* 0x0000000500bf7224 */ /* 0x040fe400078e02bf */
[----:B------:R-:W-:Y:S01]  /*3740*/  @!P0 IMAD.MOV R71, RZ, RZ, -R71 ;  /* 0x000000ffff478224 */ /* 0x000fe200078e0a47 */
[C---:B------:R-:W-:Y:S01]  /*3750*/  ISETP.GT.U32.AND P0, PT, R0.reuse, R15, PT ;  /* 0x0000000f0000720c */ /* 0x040fe20003f04070 */
[----:B------:R-:W-:Y:S01]  /*3760*/  @!P3 IMAD.MOV R131, RZ, RZ, -R131 ;  /* 0x000000ffff83b224 */ /* 0x000fe200078e0a83 */
[C---:B------:R-:W-:Y:S01]  /*3770*/  ISETP.GT.U32.AND P3, PT, R0.reuse, R89, PT ;  /* 0x000000590000720c */ /* 0x040fe20003f64070 */
[--C-:B------:R-:W-:Y:S01]  /*3780*/  @!P6 IMAD.IADD R189, R189, 0x1, -R0.reuse ;  /* 0x00000001bdbde824 */ /* 0x100fe200078e0a00 */
[----:B------:R-:W-:Y:S01]  /*3790*/  ISETP.GT.U32.AND P6, PT, R0, R191, PT ;  /* 0x000000bf0000720c */ /* 0x000fe20003fc4070 */
[----:B------:R-:W-:Y:S01]  /*37a0*/  @!P1 IMAD.IADD R187, R187, 0x1, -R0 ;  /* 0x00000001bbbb9824 */ /* 0x000fe200078e0a00 */
[----:B------:R-:W-:Y:S01]  /*37b0*/  ISETP.GE.AND P1, PT, R17, RZ, PT ;  /* 0x000000ff1100720c */ /* 0x000fe20003f26270 */
[----:B------:R-:W-:Y:S01]  /*37c0*/  @!P2 IMAD.MOV R183, RZ, RZ, -R183 ;  /* 0x000000ffffb7a224 */ /* 0x000fe200078e0ab7 */
[----:B------:R-:W-:Y:S01]  /*37d0*/  ISETP.GE.AND P2, PT, R16, RZ, PT ;  /* 0x000000ff1000720c */ /* 0x000fe20003f46270 */
[----:B------:R-:W-:Y:S01]  /*37e0*/  @!P4 IMAD.MOV R187, RZ, RZ, -R187 ;  /* 0x000000ffffbbc224 */ /* 0x000fe200078e0abb */
[----:B------:R-:W-:Y:S01]  /*37f0*/  ISETP.GT.U32.AND P4, PT, R0, R189, PT ;  /* 0x000000bd0000720c */ /* 0x000fe20003f84070 */
[----:B------:R-:W-:Y:S01]  /*3800*/  IMAD.HI.U32 R9, R3, R79, RZ ;  /* 0x0000004f03097227 */ /* 0x000fe200078e00ff */
[----:B------:R-:W-:-:S02]  /*3810*/  LOP3.LUT R16, R4, 0x110, RZ, 0xfc, !PT ;  /* 0x0000011004107812 */ /* 0x000fc400078efcff */
[----:B------:R-:W-:Y:S01]  /*3820*/  LOP3.LUT R17, R4, 0x114, RZ, 0xfc, !PT ;  /* 0x0000011404117812 */ /* 0x000fe200078efcff */
[----:B------:R-:W-:Y:S01]  /*3830*/  IMAD.MOV R9, RZ, RZ, -R9 ;  /* 0x000000ffff097224 */ /* 0x000fe200078e0a09 */
[----:B------:R-:W-:Y:S01]  /*3840*/  IABS R193, R16 ;  /* 0x0000001000c17213 */ /* 0x000fe20000000000 */
[--C-:B------:R-:W-:Y:S01]  /*3850*/  @!P6 IMAD.IADD R191, R191, 0x1, -R0.reuse ;  /* 0x00000001bfbfe824 */ /* 0x100fe200078e0a00 */
[----:B------:R-:W-:Y:S01]  /*3860*/  IABS R97, R17 ;  /* 0x0000001100617213 */ /* 0x000fe20000000000 */
[--C-:B------:R-:W-:Y:S01]  /*3870*/  @!P0 IMAD.IADD R15, R15, 0x1, -R0.reuse ;  /* 0x000000010f0f8824 */ /* 0x100fe200078e0a00 */
[----:B------:R-:W-:Y:S01]  /*3880*/  ISETP.GE.AND P0, PT, R18, RZ, PT ;  /* 0x000000ff1200720c */ /* 0x000fe20003f06270 */
[----:B------:R-:W-:Y:S01]  /*3890*/  IMAD R79, R0, R9, R79 ;  /* 0x00000009004f7224 */ /* 0x000fe200078e024f */
[----:B------:R-:W-:Y:S01]  /*38a0*/  LOP3.LUT R18, R4, 0x118, RZ, 0xfc, !PT ;  /* 0x0000011804127812 */ /* 0x000fe200078efcff */
[----:B------:R-:W-:Y:S01]  /*38b0*/  @!P3 IMAD.IADD R89, R89, 0x1, -R0 ;  /* 0x000000015959b824 */ /* 0x000fe200078e0a00 */
[----:B------:R-:W-:Y:S01]  /*38c0*/  ISETP.GT.U32.AND P6, PT, R0, R191, PT ;  /* 0x000000bf0000720c */ /* 0x000fe20003fc4070 */
[----:B------:R-:W-:Y:S01]  /*38d0*/  IMAD.HI.U32 R5, R3, R193, RZ ;  /* 0x000000c103057227 */ /* 0x000fe200078e00ff */
[----:B------:R-:W-:-:S02]  /*38e0*/  IABS R195, R18 ;  /* 0x0000001200c37213 */ /* 0x000fc40000000000 */
[C---:B------:R-:W-:Y:S01]  /*38f0*/  ISETP.GT.U32.AND P3, PT, R0.reuse, R89, PT ;  /* 0x000000590000720c */ /* 0x040fe20003f64070 */
[----:B------:R-:W-:Y:S01]  /*3900*/  @!P4 IMAD.IADD R189, R189, 0x1, -R0 ;  /* 0x00000001bdbdc824 */ /* 0x000fe200078e0a00 */
[----:B------:R-:W-:Y:S01]  /*3910*/  ISETP.GT.U32.AND P4, PT, R0, R79, PT ;  /* 0x0000004f0000720c */ /* 0x000fe20003f84070 */
[----:B------:R-:W-:Y:S02]  /*3920*/  IMAD.MOV R5, RZ, RZ, -R5 ;  /* 0x000000ffff057224 */ /* 0x000fe400078e0a05 */
[----:B------:R-:W-:-:S04]  /*3930*/  IMAD.HI.U32 R9, R3, R195, RZ ;  /* 0x000000c303097227 */ /* 0x000fc800078e00ff */
[C---:B------:R-:W-:Y:S02]  /*3940*/  IMAD R193, R0.reuse, R5, R193 ;  /* 0x0000000500c17224 */ /* 0x040fe400078e02c1 */
[--C-:B------:R-:W-:Y:S02]  /*3950*/  @!P6 IMAD.IADD R191, R191, 0x1, -R0.reuse ;  /* 0x00000001bfbfe824 */ /* 0x100fe400078e0a00 */
[----:B------:R-:W-:Y:S01]  /*3960*/  IMAD.MOV R9, RZ, RZ, -R9 ;  /* 0x000000ffff097224 */ /* 0x000fe200078e0a09 */
[----:B------:R-:W-:Y:S01]  /*3970*/  ISETP.GT.U32.AND P6, PT, R0, R193, PT ;  /* 0x000000c10000720c */ /* 0x000fe20003fc4070 */
[--C-:B------:R-:W-:Y:S01]  /*3980*/  @!P3 IMAD.IADD R89, R89, 0x1, -R0.reuse ;  /* 0x000000015959b824 */ /* 0x100fe200078e0a00 */
[----:B------:R-:W-:Y:S01]  /*3990*/  ISETP.GE.AND P3, PT, R19, RZ, PT ;  /* 0x000000ff1300720c */ /* 0x000fe20003f66270 */
[----:B------:R-:W-:Y:S01]  /*39a0*/  @!P4 IMAD.IADD R79, R79, 0x1, -R0 ;  /* 0x000000014f4fc824 */ /* 0x000fe200078e0a00 */
[----:B------:R-:W-:Y:S01]  /*39b0*/  ISETP.GE.AND P4, PT, R16, RZ, PT ;  /* 0x000000ff1000720c */ /* 0x000fe20003f86270 */
[----:B------:R-:W-:Y:S01]  /*39c0*/  IMAD R195, R0, R9, R195 ;  /* 0x0000000900c37224 */ /* 0x000fe200078e02c3 */
[----:B------:R-:W-:Y:S01]  /*39d0*/  LOP3.LUT R16, R4, 0x120, RZ, 0xfc, !PT ;  /* 0x0000012004107812 */ /* 0x000fe200078efcff */
[----:B------:R-:W-:Y:S01]  /*39e0*/  @!P5 IMAD.MOV R185, RZ, RZ, -R185 ;  /* 0x000000ffffb9d224 */ /* 0x000fe200078e0ab9 */
[----:B------:R-:W-:Y:S01]  /*39f0*/  ISETP.GE.AND P5, PT, R14, RZ, PT ;  /* 0x000000ff0e00720c */ /* 0x000fe20003fa6270 */
[----:B------:R-:W-:Y:S01]  /*3a00*/  @!P2 IMAD.MOV R15, RZ, RZ, -R15 ;  /* 0x000000ffff0fa224 */ /* 0x000fe200078e0a0f */
[C---:B------:R-:W-:Y:S01]  /*3a10*/  ISETP.GT.U32.AND P2, PT, R0.reuse, R79, PT ;  /* 0x0000004f0000720c */ /* 0x040fe20003f44070 */
[----:B------:R-:W-:Y:S01]  /*3a20*/  @!P1 IMAD.MOV R89, RZ, RZ, -R89 ;  /* 0x000000ffff599224 */ /* 0x000fe200078e0a59 */
[----:B------:R-:W-:Y:S01]  /*3a30*/  ISETP.GT.U32.AND P1, PT, R0, R195, PT ;  /* 0x000000c30000720c */ /* 0x000fe20003f24070 */
[----:B------:R-:W-:Y:S01]  /*3a40*/  IMAD.HI.U32 R14, R3, R83, RZ ;  /* 0x00000053030e7227 */ /* 0x000fe200078e00ff */
[----:B------:R-:W-:-:S02]  /*3a50*/  IABS R197, R16 ;  /* 0x0000001000c57213 */ /* 0x000fc40000000000 */
[----:B------:R-:W-:Y:S01]  /*3a60*/  LOP3.LUT R19, R4, 0x14c, RZ, 0xfc, !PT ;  /* 0x0000014c04137812 */ /* 0x000fe200078efcff */
[----:B------:R-:W-:-:S04]  /*3a70*/  IMAD.HI.U32 R5, R3, R97, RZ ;  /* 0x0000006103057227 */ /* 0x000fc800078e00ff */
[----:B------:R-:W-:Y:S02]  /*3a80*/  IMAD.MOV R14, RZ, RZ, -R14 ;  /* 0x000000ffff0e7224 */ /* 0x000fe400078e0a0e */
[--C-:B------:R-:W-:Y:S02]  /*3a90*/  @!P6 IMAD.IADD R193, R193, 0x1, -R0.reuse ;  /* 0x00000001c1c1e824 */ /* 0x100fe400078e0a00 */
[----:B------:R-:W-:Y:S02]  /*3aa0*/  IMAD.MOV R5, RZ, RZ, -R5 ;  /* 0x000000ffff057224 */ /* 0x000fe400078e0a05 */
[----:B------:R-:W-:Y:S01]  /*3ab0*/  IMAD R83, R0, R14, R83 ;  /* 0x0000000e00537224 */ /* 0x000fe200078e0253 */
[----:B------:R-:W-:Y:S01]  /*3ac0*/  LOP3.LUT R14, R4, 0x124, RZ, 0xfc, !PT ;  /* 0x00000124040e7812 */ /* 0x000fe200078efcff */
[C---:B------:R-:W-:Y:S01]  /*3ad0*/  IMAD R97, R0.reuse, R5, R97 ;  /* 0x0000000500617224 */ /* 0x040fe200078e0261 */
[C---:B------:R-:W-:Y:S01]  /*3ae0*/  ISETP.GT.U32.AND P6, PT, R0.reuse, R193, PT ;  /* 0x000000c10000720c */ /* 0x040fe20003fc4070 */
[--C-:B------:R-:W-:Y:S01]  /*3af0*/  @!P2 IMAD.IADD R79, R79, 0x1, -R0.reuse ;  /* 0x000000014f4fa824 */ /* 0x100fe200078e0a00 */
[----:B------:R-:W-:Y:S01]  /*3b00*/  IABS R85, R14 ;  /* 0x0000000e00557213 */ /* 0x000fe20000000000 */
[----:B------:R-:W-:Y:S01]  /*3b10*/  @!P1 IMAD.IADD R195, R195, 0x1, -R0 ;  /* 0x00000001c3c39824 */ /* 0x000fe200078e0a00 */
[----:B------:R-:W-:Y:S01]  /*3b20*/  ISETP.GT.U32.AND P2, PT, R0, R83, PT ;  /* 0x000000530000720c */ /* 0x000fe20003f44070 */
[----:B------:R-:W-:-:S04]  /*3b30*/  IMAD.HI.U32 R5, R3, R197, RZ ;  /* 0x000000c503057227 */ /* 0x000fc800078e00ff */
[----:B------:R-:W-:Y:S01]  /*3b40*/  @!P3 IMAD.MOV R79, RZ, RZ, -R79 ;  /* 0x000000ffff4fb224 */ /* 0x000fe200078e0a4f */
[----:B------:R-:W-:Y:S01]  /*3b50*/  ISETP.GT.U32.AND P3, PT, R0, R195, PT ;  /* 0x000000c30000720c */ /* 0x000fe20003f64070 */
[----:B------:R-:W-:Y:S02]  /*3b60*/  IMAD.MOV R9, RZ, RZ, -R5 ;  /* 0x000000ffff097224 */ /* 0x000fe400078e0a05 */
[----:B------:R-:W-:-:S04]  /*3b70*/  IMAD.HI.U32 R5, R3, R85, RZ ;  /* 0x0000005503057227 */ /* 0x000fc800078e00ff */
[--C-:B------:R-:W-:Y:S01]  /*3b80*/  @!P6 IMAD.IADD R193, R193, 0x1, -R0.reuse ;  /* 0x00000001c1c1e824 */ /* 0x100fe200078e0a00 */
[----:B------:R-:W-:Y:S01]  /*3b90*/  ISETP.GE.AND P6, PT, R18, RZ, PT ;  /* 0x000000ff1200720c */ /* 0x000fe20003fc6270 */
[----:B------:R-:W-:Y:S01]  /*3ba0*/  IMAD R197, R0, R9, R197 ;  /* 0x0000000900c57224 */ /* 0x000fe200078e02c5 */
[----:B------:R-:W-:Y:S01]  /*3bb0*/  LOP3.LUT R18, R4, 0x12c, RZ, 0xfc, !PT ;  /* 0x0000012c04127812 */ /* 0x000fe200078efcff */
[----:B------:R-:W-:Y:S02]  /*3bc0*/  IMAD.MOV R5, RZ, RZ, -R5 ;  /* 0x000000ffff057224 */ /* 0x000fe400078e0a05 */
[----:B------:R-:W-:Y:S01]  /*3bd0*/  @!P4 IMAD.MOV R193, RZ, RZ, -R193 ;  /* 0x000000ffffc1c224 */ /* 0x000fe200078e0ac1 */
[C---:B------:R-:W-:Y:S01]  /*3be0*/  ISETP.GT.U32.AND P4, PT, R0.reuse, R197, PT ;  /* 0x000000c50000720c */ /* 0x040fe20003f84070 */
[----:B------:R-:W-:Y:S01]  /*3bf0*/  IMAD R85, R0, R5, R85 ;  /* 0x0000000500557224 */ /* 0x000fe200078e0255 */
[----:B------:R-:W-:Y:S01]  /*3c00*/  IABS R93, R18 ;  /* 0x00000012005d7213 */ /* 0x000fe20000000000 */
[----:B------:R-:W-:-:S02]  /*3c10*/  @!P3 IMAD.IADD R195, R195, 0x1, -R0 ;  /* 0x00000001c3c3b824 */ /* 0x000fc400078e0a00 */
[----:B------:R-:W-:Y:S01]  /*3c20*/  @!P5 IMAD.MOV R189, RZ, RZ, -R189 ;  /* 0x000000ffffbdd224 */ /* 0x000fe200078e0abd */
[C---:B------:R-:W-:Y:S01]  /*3c30*/  ISETP.GT.U32.AND P3, PT, R0.reuse, R85, PT ;  /* 0x000000550000720c */ /* 0x040fe20003f64070 */
[--C-:B------:R-:W-:Y:S01]  /*3c40*/  @!P2 IMAD.IADD R83, R83, 0x1, -R0.reuse ;  /* 0x000000015353a824 */ /* 0x100fe200078e0a00 */
[C---:B------:R-:W-:Y:S01]  /*3c50*/  ISETP.GT.U32.AND P5, PT, R0.reuse, R97, PT ;  /* 0x000000610000720c */ /* 0x040fe20003fa4070 */
[----:B------:R-:W-:Y:S01]  /*3c60*/  @!P0 IMAD.MOV R191, RZ, RZ, -R191 ;  /* 0x000000ffffbf8224 */ /* 0x000fe200078e0abf */
[----:B------:R-:W-:Y:S01]  /*3c70*/  ISETP.GE.AND P0, PT, R17, RZ, PT ;  /* 0x000000ff1100720c */ /* 0x000fe20003f06270 */
[----:B------:R-:W-:Y:S01]  /*3c80*/  IMAD.HI.U32 R9, R3, R93, RZ ;  /* 0x0000005d03097227 */ /* 0x000fe200078e00ff */
[----:B------:R-:W-:Y:S02]  /*3c90*/  ISETP.GT.U32.AND P2, PT, R0, R83, PT ;  /* 0x000000530000720c */ /* 0x000fe40003f44070 */
[----:B------:R-:W-:Y:S01]  /*3ca0*/  LOP3.LUT R17, R4, 0x128, RZ, 0xfc, !PT ;  /* 0x0000012804117812 */ /* 0x000fe200078efcff */
[----:B------:R-:W-:-:S02]  /*3cb0*/  @!P4 IMAD.IADD R197, R197, 0x1, -R0 ;  /* 0x00000001c5c5c824 */ /* 0x000fc400078e0a00 */
[----:B------:R-:W-:Y:S01]  /*3cc0*/  IMAD.MOV R9, RZ, RZ, -R9 ;  /* 0x000000ffff097224 */ /* 0x000fe200078e0a09 */
[----:B------:R-:W-:Y:S01]  /*3cd0*/  IABS R199, R17 ;  /* 0x0000001100c77213 */ /* 0x000fe20000000000 */
[--C-:B------:R-:W-:Y:S01]  /*3ce0*/  @!P3 IMAD.IADD R85, R85, 0x1, -R0.reuse ;  /* 0x000000015555b824 */ /* 0x100fe200078e0a00 */
[----:B------:R-:W-:Y:S01]  /*3cf0*/  ISETP.GT.U32.AND P3, PT, R0, R197, PT ;  /* 0x000000c50000720c */ /* 0x000fe20003f64070 */
[--C-:B------:R-:W-:Y:S01]  /*3d00*/  @!P5 IMAD.IADD R97, R97, 0x1, -R0.reuse ;  /* 0x000000016161d824 */ /* 0x100fe200078e0a00 */
[----:B------:R-:W-:Y:S01]  /*3d10*/  ISETP.GE.AND P5, PT, R20, RZ, PT ;  /* 0x000000ff1400720c */ /* 0x000fe20003fa6270 */
[----:B------:R-:W-:Y:S01]  /*3d20*/  IMAD.HI.U32 R5, R3, R199, RZ ;  /* 0x000000c703057227 */ /* 0x000fe200078e00ff */
[----:B------:R-:W-:Y:S02]  /*3d30*/  ISETP.GE.AND P4, PT, R17, RZ, PT ;  /* 0x000000ff1100720c */ /* 0x000fe40003f86270 */
[----:B------:R-:W-:Y:S01]  /*3d40*/  ISETP.GT.U32.AND P1, PT, R0, R97, PT ;  /* 0x000000610000720c */ /* 0x000fe20003f24070 */
[--C-:B------:R-:W-:Y:S01]  /*3d50*/  @!P2 IMAD.IADD R83, R83, 0x1, -R0.reuse ;  /* 0x000000015353a824 */ /* 0x100fe200078e0a00 */
[----:B------:R-:W-:Y:S01]  /*3d60*/  ISETP.GE.AND P2, PT, R14, RZ, PT ;  /* 0x000000ff0e00720c */ /* 0x000fe20003f46270 */
[----:B------:R-:W-:Y:S01]  /*3d70*/  IMAD R93, R0, R9, R93 ;  /* 0x00000009005d7224 */ /* 0x000fe200078e025d */
[C---:B------:R-:W-:Y:S01]  /*3d80*/  LOP3.LUT R14, R4.reuse, 0x130, RZ, 0xfc, !PT ;  /* 0x00000130040e7812 */ /* 0x040fe200078efcff */
[----:B------:R-:W-:Y:S01]  /*3d90*/  IMAD.MOV R5, RZ, RZ, -R5 ;  /* 0x000000ffff057224 */ /* 0x000fe200078e0a05 */
[----:B------:R-:W-:Y:S01]  /*3da0*/  LOP3.LUT R20, R4, 0x150, RZ, 0xfc, !PT ;  /* 0x0000015004147812 */ /* 0x000fe200078efcff */
[--C-:B------:R-:W-:Y:S01]  /*3db0*/  @!P3 IMAD.IADD R197, R197, 0x1, -R0.reuse ;  /* 0x00000001c5c5b824 */ /* 0x100fe200078e0a00 */
[----:B------:R-:W-:Y:S01]  /*3dc0*/  IABS R201, R14 ;  /* 0x0000000e00c97213 */ /* 0x000fe20000000000 */
[C---:B------:R-:W-:Y:S01]  /*3dd0*/  IMAD R199, R0.reuse, R5, R199 ;  /* 0x0000000500c77224 */ /* 0x040fe200078e02c7 */
[C---:B------:R-:W-:Y:S01]  /*3de0*/  ISETP.GT.U32.AND P3, PT, R0.reuse, R93, PT ;  /* 0x0000005d0000720c */ /* 0x040fe20003f64070 */
[----:B------:R-:W-:Y:S01]  /*3df0*/  @!P6 IMAD.MOV R195, RZ, RZ, -R195 ;  /* 0x000000ffffc3e224 */ /* 0x000fe200078e0ac3 */
[----:B------:R-:W-:Y:S01]  /*3e00*/  IABS R123, R20 ;  /* 0x00000014007b7213 */ /* 0x000fe20000000000 */
[----:B------:R-:W-:Y:S01]  /*3e10*/  @!P1 IMAD.IADD R97, R97, 0x1, -R0 ;  /* 0x0000000161619824 */ /* 0x000fe200078e0a00 */
[----:B------:R-:W-:Y:S01]  /*3e20*/  ISETP.GT.U32.AND P6, PT, R0, R199, PT ;  /* 0x000000c70000720c */ /* 0x000fe20003fc4070 */
[----:B------:R-:W-:Y:S01]  /*3e30*/  IMAD.HI.U32 R5, R3, R201, RZ ;  /* 0x000000c903057227 */ /* 0x000fe200078e00ff */
[----:B------:R-:W-:-:S02]  /*3e40*/  ISETP.GE.AND P1, PT, R16, RZ, PT ;  /* 0x000000ff1000720c */ /* 0x000fc40003f26270 */
[----:B------:R-:W-:Y:S01]  /*3e50*/  LOP3.LUT R16, R4, 0x138, RZ, 0xfc, !PT ;  /* 0x0000013804107812 */ /* 0x000fe200078efcff */
[----:B------:R-:W-:Y:S01]  /*3e60*/  @!P0 IMAD.MOV R97, RZ, RZ, -R97 ;  /* 0x000000ffff618224 */ /* 0x000fe200078e0a61 */
[C---:B------:R-:W-:Y:S01]  /*3e70*/  ISETP.GT.U32.AND P0, PT, R0.reuse, R85, PT ;  /* 0x000000550000720c */ /* 0x040fe20003f04070 */
[----:B------:R-:W-:Y:S01]  /*3e80*/  IMAD.MOV R5, RZ, RZ, -R5 ;  /* 0x000000ffff057224 */ /* 0x000fe200078e0a05 */
[----:B------:R-:W-:Y:S01]  /*3e90*/  IABS R137, R16 ;  /* 0x0000001000897213 */ /* 0x000fe20000000000 */
[--C-:B------:R-:W-:Y:S02]  /*3ea0*/  @!P3 IMAD.IADD R93, R93, 0x1, -R0.reuse ;  /* 0x000000015d5db824 */ /* 0x100fe400078e0a00 */
[----:B------:R-:W-:Y:S01]  /*3eb0*/  IMAD R201, R0, R5, R201 ;  /* 0x0000000500c97224 */ /* 0x000fe200078e02c9 */
[----:B------:R-:W-:Y:S01]  /*3ec0*/  LOP3.LUT R5, R4, 0x134, RZ, 0xfc, !PT ;  /* 0x0000013404057812 */ /* 0x000fe200078efcff */
[----:B------:R-:W-:Y:S01]  /*3ed0*/  @!P5 IMAD.MOV R83, RZ, RZ, -R83 ;  /* 0x000000ffff53d224 */ /* 0x000fe200078e0a53 */
[----:B------:R-:W-:Y:S01]  /*3ee0*/  ISETP.GT.U32.AND P3, PT, R0, R93, PT ;  /* 0x0000005d0000720c */ /* 0x000fe20003f64070 */
[--C-:B------:R-:W-:Y:S01]  /*3ef0*/  @!P6 IMAD.IADD R199, R199, 0x1, -R0.reuse ;  /* 0x00000001c7c7e824 */ /* 0x100fe200078e0a00 */
[----:B------:R-:W-:Y:S01]  /*3f00*/  IABS R91, R5 ;  /* 0x00000005005b7213 */ /* 0x000fe20000000000 */
[----:B------:R-:W-:Y:S01]  /*3f10*/  @!P1 IMAD.MOV R197, RZ, RZ, -R197 ;  /* 0x000000ffffc59224 */ /* 0x000fe200078e0ac5 */
[----:B------:R-:W-:Y:S01]  /*3f20*/  ISETP.GE.AND P5, PT, R18, RZ, PT ;  /* 0x000000ff1200720c */ /* 0x000fe20003fa6270 */
[----:B------:R-:W-:Y:S01]  /*3f30*/  @!P0 IMAD.IADD R85, R85, 0x1, -R0 ;  /* 0x0000000155558824 */ /* 0x000fe200078e0a00 */
[----:B------:R-:W-:Y:S01]  /*3f40*/  ISETP.GE.AND P6, PT, R5, RZ, PT ;  /* 0x000000ff0500720c */ /* 0x000fe20003fc6270 */
[----:B------:R-:W-:Y:S01]  /*3f50*/  IMAD.HI.U32 R5, R3, R91, RZ ;  /* 0x0000005b03057227 */ /* 0x000fe200078e00ff */
[----:B------:R-:W-:-:S02]  /*3f60*/  ISETP.GT.U32.AND P1, PT, R0, R199, PT ;  /* 0x000000c70000720c */ /* 0x000fc40003f24070 */
[----:B------:R-:W-:Y:S01]  /*3f70*/  ISETP.GE.AND P0, PT, R14, RZ, PT ;  /* 0x000000ff0e00720c */ /* 0x000fe20003f06270 */
[----:B------:R-:W-:Y:S01]  /*3f80*/  @!P2 IMAD.MOV R85, RZ, RZ, -R85 ;  /* 0x000000ffff55a224 */ /* 0x000fe200078e0a55 */
[----:B------:R-:W-:Y:S01]  /*3f90*/  ISETP.GT.U32.AND P2, PT, R0, R201, PT ;  /* 0x000000c90000720c */ /* 0x000fe20003f44070 */
[----:B------:R-:W-:Y:S01]  /*3fa0*/  IMAD.MOV R5, RZ, RZ, -R5 ;  /* 0x000000ffff057224 */ /* 0x000fe200078e0a05 */
[----:B------:R-:W-:Y:S01]  /*3fb0*/  LOP3.LUT R18, R4, 0x148, RZ, 0xfc, !PT ;  /* 0x0000014804127812 */ /* 0x000fe200078efcff */
[--C-:B------:R-:W-:Y:S02]  /*3fc0*/  @!P3 IMAD.IADD R93, R93, 0x1, -R0.reuse ;  /* 0x000000015d5db824 */ /* 0x100fe400078e0a00 */
[----:B------:R-:W-:Y:S01]  /*3fd0*/  IMAD R91, R0, R5, R91 ;  /* 0x00000005005b7224 */ /* 0x000fe200078e025b */
[----:B------:R-:W-:Y:S01]  /*3fe0*/  LOP3.LUT R5, R4, 0x140, RZ, 0xfc, !PT ;  /* 0x0000014004057812 */ /* 0x000fe200078efcff */
[----:B------:R-:W-:Y:S01]  /*3ff0*/  @!P5 IMAD.MOV R93, RZ, RZ, -R93 ;  /* 0x000000ffff5dd224 */ /* 0x000fe200078e0a5d */
[----:B------:R-:W-:Y:S01]  /*4000*/  IABS R127, R18 ;  /* 0x00000012007f7213 */ /* 0x000fe20000000000 */
[----:B------:R-:W-:Y:S01]  /*4010*/  VIADD R17, R2, 0x13c ;  /* 0x0000013c02117836 */ /* 0x000fe20000000000 */
[C---:B------:R-:W-:Y:S01]  /*4020*/  ISETP.GT.U32.AND P5, PT, R0.reuse, R91, PT ;  /* 0x0000005b0000720c */ /* 0x040fe20003fa4070 */
[--C-:B------:R-:W-:Y:S01]  /*4030*/  @!P1 IMAD.IADD R199, R199, 0x1, -R0.reuse ;  /* 0x00000001c7c79824 */ /* 0x100fe200078e0a00 */
[----:B------:R-:W-:Y:S01]  /*4040*/  IABS R135, R5 ;  /* 0x0000000500877213 */ /* 0x000fe20000000000 */
[----:B------:R-:W-:Y:S01]  /*4050*/  @!P2 IMAD.IADD R201, R201, 0x1, -R0 ;  /* 0x00000001c9c9a824 */ /* 0x000fe200078e0a00 */
[----:B------:R-:W-:Y:S01]  /*4060*/  IABS R87, R17 ;  /* 0x0000001100577213 */ /* 0x000fe20000000000 */
[----:B------:R-:W-:Y:S01]  /*4070*/  @!P4 IMAD.MOV R199, RZ, RZ, -R199 ;  /* 0x000000ffffc7c224 */ /* 0x000fe200078e0ac7 */
[----:B------:R-:W-:Y:S01]  /*4080*/  ISETP.GE.AND P4, PT, R5, RZ, PT ;  /* 0x000000ff0500720c */ /* 0x000fe20003f86270 */
[----:B------:R-:W-:Y:S01]  /*4090*/  IMAD.HI.U32 R5, R3, R135, RZ ;  /* 0x0000008703057227 */ /* 0x000fe200078e00ff */
[----:B------:R-:W-:-:S02]  /*40a0*/  ISETP.GT.U32.AND P2, PT, R0, R201, PT ;  /* 0x000000c90000720c */ /* 0x000fc40003f44070 */
[----:B------:R-:W-:Y:S01]  /*40b0*/  ISETP.GE.AND P3, PT, R17, RZ, PT ;  /* 0x000000ff1100720c */ /* 0x000fe20003f66270 */
[----:B------:R-:W-:Y:S01]  /*40c0*/  IMAD.HI.U32 R14, R3, R87, RZ ;  /* 0x00000057030e7227 */ /* 0x000fe200078e00ff */
[----:B------:R-:W-:Y:S02]  /*40d0*/  ISETP.GE.AND P1, PT, R16, RZ, PT ;  /* 0x000000ff1000720c */ /* 0x000fe40003f26270 */
[----:B------:R-:W-:Y:S01]  /*40e0*/  IABS R17, R19 ;  /* 0x0000001300117213 */ /* 0x000fe20000000000 */
[----:B------:R-:W-:Y:S01]  /*40f0*/  @!P5 IMAD.IADD R91, R91, 0x1, -R0 ;  /* 0x000000015b5bd824 */ /* 0x000fe200078e0a00 */
[----:B------:R-:W-:Y:S01]  /*4100*/  LOP3.LUT R16, R4, 0x144, RZ, 0xfc, !PT ;  /* 0x0000014404107812 */ /* 0x000fe200078efcff */
[----:B------:R-:W-:Y:S02]  /*4110*/  IMAD.MOV R14, RZ, RZ, -R14 ;  /* 0x000000ffff0e7224 */ /* 0x000fe400078e0a0e */
[----:B------:R-:W-:Y:S01]  /*4120*/  IMAD.HI.U32 R9, R3, R137, RZ ;  /* 0x0000008903097227 */ /* 0x000fe200078e00ff */
[----:B------:R-:W-:-:S02]  /*4130*/  ISETP.GT.U32.AND P5, PT, R0, R91, PT ;  /* 0x0000005b0000720c */ /* 0x000fc40003fa4070 */
[----:B------:R-:W-:Y:S01]  /*4140*/  IABS R129, R16 ;  /* 0x0000001000817213 */ /* 0x000fe20000000000 */
[C---:B------:R-:W-:Y:S02]  /*4150*/  IMAD R87, R0.reuse, R14, R87 ;  /* 0x0000000e00577224 */ /* 0x040fe400078e0257 */
[----:B------:R-:W-:Y:S02]  /*4160*/  @!P2 IMAD.IADD R201, R201, 0x1, -R0 ;  /* 0x00000001c9c9a824 */ /* 0x000fe400078e0a00 */
[----:B------:R-:W-:Y:S02]  /*4170*/  IMAD.MOV R5, RZ, RZ, -R5 ;  /* 0x000000ffff057224 */ /* 0x000fe400078e0a05 */
[----:B------:R-:W-:Y:S02]  /*4180*/  IMAD.MOV R9, RZ, RZ, -R9 ;  /* 0x000000ffff097224 */ /* 0x000fe400078e0a09 */
[----:B------:R-:W-:Y:S01]  /*4190*/  @!P0 IMAD.MOV R201, RZ, RZ, -R201 ;  /* 0x000000ffffc98224 */ /* 0x000fe200078e0ac9 */
[C---:B------:R-:W-:Y:S01]  /*41a0*/  ISETP.GT.U32.AND P0, PT, R0.reuse, R87, PT ;  /* 0x000000570000720c */ /* 0x040fe20003f04070 */
[----:B------:R-:W-:-:S02]  /*41b0*/  IMAD R135, R0, R5, R135 ;  /* 0x0000000500877224 */ /* 0x000fc400078e0287 */
[C---:B------:R-:W-:Y:S02]  /*41c0*/  IMAD R137, R0.reuse, R9, R137 ;  /* 0x0000000900897224 */ /* 0x040fe400078e0289 */
[----:B------:R-:W-:Y:S01]  /*41d0*/  @!P5 IMAD.IADD R91, R91, 0x1, -R0 ;  /* 0x000000015b5bd824 */ /* 0x000fe200078e0a00 */
[C---:B------:R-:W-:Y:S01]  /*41e0*/  ISETP.GT.U32.AND P5, PT, R0.reuse, R135, PT ;  /* 0x000000870000720c */ /* 0x040fe20003fa4070 */
[----:B------:R-:W-:Y:S01]  /*41f0*/  IMAD.HI.U32 R14, R3, R127, RZ ;  /* 0x0000007f030e7227 */ /* 0x000fe200078e00ff */
[----:B------:R-:W-:-:S03]  /*4200*/  ISETP.GT.U32.AND P2, PT, R0, R137, PT ;  /* 0x000000890000720c */ /* 0x000fc60003f44070 */
[----:B------:R-:W-:Y:S02]  /*4210*/  IMAD.MOV R14, RZ, RZ, -R14 ;  /* 0x000000ffff0e7224 */ /* 0x000fe400078e0a0e */
[----:B------:R-:W-:Y:S02]  /*4220*/  @!P0 IMAD.IADD R87, R87, 0x1, -R0 ;  /* 0x0000000157578824 */ /* 0x000fe400078e0a00 */
[----:B------:R-:W-:-:S04]  /*4230*/  IMAD.HI.U32 R5, R3, R17, RZ ;  /* 0x0000001103057227 */ /* 0x000fc800078e00ff */
[--C-:B------:R-:W-:Y:S01]  /*4240*/  @!P5 IMAD.IADD R135, R135, 0x1, -R0.reuse ;  /* 0x000000018787d824 */ /* 0x100fe200078e0a00 */
[C---:B------:R-:W-:Y:S01]  /*4250*/  ISETP.GT.U32.AND P5, PT, R0.reuse, R87, PT ;  /* 0x000000570000720c */ /* 0x040fe20003fa4070 */
[----:B------:R-:W-:Y:S02]  /*4260*/  @!P2 IMAD.IADD R137, R137, 0x1, -R0 ;  /* 0x000000018989a824 */ /* 0x000fe400078e0a00 */
[----:B------:R-:W-:Y:S01]  /*4270*/  IMAD R127, R0, R14, R127 ;  /* 0x0000000e007f7224 */ /* 0x000fe200078e027f */
[----:B------:R-:W-:Y:S01]  /*4280*/  LOP3.LUT R14, R4, 0x154, RZ, 0xfc, !PT ;  /* 0x00000154040e7812 */ /* 0x000fe200078efcff */
[----:B------:R-:W-:Y:S01]  /*4290*/  IMAD.MOV R5, RZ, RZ, -R5 ;  /* 0x000000ffff057224 */ /* 0x000fe200078e0a05 */
[C---:B------:R-:W-:Y:S01]  /*42a0*/  ISETP.GT.U32.AND P2, PT, R0.reuse, R137, PT ;  /* 0x000000890000720c */ /* 0x040fe20003f44070 */
[----:B------:R-:W-:Y:S01]  /*42b0*/  IMAD.HI.U32 R9, R3, R129, RZ ;  /* 0x0000008103097227 */ /* 0x000fe200078e00ff */
[C---:B------:R-:W-:Y:S02]  /*42c0*/  ISETP.GT.U32.AND P0, PT, R0.reuse, R127, PT ;  /* 0x0000007f0000720c */ /* 0x040fe40003f04070 */
[----:B------:R-:W-:Y:S01]  /*42d0*/  IABS R105, R14 ;  /* 0x0000000e00697213 */ /* 0x000fe20000000000 */
[----:B------:R-:W-:-:S02]  /*42e0*/  IMAD R17, R0, R5, R17 ;  /* 0x0000000500117224 */ /* 0x000fc400078e0211 */
[----:B------:R-:W-:Y:S02]  /*42f0*/  IMAD.MOV R9, RZ, RZ, -R9 ;  /* 0x000000ffff097224 */ /* 0x000fe400078e0a09 */
[--C-:B------:R-:W-:Y:S01]  /*4300*/  @!P5 IMAD.IADD R87, R87, 0x1, -R0.reuse ;  /* 0x000000015757d824 */ /* 0x100fe200078e0a00 */
[C---:B------:R-:W-:Y:S01]  /*4310*/  ISETP.GT.U32.AND P5, PT, R0.reuse, R17, PT ;  /* 0x000000110000720c */ /* 0x040fe20003fa4070 */
[C---:B------:R-:W-:Y:S02]  /*4320*/  IMAD R129, R0.reuse, R9, R129 ;  /* 0x0000000900817224 */ /* 0x040fe400078e0281 */
[--C-:B------:R-:W-:Y:S02]  /*4330*/  @!P2 IMAD.IADD R137, R137, 0x1, -R0.reuse ;  /* 0x000000018989a824 */ /* 0x100fe400078e0a00 */
[----:B------:R-:W-:Y:S01]  /*4340*/  @!P0 IMAD.IADD R127, R127, 0x1, -R0 ;  /* 0x000000017f7f8824 */ /* 0x000fe200078e0a00 */
[----:B------:R-:W-:Y:S01]  /*4350*/  ISETP.GT.U32.AND P2, PT, R0, R129, PT ;  /* 0x000000810000720c */ /* 0x000fe20003f44070 */
[----:B------:R-:W-:-:S03]  /*4360*/  IMAD.HI.U32 R9, R3, R123, RZ ;  /* 0x0000007b03097227 */ /* 0x000fc600078e00ff */
[----:B------:R-:W-:Y:S01]  /*4370*/  ISETP.GT.U32.AND P0, PT, R0, R127, PT ;  /* 0x0000007f0000720c */ /* 0x000fe20003f04070 */
[----:B------:R-:W-:Y:S02]  /*4380*/  IMAD.MOV R9, RZ, RZ, -R9 ;  /* 0x000000ffff097224 */ /* 0x000fe400078e0a09 */
[----:B------:R-:W-:Y:S01]  /*4390*/  @!P5 IMAD.IADD R17, R17, 0x1, -R0 ;  /* 0x000000011111d824 */ /* 0x000fe200078e0a00 */
[----:B------:R-:W-:Y:S01]  /*43a0*/  ISETP.GE.AND P5, PT, R18, RZ, PT ;  /* 0x000000ff1200720c */ /* 0x000fe20003fa6270 */
[----:B------:R-:W-:Y:S01]  /*43b0*/  IMAD R123, R0, R9, R123 ;  /* 0x00000009007b7224 */ /* 0x000fe200078e027b */
[----:B------:R-:W-:Y:S01]  /*43c0*/  LOP3.LUT R18, R4, 0x174, RZ, 0xfc, !PT ;  /* 0x0000017404127812 */ /* 0x000fe200078efcff */
[----:B------:R-:W-:-:S03]  /*43d0*/  IMAD.HI.U32 R9, R3, R95, RZ ;  /* 0x0000005f03097227 */ /* 0x000fc600078e00ff */
[----:B------:R-:W-:Y:S01]  /*43e0*/  IABS R101, R18 ;  /* 0x0000001200657213 */ /* 0x000fe20000000000 */
[----:B------:R-:W-:Y:S01]  /*43f0*/  @!P2 IMAD.IADD R129, R129, 0x1, -R0 ;  /* 0x000000018181a824 */ /* 0x000fe200078e0a00 */
[----:B------:R-:W-:Y:S01]  /*4400*/  ISETP.GT.U32.AND P2, PT, R0, R135, PT ;  /* 0x000000870000720c */ /* 0x000fe20003f44070 */
[----:B------:R-:W-:-:S04]  /*4410*/  IMAD.HI.U32 R5, R3, R105, RZ ;  /* 0x0000006903057227 */ /* 0x000fc800078e00ff */
[----:B------:R-:W-:Y:S02]  /*4420*/  IMAD.MOV R9, RZ, RZ, -R9 ;  /* 0x000000ffff097224 */ /* 0x000fe400078e0a09 */
[----:B------:R-:W-:Y:S01]  /*4430*/  @!P6 IMAD.MOV R91, RZ, RZ, -R91 ;  /* 0x000000ffff5be224 */ /* 0x000fe200078e0a5b */
[C---:B------:R-:W-:Y:S01]  /*4440*/  ISETP.GT.U32.AND P6, PT, R0.reuse, R129, PT ;  /* 0x000000810000720c */ /* 0x040fe20003fc4070 */
[----:B------:R-:W-:Y:S02]  /*4450*/  IMAD.MOV R5, RZ, RZ, -R5 ;  /* 0x000000ffff057224 */ /* 0x000fe400078e0a05 */
[----:B------:R-:W-:Y:S02]  /*4460*/  @!P0 IMAD.IADD R127, R127, 0x1, -R0 ;  /* 0x000000017f7f8824 */ /* 0x000fe400078e0a00 */
[----:B------:R-:W-:Y:S01]  /*4470*/  IMAD R95, R0, R9, R95 ;  /* 0x00000009005f7224 */ /* 0x000fe200078e025f */
[----:B------:R-:W-:Y:S01]  /*4480*/  LOP3.LUT R9, R4, 0x168, RZ, 0xfc, !PT ;  /* 0x0000016804097812 */ /* 0x000fe200078efcff */
[----:B------:R-:W-:-:S02]  /*4490*/  IMAD R105, R0, R5, R105 ;  /* 0x0000000500697224 */ /* 0x000fc400078e0269 */
[----:B------:R-:W-:Y:S01]  /*44a0*/  @!P5 IMAD.MOV R127, RZ, RZ, -R127 ;  /* 0x000000ffff7fd224 */ /* 0x000fe200078e0a7f */
[C---:B------:R-:W-:Y:S01]  /*44b0*/  ISETP.GT.U32.AND P5, PT, R0.reuse, R95, PT ;  /* 0x0000005f0000720c */ /* 0x040fe20003fa4070 */
[----:B------:R-:W-:Y:S01]  /*44c0*/  IMAD.HI.U32 R5, R3, R121, RZ ;  /* 0x0000007903057227 */ /* 0x000fe200078e00ff */
[C---:B------:R-:W-:Y:S02]  /*44d0*/  ISETP.GT.U32.AND P0, PT, R0.reuse, R105, PT ;  /* 0x000000690000720c */ /* 0x040fe40003f04070 */
[----:B------:R-:W-:Y:S01]  /*44e0*/  IABS R111, R9 ;  /* 0x00000009006f7213 */ /* 0x000fe20000000000 */
[--C-:B------:R-:W-:Y:S01]  /*44f0*/  @!P2 IMAD.IADD R135, R135, 0x1, -R0.reuse ;  /* 0x000000018787a824 */ /* 0x100fe200078e0a00 */
[----:B------:R-:W-:Y:S01]  /*4500*/  ISETP.GT.U32.AND P2, PT, R0, R123, PT ;  /* 0x0000007b0000720c */ /* 0x000fe20003f44070 */
[----:B------:R-:W-:Y:S01]  /*4510*/  @!P6 IMAD.IADD R129, R129, 0x1, -R0 ;  /* 0x000000018181e824 */ /* 0x000fe200078e0a00 */
[----:B------:R-:W-:Y:S01]  /*4520*/  ISETP.GE.AND P6, PT, R16, RZ, PT ;  /* 0x000000ff1000720c */ /* 0x000fe20003fc6270 */
[----:B------:R-:W-:Y:S01]  /*4530*/  IMAD.MOV R5, RZ, RZ, -R5 ;  /* 0x000000ffff057224 */ /* 0x000fe200078e0a05 */
[----:B------:R-:W-:Y:S01]  /*4540*/  LOP3.LUT R16, R4, 0x160, RZ, 0xfc, !PT ;  /* 0x0000016004107812 */ /* 0x000fe200078efcff */
[----:B------:R-:W-:-:S02]  /*4550*/  @!P4 IMAD.MOV R135, RZ, RZ, -R135 ;  /* 0x000000ffff87c224 */ /* 0x000fc400078e0a87 */
[C---:B------:R-:W-:Y:S01]  /*4560*/  IMAD R121, R0.reuse, R5, R121 ;  /* 0x0000000500797224 */ /* 0x040fe200078e0279 */
[----:B------:R-:W-:Y:S01]  /*4570*/  IABS R115, R16 ;  /* 0x0000001000737213 */ /* 0x000fe20000000000 */
[--C-:B------:R-:W-:Y:S02]  /*4580*/  @!P5 IMAD.IADD R95, R95, 0x1, -R0.reuse ;  /* 0x000000015f5fd824 */ /* 0x100fe400078e0a00 */
[--C-:B------:R-:W-:Y:S01]  /*4590*/  @!P0 IMAD.IADD R105, R105, 0x1, -R0.reuse ;  /* 0x0000000169698824 */ /* 0x100fe200078e0a00 */
[C---:B------:R-:W-:Y:S01]  /*45a0*/  ISETP.GT.U32.AND P0, PT, R0.reuse, R17, PT ;  /* 0x000000110000720c */ /* 0x040fe20003f04070 */
[----:B------:R-:W-:Y:S01]  /*45b0*/  IMAD.HI.U32 R5, R3, R115, RZ ;  /* 0x0000007303057227 */ /* 0x000fe200078e00ff */
[C---:B------:R-:W-:Y:S02]  /*45c0*/  ISETP.GT.U32.AND P4, PT, R0.reuse, R121, PT ;  /* 0x000000790000720c */ /* 0x040fe40003f84070 */
[----:B------:R-:W-:Y:S01]  /*45d0*/  ISETP.GT.U32.AND P5, PT, R0, R95, PT ;  /* 0x0000005f0000720c */ /* 0x000fe20003fa4070 */
[--C-:B------:R-:W-:Y:S01]  /*45e0*/  @!P2 IMAD.IADD R123, R123, 0x1, -R0.reuse ;  /* 0x000000017b7ba824 */ /* 0x100fe200078e0a00 */
[----:B------:R-:W-:Y:S01]  /*45f0*/  ISETP.GE.AND P2, PT, R19, RZ, PT ;  /* 0x000000ff1300720c */ /* 0x000fe20003f46270 */
[----:B------:R-:W-:Y:S01]  /*4600*/  IMAD.MOV R5, RZ, RZ, -R5 ;  /* 0x000000ffff057224 */ /* 0x000fe200078e0a05 */
[----:B------:R-:W-:Y:S01]  /*4610*/  LOP3.LUT R19, R4, 0x178, RZ, 0xfc, !PT ;  /* 0x0000017804137812 */ /* 0x000fe200078efcff */
[----:B------:R-:W-:Y:S01]  /*4620*/  @!P1 IMAD.MOV R137, RZ, RZ, -R137 ;  /* 0x000000ffff899224 */ /* 0x000fe200078e0a89 */
[C---:B------:R-:W-:Y:S01]  /*4630*/  ISETP.GT.U32.AND P1, PT, R0.reuse, R123, PT ;  /* 0x0000007b0000720c */ /* 0x040fe20003f24070 */
[----:B------:R-:W-:Y:S01]  /*4640*/  @!P3 IMAD.MOV R87, RZ, RZ, -R87 ;  /* 0x000000ffff57b224 */ /* 0x000fe200078e0a57 */
[C---:B------:R-:W-:Y:S01]  /*4650*/  ISETP.GT.U32.AND P3, PT, R0.reuse, R105, PT ;  /* 0x000000690000720c */ /* 0x040fe20003f64070 */
[----:B------:R-:W-:Y:S01]  /*4660*/  IMAD R115, R0, R5, R115 ;  /* 0x0000000500737224 */ /* 0x000fe200078e0273 */
[----:B------:R-:W-:Y:S01]  /*4670*/  LOP3.LUT R5, R4, 0x164, RZ, 0xfc, !PT ;  /* 0x0000016404057812 */ /* 0x000fe200078efcff */
[----:B------:R-:W-:Y:S01]  /*4680*/  @!P6 IMAD.MOV R129, RZ, RZ, -R129 ;  /* 0x000000ffff81e224 */ /* 0x000fe200078e0a81 */
[----:B------:R-:W-:Y:S01]  /*4690*/  ISETP.GE.AND P6, PT, R20, RZ, PT ;  /* 0x000000ff1400720c */ /* 0x000fe20003fc6270 */
[--C-:B------:R-:W-:Y:S01]  /*46a0*/  @!P0 IMAD.IADD R17, R17, 0x1, -R0.reuse ;  /* 0x0000000111118824 */ /* 0x100fe200078e0a00 */
[----:B------:R-:W-:Y:S01]  /*46b0*/  ISETP.GE.AND P0, PT, R14, RZ, PT ;  /* 0x000000ff0e00720c */ /* 0x000fe20003f06270 */
[--C-:B------:R-:W-:Y:S01]  /*46c0*/  @!P4 IMAD.IADD R121, R121, 0x1, -R0.reuse ;  /* 0x000000017979c824 */ /* 0x100fe200078e0a00 */
[----:B------:R-:W-:Y:S01]  /*46d0*/  IABS R113, R5 ;  /* 0x0000000500717213 */ /* 0x000fe20000000000 */
[--C-:B------:R-:W-:Y:S01]  /*46e0*/  @!P5 IMAD.IADD R95, R95, 0x1, -R0.reuse ;  /* 0x000000015f5fd824 */ /* 0x100fe200078e0a00 */
[C---:B------:R-:W-:Y:S01]  /*46f0*/  ISETP.GT.U32.AND P5, PT, R0.reuse, R115, PT ;  /* 0x000000730000720c */ /* 0x040fe20003fa4070 */
[----:B------:R-:W-:Y:S01]  /*4700*/  @!P2 IMAD.MOV R17, RZ, RZ, -R17 ;  /* 0x000000ffff11a224 */ /* 0x000fe200078e0a11 */
[----:B------:R-:W-:Y:S01]  /*4710*/  ISETP.GT.U32.AND P2, PT, R0, R121, PT ;  /* 0x000000790000720c */ /* 0x000fe20003f44070 */
[--C-:B------:R-:W-:Y:S01]  /*4720*/  @!P1 IMAD.IADD R123, R123, 0x1, -R0.reuse ;  /* 0x000000017b7b9824 */ /* 0x100fe200078e0a00 */
[----:B------:R-:W-:Y:S01]  /*4730*/  LOP3.LUT R14, R4, 0x16c, RZ, 0xfc, !PT ;  /* 0x0000016c040e7812 */ /* 0x000fe200078efcff */
[----:B------:R-:W-:Y:S01]  /*4740*/  @!P3 IMAD.IADD R105, R105, 0x1, -R0 ;  /* 0x000000016969b824 */ /* 0x000fe200078e0a00 */
[----:B------:R-:W-:Y:S01]  /*4750*/  ISETP.GE.AND P3, PT, R22, RZ, PT ;  /* 0x000000ff1600720c */ /* 0x000fe20003f66270 */
[----:B------:R-:W-:Y:S01]  /*4760*/  @!P6 IMAD.MOV R123, RZ, RZ, -R123 ;  /* 0x000000ffff7be224 */ /* 0x000fe200078e0a7b */
[----:B------:R-:W-:Y:S01]  /*4770*/  ISETP.GE.AND P6, PT, R5, RZ, PT ;  /* 0x000000ff0500720c */ /* 0x000fe20003fc6270 */
[----:B------:R-:W-:Y:S01]  /*4780*/  @!P0 IMAD.MOV R105, RZ, RZ, -R105 ;  /* 0x000000ffff698224 */ /* 0x000fe200078e0a69 */
[----:B------:R-:W-:Y:S01]  /*4790*/  ISETP.GE.AND P0, PT, R9, RZ, PT ;  /* 0x000000ff0900720c */ /* 0x000fe20003f06270 */
[----:B------:R-:W-:Y:S01]  /*47a0*/  IMAD.HI.U32 R5, R3, R113, RZ ;  /* 0x0000007103057227 */ /* 0x000fe200078e00ff */
[----:B------:R-:W-:-:S02]  /*47b0*/  IABS R99, R14 ;  /* 0x0000000e00637213 */ /* 0x000fc40000000000 */
[----:B------:R-:W-:Y:S01]  /*47c0*/  ISETP.GE.AND P4, PT, R16, RZ, PT ;  /* 0x000000ff1000720c */ /* 0x000fe20003f86270 */
[--C-:B------:R-:W-:Y:S01]  /*47d0*/  @!P5 IMAD.IADD R115, R115, 0x1, -R0.reuse ;  /* 0x000000017373d824 */ /* 0x100fe200078e0a00 */
[----:B------:R-:W-:Y:S01]  /*47e0*/  LOP3.LUT R16, R4, 0x170, RZ, 0xfc, !PT ;  /* 0x0000017004107812 */ /* 0x000fe200078efcff */
[----:B------:R-:W-:Y:S01]  /*47f0*/  IMAD.HI.U32 R9, R3, R111, RZ ;  /* 0x0000006f03097227 */ /* 0x000fe200078e00ff */
[----:B------:R-:W-:Y:S02]  /*4800*/  ISETP.GE.AND P1, PT, R21, RZ, PT ;  /* 0x000000ff1500720c */ /* 0x000fe40003f26270 */
[----:B------:R-:W-:Y:S01]  /*4810*/  ISETP.GT.U32.AND P5, PT, R0, R115, PT ;  /* 0x000000730000720c */ /* 0x000fe20003fa4070 */
[----:B------:R-:W-:Y:S01]  /*4820*/  @!P2 IMAD.IADD R121, R121, 0x1, -R0 ;  /* 0x000000017979a824 */ /* 0x000fe200078e0a00 */
[----:B------:R-:W-:Y:S01]  /*4830*/  ISETP.GE.AND P2, PT, R14, RZ, PT ;  /* 0x000000ff0e00720c */ /* 0x000fe20003f46270 */
[----:B------:R-:W-:Y:S01]  /*4840*/  IMAD.MOV R14, RZ, RZ, -R5 ;  /* 0x000000ffff0e7224 */ /* 0x000fe200078e0a05 */
[----:B------:R-:W-:Y:S01]  /*4850*/  IABS R23, R16 ;  /* 0x0000001000177213 */ /* 0x000fe20000000000 */
[----:B------:R-:W-:Y:S01]  /*4860*/  IMAD.HI.U32 R5, R3, R99, RZ ;  /* 0x0000006303057227 */ /* 0x000fe200078e00ff */
[----:B------:R-:W-:-:S02]  /*4870*/  IABS R39, R19 ;  /* 0x0000001300277213 */ /* 0x000fc40000000000 */
[C---:B------:R-:W-:Y:S01]  /*4880*/  LOP3.LUT R21, R4.reuse, 0x180, RZ, 0xfc, !PT ;  /* 0x0000018004157812 */ /* 0x040fe200078efcff */
[----:B------:R-:W-:Y:S01]  /*4890*/  IMAD.MOV R9, RZ, RZ, -R9 ;  /* 0x000000ffff097224 */ /* 0x000fe200078e0a09 */
[----:B------:R-:W-:Y:S01]  /*48a0*/  LOP3.LUT R22, R4, 0x184, RZ, 0xfc, !PT ;  /* 0x0000018404167812 */ /* 0x000fe200078efcff */
[C---:B------:R-:W-:Y:S01]  /*48b0*/  IMAD R113, R0.reuse, R14, R113 ;  /* 0x0000000e00717224 */ /* 0x040fe200078e0271 */
[----:B------:R-:W-:Y:S01]  /*48c0*/  IABS R103, R21 ;  /* 0x0000001500677213 */ /* 0x000fe20000000000 */
[----:B------:R-:W-:Y:S01]  /*48d0*/  IMAD.MOV R14, RZ, RZ, -R5 ;  /* 0x000000ffff0e7224 */ /* 0x000fe200078e0a05 */
[----:B------:R-:W-:Y:S01]  /*48e0*/  IABS R107, R22 ;  /* 0x00000016006b7213 */ /* 0x000fe20000000000 */
[C---:B------:R-:W-:Y:S02]  /*48f0*/  IMAD R111, R0.reuse, R9, R111 ;  /* 0x00000009006f7224 */ /* 0x040fe400078e026f */
[C---:B------:R-:W-:Y:S02]  /*4900*/  IMAD R99, R0.reuse, R14, R99 ;  /* 0x0000000e00637224 */ /* 0x040fe400078e0263 */
[----:B------:R-:W-:Y:S01]  /*4910*/  @!P3 IMAD.MOV R95, RZ, RZ, -R95 ;  /* 0x000000ffff5fb224 */ /* 0x000fe200078e0a5f */
[C---:B------:R-:W-:Y:S01]  /*4920*/  ISETP.GT.U32.AND P3, PT, R0.reuse, R111, PT ;  /* 0x0000006f0000720c */ /* 0x040fe20003f64070 */
[----:B------:R-:W-:Y:S01]  /*4930*/  @!P5 IMAD.IADD R115, R115, 0x1, -R0 ;  /* 0x000000017373d824 */ /* 0x000fe200078e0a00 */
[----:B------:R-:W-:Y:S01]  /*4940*/  ISETP.GT.U32.AND P5, PT, R0, R99, PT ;  /* 0x000000630000720c */ /* 0x000fe20003fa4070 */
[----:B------:R-:W-:-:S04]  /*4950*/  IMAD.HI.U32 R5, R3, R23, RZ ;  /* 0x0000001703057227 */ /* 0x000fc800078e00ff */
[----:B------:R-:W-:Y:S02]  /*4960*/  IMAD.MOV R5, RZ, RZ, -R5 ;  /* 0x000000ffff057224 */ /* 0x000fe400078e0a05 */
[----:B------:R-:W-:Y:S01]  /*4970*/  @!P1 IMAD.MOV R121, RZ, RZ, -R121 ;  /* 0x000000ffff799224 */ /* 0x000fe200078e0a79 */
[C---:B------:R-:W-:Y:S01]  /*4980*/  ISETP.GT.U32.AND P1, PT, R0.reuse, R113, PT ;  /* 0x000000710000720c */ /* 0x040fe20003f24070 */
[C---:B------:R-:W-:Y:S02]  /*4990*/  IMAD R23, R0.reuse, R5, R23 ;  /* 0x0000000500177224 */ /* 0x040fe400078e0217 */
[--C-:B------:R-:W-:Y:S02]  /*49a0*/  @!P3 IMAD.IADD R111, R111, 0x1, -R0.reuse ;  /* 0x000000016f6fb824 */ /* 0x100fe400078e0a00 */
[----:B------:R-:W-:Y:S02]  /*49b0*/  @!P5 IMAD.IADD R99, R99, 0x1, -R0 ;  /* 0x000000016363d824 */ /* 0x000fe400078e0a00 */
[----:B------:R-:W-:Y:S01]  /*49c0*/  IMAD.HI.U32 R5, R3, R39, RZ ;  /* 0x0000002703057227 */ /* 0x000fe200078e00ff */
[----:B------:R-:W-:-:S03]  /*49d0*/  ISETP.GT.U32.AND P5, PT, R0, R111, PT ;  /* 0x0000006f0000720c */ /* 0x000fc60003fa4070 */
[----:B------:R-:W-:Y:S02]  /*49e0*/  VIADD R20, R2, 0x17c ;  /* 0x0000017c02147836 */ /* 0x000fe40000000000 */
[----:B------:R-:W-:Y:S02]  /*49f0*/  IMAD.MOV R5, RZ, RZ, -R5 ;  /* 0x000000ffff057224 */ /* 0x000fe400078e0a05 */
[----:B------:R-:W-:Y:S01]  /*4a00*/  @!P1 IMAD.IADD R113, R113, 0x1, -R0 ;  /* 0x0000000171719824 */ /* 0x000fe200078e0a00 */
[----:B------:R-:W-:Y:S01]  /*4a10*/  IABS R109, R20 ;  /* 0x00000014006d7213 */ /* 0x000fe20000000000 */
[C---:B------:R-:W-:Y:S01]  /*4a20*/  IMAD R39, R0.reuse, R5, R39 ;  /* 0x0000000500277224 */ /* 0x040fe200078e0227 */
[C---:B------:R-:W-:Y:S01]  /*4a30*/  ISETP.GT.U32.AND P1, PT, R0.reuse, R23, PT ;  /* 0x000000170000720c */ /* 0x040fe20003f24070 */
[----:B------:R-:W-:Y:S01]  /*4a40*/  IMAD.HI.U32 R9, R3, R101, RZ ;  /* 0x0000006503097227 */ /* 0x000fe200078e00ff */
[----:B------:R-:W-:-:S03]  /*4a50*/  ISETP.GT.U32.AND P3, PT, R0, R113, PT ;  /* 0x000000710000720c */ /* 0x000fc60003f64070 */
[----:B------:R-:W-:Y:S01]  /*4a60*/  @!P5 IMAD.IADD R111, R111, 0x1, -R0 ;  /* 0x000000016f6fd824 */ /* 0x000fe200078e0a00 */
[----:B------:R-:W-:Y:S01]  /*4a70*/  ISETP.GT.U32.AND P5, PT, R0, R39, PT ;  /* 0x000000270000720c */ /* 0x000fe20003fa4070 */
[----:B------:R-:W-:-:S04]  /*4a80*/  IMAD.HI.U32 R5, R3, R109, RZ ;  /* 0x0000006d03057227 */ /* 0x000fc800078e00ff */
[----:B------:R-:W-:Y:S02]  /*4a90*/  IMAD.MOV R5, RZ, RZ, -R5 ;  /* 0x000000ffff057224 */ /* 0x000fe400078e0a05 */
[----:B------:R-:W-:Y:S02]  /*4aa0*/  @!P1 IMAD.IADD R23, R23, 0x1, -R0 ;  /* 0x0000000117179824 */ /* 0x000fe400078e0a00 */
[C---:B------:R-:W-:Y:S02]  /*4ab0*/  IMAD R109, R0.reuse, R5, R109 ;  /* 0x00000005006d7224 */ /* 0x040fe400078e026d */
[----:B------:R-:W-:Y:S01]  /*4ac0*/  IMAD.HI.U32 R5, R3, R103, RZ ;  /* 0x0000006703057227 */ /* 0x000fe200078e00ff */
[----:B------:R-:W-:-:S03]  /*4ad0*/  ISETP.GT.U32.AND P1, PT, R0, R23, PT ;  /* 0x000000170000720c */ /* 0x000fc60003f24070 */
[----:B------:R-:W-:Y:S01]  /*4ae0*/  @!P5 IMAD.IADD R39, R39, 0x1, -R0 ;  /* 0x000000012727d824 */ /* 0x000fe200078e0a00 */
[----:B------:R-:W-:Y:S01]  /*4af0*/  ISETP.GE.AND P5, PT, R19, RZ, PT ;  /* 0x000000ff1300720c */ /* 0x000fe20003fa6270 */
[----:B------:R-:W-:Y:S02]  /*4b00*/  IMAD.MOV R5, RZ, RZ, -R5 ;  /* 0x000000ffff057224 */ /* 0x000fe400078e0a05 */
[----:B------:R-:W-:Y:S02]  /*4b10*/  IMAD.MOV R9, RZ, RZ, -R9 ;  /* 0x000000ffff097224 */ /* 0x000fe400078e0a09 */
[----:B------:R-:W-:Y:S01]  /*4b20*/  @!P0 IMAD.MOV R111, RZ, RZ, -R111 ;  /* 0x000000ffff6f8224 */ /* 0x000fe200078e0a6f */
[C---:B------:R-:W-:Y:S01]  /*4b30*/  ISETP.GT.U32.AND P0, PT, R0.reuse, R39, PT ;  /* 0x000000270000720c */ /* 0x040fe20003f04070 */
[----:B------:R-:W-:Y:S02]  /*4b40*/  IMAD R103, R0, R5, R103 ;  /* 0x0000000500677224 */ /* 0x000fe400078e0267 */
[----:B------:R-:W-:-:S04]  /*4b50*/  IMAD.HI.U32 R5, R3, R107, RZ ;  /* 0x0000006b03057227 */ /* 0x000fc800078e00ff */
[----:B------:R-:W-:Y:S01]  /*4b60*/  @!P4 IMAD.MOV R115, RZ, RZ, -R115 ;  /* 0x000000ffff73c224 */ /* 0x000fe200078e0a73 */
[C---:B------:R-:W-:Y:S01]  /*4b70*/  ISETP.GT.U32.AND P4, PT, R0.reuse, R99, PT ;  /* 0x000000630000720c */ /* 0x040fe20003f84070 */
[C---:B------:R-:W-:Y:S02]  /*4b80*/  IMAD R101, R0.reuse, R9, R101 ;  /* 0x0000000900657224 */ /* 0x040fe400078e0265 */
[----:B------:R-:W-:Y:S02]  /*4b90*/  IMAD.MOV R9, RZ, RZ, -R5 ;  /* 0x000000ffff097224 */ /* 0x000fe400078e0a05 */
[--C-:B------:R-:W-:Y:S01]  /*4ba0*/  @!P3 IMAD.IADD R113, R113, 0x1, -R0.reuse ;  /* 0x000000017171b824 */ /* 0x100fe200078e0a00 */
[C---:B------:R-:W-:Y:S01]  /*4bb0*/  ISETP.GT.U32.AND P3, PT, R0.reuse, R101, PT ;  /* 0x000000650000720c */ /* 0x040fe20003f64070 */
[----:B------:R-:W-:Y:S01]  /*4bc0*/  IMAD R107, R0, R9, R107 ;  /* 0x00000009006b7224 */ /* 0x000fe200078e026b */
[----:B------:R-:W-:Y:S01]  /*4bd0*/  LOP3.LUT R9, R4, 0x190, RZ, 0xfc, !PT ;  /* 0x0000019004097812 */ /* 0x000fe200078efcff */
[--C-:B------:R-:W-:Y:S01]  /*4be0*/  @!P1 IMAD.IADD R23, R23, 0x1, -R0.reuse ;  /* 0x0000000117179824 */ /* 0x100fe200078e0a00 */
[C---:B------:R-:W-:Y:S01]  /*4bf0*/  ISETP.GT.U32.AND P1, PT, R0.reuse, R109, PT ;  /* 0x0000006d0000720c */ /* 0x040fe20003f24070 */
[--C-:B------:R-:W-:Y:S01]  /*4c00*/  @!P0 IMAD.IADD R39, R39, 0x1, -R0.reuse ;  /* 0x0000000127278824 */ /* 0x100fe200078e0a00 */
[----:B------:R-:W-:Y:S01]  /*4c10*/  ISETP.GT.U32.AND P0, PT, R0, R107, PT ;  /* 0x0000006b0000720c */ /* 0x000fe20003f04070 */
[--C-:B------:R-:W-:Y:S01]  /*4c20*/  @!P4 IMAD.IADD R99, R99, 0x1, -R0.reuse ;  /* 0x000000016363c824 */ /* 0x100fe200078e0a00 */
[----:B------:R-:W-:Y:S01]  /*4c30*/  ISETP.GE.AND P4, PT, R16, RZ, PT ;  /* 0x000000ff1000720c */ /* 0x000fe20003f86270 */
[----:B------:R-:W-:Y:S01]  /*4c40*/  @!P5 IMAD.MOV R39, RZ, RZ, -R39 ;  /* 0x000000ffff27d224 */ /* 0x000fe200078e0a27 */
[----:B------:R-:W-:Y:S01]  /*4c50*/  LOP3.LUT R16, R4, 0x188, RZ, 0xfc, !PT ;  /* 0x0000018804107812 */ /* 0x000fe200078efcff */
[----:B------:R-:W-:Y:S01]  /*4c60*/  @!P2 IMAD.MOV R99, RZ, RZ, -R99 ;  /* 0x000000ffff63a224 */ /* 0x000fe200078e0a63 */
[----:B------:R-:W-:Y:S01]  /*4c70*/  ISETP.GT.U32.AND P2, PT, R0, R103, PT ;  /* 0x000000670000720c */ /* 0x000fe20003f44070 */
[--C-:B------:R-:W-:Y:S01]  /*4c80*/  @!P3 IMAD.IADD R101, R101, 0x1, -R0.reuse ;  /* 0x000000016565b824 */ /* 0x100fe200078e0a00 */
[----:B------:R-:W-:Y:S01]  /*4c90*/  IABS R14, R16 ;  /* 0x00000010000e7213 */ /* 0x000fe20000000000 */
[----:B------:R-:W-:Y:S01]  /*4ca0*/  @!P6 IMAD.MOV R113, RZ, RZ, -R113 ;  /* 0x000000ffff71e224 */ /* 0x000fe200078e0a71 */
[----:B------:R-:W-:Y:S01]  /*4cb0*/  ISETP.GE.AND P3, PT, R18, RZ, PT ;  /* 0x000000ff1200720c */ /* 0x000fe20003f66270 */
[--C-:B------:R-:W-:Y:S01]  /*4cc0*/  @!P1 IMAD.IADD R109, R109, 0x1, -R0.reuse ;  /* 0x000000016d6d9824 */ /* 0x100fe200078e0a00 */
[C---:B------:R-:W-:Y:S01]  /*4cd0*/  ISETP.GT.U32.AND P1, PT, R0.reuse, R101, PT ;  /* 0x000000650000720c */ /* 0x040fe20003f24070 */
[----:B------:R-:W-:Y:S01]  /*4ce0*/  @!P0 IMAD.IADD R107, R107, 0x1, -R0 ;  /* 0x000000016b6b8824 */ /* 0x000fe200078e0a00 */
[----:B------:R-:W-:Y:S01]  /*4cf0*/  IABS R19, R9 ;  /* 0x0000000900137213 */ /* 0x000fe20000000000 */
[----:B------:R-:W-:Y:S01]  /*4d00*/  IMAD.HI.U32 R5, R3, R14, RZ ;  /* 0x0000000e03057227 */ /* 0x000fe200078e00ff */
[----:B------:R-:W-:-:S02]  /*4d10*/  ISETP.GT.U32.AND P6, PT, R0, R109, PT ;  /* 0x0000006d0000720c */ /* 0x000fc40003fc4070 */
[C---:B------:R-:W-:Y:S01]  /*4d20*/  ISETP.GT.U32.AND P5, PT, R0.reuse, R107, PT ;  /* 0x0000006b0000720c */ /* 0x040fe20003fa4070 */
[--C-:B------:R-:W-:Y:S02]  /*4d30*/  @!P2 IMAD.IADD R103, R103, 0x1, -R0.reuse ;  /* 0x000000016767a824 */ /* 0x100fe400078e0a00 */
[----:B------:R-:W-:Y:S02]  /*4d40*/  IMAD.MOV R5, RZ, RZ, -R5 ;  /* 0x000000ffff057224 */ /* 0x000fe400078e0a05 */
[----:B------:R-:W-:Y:S01]  /*4d50*/  @!P4 IMAD.MOV R23, RZ, RZ, -R23 ;  /* 0x000000ffff17c224 */ /* 0x000fe200078e0a17 */
[----:B------:R-:W-:Y:S01]  /*4d60*/  ISETP.GT.U32.AND P2, PT, R0, R103, PT ;  /* 0x000000670000720c */ /* 0x000fe20003f44070 */
[----:B------:R-:W-:Y:S01]  /*4d70*/  @!P1 IMAD.IADD R101, R101, 0x1, -R0 ;  /* 0x0000000165659824 */ /* 0x000fe200078e0a00 */
[----:B------:R-:W-:Y:S01]  /*4d80*/  ISETP.GE.AND P4, PT, R20, RZ, PT ;  /* 0x000000ff1400720c */ /* 0x000fe20003f86270 */
[----:B------:R-:W-:Y:S01]  /*4d90*/  IMAD R14, R0, R5, R14 ;  /* 0x00000005000e7224 */ /* 0x000fe200078e020e */
[----:B------:R-:W-:Y:S01]  /*4da0*/  LOP3.LUT R5, R4, 0x18c, RZ, 0xfc, !PT ;  /* 0x0000018c04057812 */ /* 0x000fe200078efcff */
[----:B------:R-:W-:Y:S01]  /*4db0*/  @!P3 IMAD.MOV R101, RZ, RZ, -R101 ;  /* 0x000000ffff65b224 */ /* 0x000fe200078e0a65 */
[----:B------:R-:W-:Y:S01]  /*4dc0*/  ISETP.GE.AND P3, PT, R16, RZ, PT ;  /* 0x000000ff1000720c */ /* 0x000fe20003f66270 */
[--C-:B------:R-:W-:Y:S01]  /*4dd0*/  @!P5 IMAD.IADD R107, R107, 0x1, -R0.reuse ;  /* 0x000000016b6bd824 */ /* 0x100fe200078e0a00 */
[----:B------:R-:W-:Y:S01]  /*4de0*/  LOP3.LUT R16, R4, 0x194, RZ, 0xfc, !PT ;  /* 0x0000019404107812 */ /* 0x000fe200078efcff */
[----:B------:R-:W-:Y:S01]  /*4df0*/  @!P6 IMAD.IADD R109, R109, 0x1, -R0 ;  /* 0x000000016d6de824 */ /* 0x000fe200078e0a00 */
[----:B------:R-:W-:-:S02]  /*4e00*/  IABS R18, R5 ;  /* 0x0000000500127213 */ /* 0x000fc40000000000 */
[----:B------:R-:W-:Y:S01]  /*4e10*/  ISETP.GT.U32.AND P5, PT, R0, R14, PT ;  /* 0x0000000e0000720c */ /* 0x000fe20003fa4070 */
[----:B------:R-:W-:Y:S01]  /*4e20*/  @!P2 IMAD.IADD R103, R103, 0x1, -R0 ;  /* 0x000000016767a824 */ /* 0x000fe200078e0a00 */
[----:B------:R-:W-:Y:S01]  /*4e30*/  IABS R38, R16 ;  /* 0x0000001000267213 */ /* 0x000fe20000000000 */
[----:B------:R-:W-:Y:S01]  /*4e40*/  @!P4 IMAD.MOV R109, RZ, RZ, -R109 ;  /* 0x000000ffff6dc224 */ /* 0x000fe200078e0a6d */
[----:B------:R-:W-:Y:S02]  /*4e50*/  ISETP.GE.AND P1, PT, R21, RZ, PT ;  /* 0x000000ff1500720c */ /* 0x000fe40003f26270 */
[----:B------:R-:W-:Y:S01]  /*4e60*/  ISETP.GE.AND P0, PT, R5, RZ, PT ;  /* 0x000000ff0500720c */ /* 0x000fe20003f06270 */
[C---:B------:R-:W-:Y:S01]  /*4e70*/  IMAD.HI.U32 R5, R3.reuse, R18, RZ ;  /* 0x0000001203057227 */ /* 0x040fe200078e00ff */
[----:B------:R-:W-:Y:S02]  /*4e80*/  ISETP.GE.AND P2, PT, R16, RZ, PT ;  /* 0x000000ff1000720c */ /* 0x000fe40003f46270 */
[----:B------:R-:W-:Y:S01]  /*4e90*/  ISETP.GE.AND P6, PT, R22, RZ, PT ;  /* 0x000000ff1600720c */ /* 0x000fe20003fc6270 */
[----:B------:R-:W-:Y:S01]  /*4ea0*/  IMAD.HI.U32 R16, R3, R38, RZ ;  /* 0x0000002603107227 */ /* 0x000fe200078e00ff */
[----:B------:R-:W-:-:S02]  /*4eb0*/  ISETP.GE.AND P4, PT, R9, RZ, PT ;  /* 0x000000ff0900720c */ /* 0x000fc40003f86270 */
[----:B------:R-:W-:Y:S01]  /*4ec0*/  LOP3.LUT R20, R4, 0x198, RZ, 0xfc, !PT ;  /* 0x0000019804147812 */ /* 0x000fe200078efcff */
[----:B------:R-:W-:Y:S02]  /*4ed0*/  IMAD.MOV R5, RZ, RZ, -R5 ;  /* 0x000000ffff057224 */ /* 0x000fe400078e0a05 */
[----:B------:R-:W-:Y:S01]  /*4ee0*/  IMAD.HI.U32 R9, R3, R19, RZ ;  /* 0x0000001303097227 */ /* 0x000fe200078e00ff */
[----:B------:R-:W-:-:S03]  /*4ef0*/  IABS R36, R20 ;  /* 0x0000001400247213 */ /* 0x000fc60000000000 */
[----:B------:R-:W-:Y:S02]  /*4f00*/  IMAD.MOV R21, RZ, RZ, -R16 ;  /* 0x000000ffff157224 */ /* 0x000fe400078e0a10 */
[----:B------:R-:W-:Y:S02]  /*4f10*/  IMAD R16, R0, R5, R18 ;  /* 0x0000000500107224 */ /* 0x000fe400078e0212 */
[----:B------:R-:W-:Y:S02]  /*4f20*/  @!P5 IMAD.IADD R14, R14, 0x1, -R0 ;  /* 0x000000010e0ed824 */ /* 0x000fe400078e0a00 */
[----:B------:R-:W-:Y:S02]  /*4f30*/  IMAD.MOV R9, RZ, RZ, -R9 ;  /* 0x000000ffff097224 */ /* 0x000fe400078e0a09 */
[----:B------:R-:W-:Y:S01]  /*4f40*/  @!P1 IMAD.MOV R103, RZ, RZ, -R103 ;  /* 0x000000ffff679224 */ /* 0x000fe200078e0a67 */
[C---:B------:R-:W-:Y:S01]  /*4f50*/  ISETP.GT.U32.AND P5, PT, R0.reuse, R14, PT ;  /* 0x0000000e0000720c */ /* 0x040fe20003fa4070 */
[C---:B------:R-:W-:Y:S01]  /*4f60*/  IMAD R18, R0.reuse, R9, R19 ;  /* 0x0000000900127224 */ /* 0x040fe200078e0213 */
[C---:B------:R-:W-:Y:S01]  /*4f70*/  ISETP.GT.U32.AND P1, PT, R0.reuse, R16, PT ;  /* 0x000000100000720c */ /* 0x040fe20003f24070 */
[----:B------:R-:W-:Y:S01]  /*4f80*/  @!P6 IMAD.MOV R107, RZ, RZ, -R107 ;  /* 0x000000ffff6be224 */ /* 0x000fe200078e0a6b */
[----:B------:R-:W-:Y:S01]  /*4f90*/  IABS R19, R26 ;  /* 0x0000001a00137213 */ /* 0x000fe20000000000 */
[----:B------:R-:W-:Y:S01]  /*4fa0*/  IMAD.HI.U32 R5, R3, R36, RZ ;  /* 0x0000002403057227 */ /* 0x000fe200078e00ff */
[----:B------:R-:W-:-:S03]  /*4fb0*/  ISETP.GT.U32.AND P6, PT, R0, R18, PT ;  /* 0x000000120000720c */ /* 0x000fc60003fc4070 */
[----:B------:R-:W-:Y:S02]  /*4fc0*/  IMAD.MOV R5, RZ, RZ, -R5 ;  /* 0x000000ffff057224 */ /* 0x000fe400078e0a05 */
[----:B------:R-:W-:Y:S02]  /*4fd0*/  VIADD R22, R2, 0x19c ;  /* 0x0000019c02167836 */ /* 0x000fe40000000000 */
[----:B------:R-:W-:Y:S02]  /*4fe0*/  IMAD R36, R0, R5, R36 ;  /* 0x0000000500247224 */ /* 0x000fe400078e0224 */
[--C-:B------:R-:W-:Y:S01]  /*4ff0*/  @!P5 IMAD.IADD R14, R14, 0x1, -R0.reuse ;  /* 0x000000010e0ed824 */ /* 0x100fe200078e0a00 */
[----:B------:R-:W-:Y:S01]  /*5000*/  IABS R34, R22 ;  /* 0x0000001600227213 */ /* 0x000fe20000000000 */
[----:B------:R-:W-:Y:S02]  /*5010*/  @!P1 IMAD.IADD R16, R16, 0x1, -R0 ;  /* 0x0000000110109824 */ /* 0x000fe400078e0a00 */
[----:B------:R-:W-:Y:S01]  /*5020*/  IMAD R38, R0, R21, R38 ;  /* 0x0000001500267224 */ /* 0x000fe200078e0226 */
[----:B------:R-:W-:Y:S01]  /*5030*/  LOP3.LUT R21, R4, 0x1a0, RZ, 0xfc, !PT ;  /* 0x000001a004157812 */ /* 0x000fe200078efcff */
[----:B------:R-:W-:Y:S01]  /*5040*/  @!P3 IMAD.MOV R14, RZ, RZ, -R14 ;  /* 0x000000ffff0eb224 */ /* 0x000fe200078e0a0e */
[----:B------:R-:W-:Y:S01]  /*5050*/  ISETP.GT.U32.AND P1, PT, R0, R16, PT ;  /* 0x000000100000720c */ /* 0x000fe20003f24070 */
[----:B------:R-:W-:Y:S01]  /*5060*/  @!P6 IMAD.IADD R18, R18, 0x1, -R0 ;  /* 0x000000011212e824 */ /* 0x000fe200078e0a00 */
[----:B------:R-:W-:Y:S01]  /*5070*/  ISETP.GT.U32.AND P3, PT, R0, R36, PT ;  /* 0x000000240000720c */ /* 0x000fe20003f64070 */
[----:B------:R-:W-:Y:S01]  /*5080*/  IMAD.HI.U32 R9, R3, R34, RZ ;  /* 0x0000002203097227 */ /* 0x000fe200078e00ff */
[----:B------:R-:W-:-:S02]  /*5090*/  IABS R251, R21 ;  /* 0x0000001500fb7213 */ /* 0x000fc40000000000 */
[C---:B------:R-:W-:Y:S01]  /*50a0*/  ISETP.GT.U32.AND P5, PT, R0.reuse, R38, PT ;  /* 0x000000260000720c */ /* 0x040fe20003fa4070 */
[----:B------:R-:W-:Y:S01]  /*50b0*/  IMAD.MOV R9, RZ, RZ, -R9 ;  /* 0x000000ffff097224 */ /* 0x000fe200078e0a09 */
[----:B------:R-:W-:Y:S01]  /*50c0*/  ISETP.GT.U32.AND P6, PT, R0, R18, PT ;  /* 0x000000120000720c */ /* 0x000fe20003fc4070 */
[----:B------:R-:W-:-:S04]  /*50d0*/  IMAD.HI.U32 R5, R3, R251, RZ ;  /* 0x000000fb03057227 */ /* 0x000fc800078e00ff */
[----:B------:R-:W-:Y:S02]  /*50e0*/  IMAD R34, R0, R9, R34 ;  /* 0x0000000900227224 */ /* 0x000fe400078e0222 */
[----:B------:R-:W-:Y:S02]  /*50f0*/  IMAD.MOV R5, RZ, RZ, -R5 ;  /* 0x000000ffff057224 */ /* 0x000fe400078e0a05 */
[--C-:B------:R-:W-:Y:S01]  /*5100*/  @!P1 IMAD.IADD R16, R16, 0x1, -R0.reuse ;  /* 0x0000000110109824 */ /* 0x100fe200078e0a00 */
[----:B------:R-:W-:Y:S01]  /*5110*/  ISETP.GT.U32.AND P1, PT, R0, R34, PT ;  /* 0x000000220000720c */ /* 0x000fe20003f24070 */
[----:B------:R-:W-:Y:S01]  /*5120*/  @!P3 IMAD.IADD R36, R36, 0x1, -R0 ;  /* 0x000000012424b824 */ /* 0x000fe200078e0a00 */
[----:B------:R-:W-:Y:S01]  /*5130*/  ISETP.GE.AND P3, PT, R20, RZ, PT ;  /* 0x000000ff1400720c */ /* 0x000fe20003f66270 */
[----:B------:R-:W-:Y:S01]  /*5140*/  IMAD R251, R0, R5, R251 ;  /* 0x0000000500fb7224 */ /* 0x000fe200078e02fb */
[----:B------:R-:W-:Y:S01]  /*5150*/  LOP3.LUT R20, R4, 0x1b0, RZ, 0xfc, !PT ;  /* 0x000001b004147812 */ /* 0x000fe200078efcff */
[----:B------:R-:W-:Y:S01]  /*5160*/  @!P0 IMAD.MOV R16, RZ, RZ, -R16 ;  /* 0x000000ffff108224 */ /* 0x000fe200078e0a10 */
[----:B------:R-:W-:Y:S01]  /*5170*/  ISETP.GT.U32.AND P0, PT, R0, R36, PT ;  /* 0x000000240000720c */ /* 0x000fe20003f04070 */
[----:B------:R-:W-:-:S02]  /*5180*/  @!P5 IMAD.IADD R38, R38, 0x1, -R0 ;  /* 0x000000012626d824 */ /* 0x000fc400078e0a00 */
[----:B------:R-:W-:Y:S01]  /*5190*/  @!P6 IMAD.IADD R18, R18, 0x1, -R0 ;  /* 0x000000011212e824 */ /* 0x000fe200078e0a00 */
[C---:B------:R-:W-:Y:S01]  /*51a0*/  ISETP.GT.U32.AND P6, PT, R0.reuse, R251, PT ;  /* 0x000000fb0000720c */ /* 0x040fe20003fc4070 */
[----:B------:R-:W-:Y:S01]  /*51b0*/  IMAD.HI.U32 R5, R3, R247, RZ ;  /* 0x000000f703057227 */ /* 0x000fe200078e00ff */
[----:B------:R-:W-:-:S03]  /*51c0*/  ISETP.GT.U32.AND P5, PT, R0, R38, PT ;  /* 0x000000260000720c */ /* 0x000fc60003fa4070 */
[----:B------:R-:W-:-:S04]  /*51d0*/  IMAD.HI.U32 R9, R3, R19, RZ ;  /* 0x0000001303097227 */ /* 0x000fc800078e00ff */
[----:B------:R-:W-:Y:S02]  /*51e0*/  IMAD.MOV R5, RZ, RZ, -R5 ;  /* 0x000000ffff057224 */ /* 0x000fe400078e0a05 */
[----:B------:R-:W-:Y:S02]  /*51f0*/  IMAD.MOV R9, RZ, RZ, -R9 ;  /* 0x000000ffff097224 */ /* 0x000fe400078e0a09 */
[--C-:B------:R-:W-:Y:S01]  /*5200*/  @!P1 IMAD.IADD R34, R34, 0x1, -R0.reuse ;  /* 0x0000000122229824 */ /* 0x100fe200078e0a00 */
[----:B------:R-:W-:Y:S01]  /*5210*/  ISETP.GE.AND P1, PT, R21, RZ, PT ;  /* 0x000000ff1500720c */ /* 0x000fe20003f26270 */
[----:B------:R-:W-:Y:S01]  /*5220*/  IMAD R247, R0, R5, R247 ;  /* 0x0000000500f77224 */ /* 0x000fe200078e02f7 */
[----:B------:R-:W-:Y:S01]  /*5230*/  LOP3.LUT R5, R4, 0x1ac, RZ, 0xfc, !PT ;  /* 0x000001ac04057812 */ /* 0x000fe200078efcff */
[----:B------:R-:W-:Y:S01]  /*5240*/  IMAD R19, R0, R9, R19 ;  /* 0x0000000900137224 */ /* 0x000fe200078e0213 */
[----:B------:R-:W-:Y:S01]  /*5250*/  IABS R21, R20 ;  /* 0x0000001400157213 */ /* 0x000fe20000000000 */
[--C-:B------:R-:W-:Y:S01]  /*5260*/  @!P0 IMAD.IADD R36, R36, 0x1, -R0.reuse ;  /* 0x0000000124248824 */ /* 0x100fe200078e0a00 */
[C---:B------:R-:W-:Y:S01]  /*5270*/  ISETP.GT.U32.AND P0, PT, R0.reuse, R247, PT ;  /* 0x000000f70000720c */ /* 0x040fe20003f04070 */
[----:B------:R-:W-:Y:S01]  /*5280*/  @!P6 IMAD.IADD R251, R251, 0x1, -R0 ;  /* 0x00000001fbfbe824 */ /* 0x000fe200078e0a00 */
[C---:B------:R-:W-:Y:S01]  /*5290*/  ISETP.GT.U32.AND P6, PT, R0.reuse, R34, PT ;  /* 0x000000220000720c */ /* 0x040fe20003fc4070 */
[----:B------:R-:W-:Y:S01]  /*52a0*/  @!P3 IMAD.MOV R36, RZ, RZ, -R36 ;  /* 0x000000ffff24b224 */ /* 0x000fe200078e0a24 */
[----:B------:R-:W-:Y:S01]  /*52b0*/  ISETP.GT.U32.AND P3, PT, R0, R19, PT ;  /* 0x000000130000720c */ /* 0x000fe20003f64070 */
[----:B------:R-:W-:Y:S01]  /*52c0*/  @!P5 IMAD.IADD R38, R38, 0x1, -R0 ;  /* 0x000000012626d824 */ /* 0x000fe200078e0a00 */
[----:B------:R-:W-:Y:S01]  /*52d0*/  ISETP.GE.AND P5, PT, R22, RZ, PT ;  /* 0x000000ff1600720c */ /* 0x000fe20003fa6270 */
[----:B------:R-:W-:Y:S01]  /*52e0*/  @!P4 IMAD.MOV R18, RZ, RZ, -R18 ;  /* 0x000000ffff12c224 */ /* 0x000fe200078e0a12 */
[----:B------:R-:W-:Y:S01]  /*52f0*/  ISETP.GT.U32.AND P4, PT, R0, R251, PT ;  /* 0x000000fb0000720c */ /* 0x000fe20003f84070 */
[----:B------:R-:W-:Y:S01]  /*5300*/  IMAD.HI.U32 R9, R3, R21, RZ ;  /* 0x0000001503097227 */ /* 0x000fe200078e00ff */
[----:B------:R-:W-:-:S03]  /*5310*/  IABS R29, R5 ;  /* 0x00000005001d7213 */ /* 0x000fc60000000000 */
[--C-:B------:R-:W-:Y:S01]  /*5320*/  @!P0 IMAD.IADD R247, R247, 0x1, -R0.reuse ;  /* 0x00000001f7f78824 */ /* 0x100fe200078e0a00 */
[----:B------:R-:W-:Y:S01]  /*5330*/  ISETP.GE.AND P0, PT, R20, RZ, PT ;  /* 0x000000ff1400720c */ /* 0x000fe20003f06270 */
[--C-:B------:R-:W-:Y:S01]  /*5340*/  @!P6 IMAD.IADD R34, R34, 0x1, -R0.reuse ;  /* 0x000000012222e824 */ /* 0x100fe200078e0a00 */
[----:B------:R-:W-:Y:S01]  /*5350*/  ISETP.GE.AND P6, PT, R26, RZ, PT ;  /* 0x000000ff1a00720c */ /* 0x000fe20003fc6270 */
[----:B------:R-:W-:Y:S01]  /*5360*/  @!P3 IMAD.IADD R19, R19, 0x1, -R0 ;  /* 0x000000011313b824 */ /* 0x000fe200078e0a00 */
[----:B------:R-:W-:Y:S01]  /*5370*/  LOP3.LUT R26, R4, 0x1c0, RZ, 0xfc, !PT ;  /* 0x000001c0041a7812 */ /* 0x000fe200078efcff */
[----:B------:R-:W-:Y:S01]  /*5380*/  @!P5 IMAD.MOV R34, RZ, RZ, -R34 ;  /* 0x000000ffff22d224 */ /* 0x000fe200078e0a22 */
[C---:B------:R-:W-:Y:S01]  /*5390*/  ISETP.GT.U32.AND P5, PT, R0.reuse, R247, PT ;  /* 0x000000f70000720c */ /* 0x040fe20003fa4070 */
[----:B------:R-:W-:Y:S01]  /*53a0*/  @!P4 IMAD.IADD R251, R251, 0x1, -R0 ;  /* 0x00000001fbfbc824 */ /* 0x000fe200078e0a00 */
[----:B------:R-:W-:Y:S01]  /*53b0*/  ISETP.GE.AND P4, PT, R5, RZ, PT ;  /* 0x000000ff0500720c */ /* 0x000fe20003f86270 */
[----:B------:R-:W-:Y:S01]  /*53c0*/  IMAD.HI.U32 R5, R3, R29, RZ ;  /* 0x0000001d03057227 */ /* 0x000fe200078e00ff */
[----:B------:R-:W-:-:S02]  /*53d0*/  ISETP.GT.U32.AND P3, PT, R0, R19, PT ;  /* 0x000000130000720c */ /* 0x000fc40003f64070 */
[----:B------:R-:W-:Y:S01]  /*53e0*/  IABS R31, R26 ;  /* 0x0000001a001f7213 */ /* 0x000fe20000000000 */
[----:B------:R-:W-:Y:S02]  /*53f0*/  IMAD.MOV R5, RZ, RZ, -R5 ;  /* 0x000000ffff057224 */ /* 0x000fe400078e0a05 */
[----:B------:R-:W-:Y:S02]  /*5400*/  IMAD.MOV R9, RZ, RZ, -R9 ;  /* 0x000000ffff097224 */ /* 0x000fe400078e0a09 */
[----:B------:R-:W-:Y:S01]  /*5410*/  IMAD R29, R0, R5, R29 ;  /* 0x00000005001d7224 */ /* 0x000fe200078e021d */
[----:B------:R-:W-:Y:S01]  /*5420*/  LOP3.LUT R5, R4, 0x1b4, RZ, 0xfc, !PT ;  /* 0x000001b404057812 */ /* 0x000fe200078efcff */
[--C-:B------:R-:W-:Y:S02]  /*5430*/  @!P5 IMAD.IADD R247, R247, 0x1, -R0.reuse ;  /* 0x00000001f7f7d824 */ /* 0x100fe400078e0a00 */
[C---:B------:R-:W-:Y:S01]  /*5440*/  IMAD R21, R0.reuse, R9, R21 ;  /* 0x0000000900157224 */ /* 0x040fe200078e0215 */
[----:B------:R-:W-:Y:S01]  /*5450*/  ISETP.GT.U32.AND P5, PT, R0, R29, PT ;  /* 0x0000001d0000720c */ /* 0x000fe20003fa4070 */
[----:B------:R-:W-:Y:S01]  /*5460*/  @!P3 IMAD.IADD R19, R19, 0x1, -R0 ;  /* 0x000000011313b824 */ /* 0x000fe200078e0a00 */
[----:B------:R-:W-:Y:S01]  /*5470*/  IABS R239, R5 ;  /* 0x0000000500ef7213 */ /* 0x000fe20000000000 */
[----:B------:R-:W-:Y:S01]  /*5480*/  @!P1 IMAD.MOV R251, RZ, RZ, -R251 ;  /* 0x000000fffffb9224 */ /* 0x000fe200078e0afb */
[----:B------:R-:W-:Y:S01]  /*5490*/  LOP3.LUT R9, R4, 0x1b8, RZ, 0xfc, !PT ;  /* 0x000001b804097812 */ /* 0x000fe200078efcff */
[----:B------:R-:W-:Y:S01]  /*54a0*/  @!P6 IMAD.MOV R19, RZ, RZ, -R19 ;  /* 0x000000ffff13e224 */ /* 0x000fe200078e0a13 */
[----:B------:R-:W-:Y:S01]  /*54b0*/  ISETP.GT.U32.AND P6, PT, R0, R21, PT ;  /* 0x000000150000720c */ /* 0x000fe20003fc4070 */
[----:B------:R-:W-:Y:S01]  /*54c0*/  VIADD R22, R2, 0x1bc ;  /* 0x000001bc02167836 */ /* 0x000fe20000000000 */
[----:B------:R-:W-:Y:S01]  /*54d0*/  ISETP.GE.AND P1, PT, R5, RZ, PT ;  /* 0x000000ff0500720c */ /* 0x000fe20003f26270 */
[----:B------:R-:W-:Y:S01]  /*54e0*/  IMAD.HI.U32 R5, R3, R239, RZ ;  /* 0x000000ef03057227 */ /* 0x000fe200078e00ff */
[----:B------:R-:W-:-:S02]  /*54f0*/  IABS R20, R9 ;  /* 0x0000000900147213 */ /* 0x000fc40000000000 */
[----:B------:R-:W-:Y:S01]  /*5500*/  ISETP.GE.AND P3, PT, R9, RZ, PT ;  /* 0x000000ff0900720c */ /* 0x000fe20003f66270 */
[----:B------:R-:W-:Y:S02]  /*5510*/  @!P5 IMAD.IADD R29, R29, 0x1, -R0 ;  /* 0x000000011d1dd824 */ /* 0x000fe400078e0a00 */
[----:B------:R-:W-:Y:S01]  /*5520*/  @!P2 IMAD.MOV R38, RZ, RZ, -R38 ;  /* 0x000000ffff26a224 */ /* 0x000fe200078e0a26 */
[----:B------:R-:W-:Y:S01]  /*5530*/  ISETP.GE.AND P2, PT, R24, RZ, PT ;  /* 0x000000ff1800720c */ /* 0x000fe20003f46270 */
[----:B------:R-:W-:Y:S01]  /*5540*/  IMAD.MOV R5, RZ, RZ, -R5 ;  /* 0x000000ffff057224 */ /* 0x000fe200078e0a05 */
[----:B------:R-:W-:Y:S01]  /*5550*/  ISETP.GT.U32.AND P5, PT, R0, R29, PT ;  /* 0x0000001d0000720c */ /* 0x000fe20003fa4070 */
[----:B------:R-:W-:Y:S01]  /*5560*/  @!P6 IMAD.IADD R21, R21, 0x1, -R0 ;  /* 0x000000011515e824 */ /* 0x000fe200078e0a00 */
[----:B------:R-:W-:Y:S01]  /*5570*/  IABS R24, R22 ;  /* 0x0000001600187213 */ /* 0x000fe20000000000 */
[----:B------:R-:W-:-:S03]  /*5580*/  IMAD.HI.U32 R9, R3, R20, RZ ;  /* 0x0000001403097227 */ /* 0x000fc600078e00ff */
[C---:B------:R-:W-:Y:S01]  /*5590*/  ISETP.GT.U32.AND P6, PT, R0.reuse, R21, PT ;  /* 0x000000150000720c */ /* 0x040fe20003fc4070 */
[----:B------:R-:W-:Y:S02]  /*55a0*/  IMAD R239, R0, R5, R239 ;  /* 0x0000000500ef7224 */ /* 0x000fe400078e02ef */
[----:B------:R-:W-:-:S04]  /*55b0*/  IMAD.HI.U32 R5, R3, R24, RZ ;  /* 0x0000001803057227 */ /* 0x000fc800078e00ff */
[----:B------:R-:W-:Y:S02]  /*55c0*/  IMAD.MOV R9, RZ, RZ, -R9 ;  /* 0x000000ffff097224 */ /* 0x000fe400078e0a09 */
[----:B------:R-:W-:Y:S02]  /*55d0*/  IMAD.MOV R5, RZ, RZ, -R5 ;  /* 0x000000ffff057224 */ /* 0x000fe400078e0a05 */
[C---:B------:R-:W-:Y:S02]  /*55e0*/  IMAD R9, R0.reuse, R9, R20 ;  /* 0x0000000900097224 */ /* 0x040fe400078e0214 */
[----:B------:R-:W-:Y:S01]  /*55f0*/  @!P5 IMAD.IADD R29, R29, 0x1, -R0 ;  /* 0x000000011d1dd824 */ /* 0x000fe200078e0a00 */
[C---:B------:R-:W-:Y:S01]  /*5600*/  ISETP.GT.U32.AND P5, PT, R0.reuse, R239, PT ;  /* 0x000000ef0000720c */ /* 0x040fe20003fa4070 */
[C---:B------:R-:W-:Y:S02]  /*5610*/  IMAD R5, R0.reuse, R5, R24 ;  /* 0x0000000500057224 */ /* 0x040fe400078e0218 */
[----:B------:R-:W-:Y:S01]  /*5620*/  @!P4 IMAD.MOV R29, RZ, RZ, -R29 ;  /* 0x000000ffff1dc224 */ /* 0x000fe200078e0a1d */
[C---:B------:R-:W-:Y:S01]  /*5630*/  ISETP.GT.U32.AND P4, PT, R0.reuse, R9, PT ;  /* 0x000000090000720c */ /* 0x040fe20003f84070 */
[----:B------:R-:W-:Y:S01]  /*5640*/  @!P6 IMAD.IADD R21, R21, 0x1, -R0 ;  /* 0x000000011515e824 */ /* 0x000fe200078e0a00 */
[----:B------:R-:W-:Y:S01]  /*5650*/  ISETP.GT.U32.AND P6, PT, R0, R5, PT ;  /* 0x000000050000720c */ /* 0x000fe20003fc4070 */
[----:B------:R-:W-:-:S04]  /*5660*/  IMAD.HI.U32 R20, R3, R31, RZ ;  /* 0x0000001f03147227 */ /* 0x000fc800078e00ff */
[----:B------:R-:W-:Y:S01]  /*5670*/  @!P2 IMAD.MOV R247, RZ, RZ, -R247 ;  /* 0x000000fffff7a224 */ /* 0x000fe200078e0af7 */
[----:B------:R-:W-:Y:S01]  /*5680*/  ISETP.GE.AND P2, PT, R22, RZ, PT ;  /* 0x000000ff1600720c */ /* 0x000fe20003f46270 */
[----:B------:R-:W-:Y:S02]  /*5690*/  IMAD.MOV R20, RZ, RZ, -R20 ;  /* 0x000000ffff147224 */ /* 0x000fe400078e0a14 */
[--C-:B------:R-:W-:Y:S02]  /*56a0*/  @!P5 IMAD.IADD R239, R239, 0x1, -R0.reuse ;  /* 0x00000001efefd824 */ /* 0x100fe400078e0a00 */
[--C-:B------:R-:W-:Y:S02]  /*56b0*/  @!P4 IMAD.IADD R9, R9, 0x1, -R0.reuse ;  /* 0x000000010909c824 */ /* 0x100fe400078e0a00 */
[----:B------:R-:W-:Y:S01]  /*56c0*/  @!P6 IMAD.IADD R5, R5, 0x1, -R0 ;  /* 0x000000010505e824 */ /* 0x000fe200078e0a00 */
[C---:B------:R-:W-:Y:S01]  /*56d0*/  ISETP.GT.U32.AND P5, PT, R0.reuse, R239, PT ;  /* 0x000000ef0000720c */ /* 0x040fe20003fa4070 */
[----:B------:R-:W-:Y:S01]  /*56e0*/  IMAD.HI.U32 R22, R3, R237, RZ ;  /* 0x000000ed03167227 */ /* 0x000fe200078e00ff */
[----:B------:R-:W-:-:S02]  /*56f0*/  ISETP.GT.U32.AND P4, PT, R0, R9, PT ;  /* 0x000000090000720c */ /* 0x000fc40003f84070 */
[C---:B------:R-:W-:Y:S01]  /*5700*/  ISETP.GT.U32.AND P6, PT, R0.reuse, R5, PT ;  /* 0x000000050000720c */ /* 0x040fe20003fc4070 */
[----:B------:R-:W-:Y:S02]  /*5710*/  IMAD R31, R0, R20, R31 ;  /* 0x00000014001f7224 */ /* 0x000fe400078e021f */
[----:B------:R-:W-:-:S04]  /*5720*/  IMAD.HI.U32 R20, R3, R235, RZ ;  /* 0x000000eb03147227 */ /* 0x000fc800078e00ff */
[----:B------:R-:W-:Y:S02]  /*5730*/  IMAD.MOV R22, RZ, RZ, -R22 ;  /* 0x000000ffff167224 */ /* 0x000fe400078e0a16 */
[----:B------:R-:W-:Y:S02]  /*5740*/  IMAD.MOV R20, RZ, RZ, -R20 ;  /* 0x000000ffff147224 */ /* 0x000fe400078e0a14 */
[C---:B------:R-:W-:Y:S02]  /*5750*/  IMAD R237, R0.reuse, R22, R237 ;  /* 0x0000001600ed7224 */ /* 0x040fe400078e02ed */
[C---:B------:R-:W-:Y:S02]  /*5760*/  IMAD R235, R0.reuse, R20, R235 ;  /* 0x0000001400eb7224 */ /* 0x040fe400078e02eb */
[--C-:B------:R-:W-:Y:S01]  /*5770*/  @!P4 IMAD.IADD R9, R9, 0x1, -R0.reuse ;  /* 0x000000010909c824 */ /* 0x100fe200078e0a00 */
[C---:B------:R-:W-:Y:S01]  /*5780*/  ISETP.GT.U32.AND P4, PT, R0.reuse, R237, PT ;  /* 0x000000ed0000720c */ /* 0x040fe20003f84070 */
[--C-:B------:R-:W-:Y:S01]  /*5790*/  @!P6 IMAD.IADD R5, R5, 0x1, -R0.reuse ;  /* 0x000000010505e824 */ /* 0x100fe200078e0a00 */
[C---:B------:R-:W-:Y:S01]  /*57a0*/  ISETP.GT.U32.AND P6, PT, R0.reuse, R235, PT ;  /* 0x000000eb0000720c */ /* 0x040fe20003fc4070 */
[----:B------:R-:W-:Y:S01]  /*57b0*/  @!P5 IMAD.IADD R239, R239, 0x1, -R0 ;  /* 0x00000001efefd824 */ /* 0x000fe200078e0a00 */
[----:B------:R-:W-:Y:S01]  /*57c0*/  ISETP.GT.U32.AND P5, PT, R0, R31, PT ;  /* 0x0000001f0000720c */ /* 0x000fe20003fa4070 */
[----:B------:R-:W-:-:S04]  /*57d0*/  IMAD.HI.U32 R22, R3, R33, RZ ;  /* 0x0000002103167227 */ /* 0x000fc800078e00ff */
[----:B------:R-:W-:Y:S02]  /*57e0*/  @!P0 IMAD.MOV R21, RZ, RZ, -R21 ;  /* 0x000000ffff158224 */ /* 0x000fe400078e0a15 */
[----:B------:R-:W-:-:S04]  /*57f0*/  IMAD.HI.U32 R24, R3, R35, RZ ;  /* 0x0000002303187227 */ /* 0x000fc800078e00ff */
[--C-:B------:R-:W-:Y:S02]  /*5800*/  @!P4 IMAD.IADD R237, R237, 0x1, -R0.reuse ;  /* 0x00000001ededc824 */ /* 0x100fe400078e0a00 */
[--C-:B------:R-:W-:Y:S02]  /*5810*/  @!P6 IMAD.IADD R235, R235, 0x1, -R0.reuse ;  /* 0x00000001ebebe824 */ /* 0x100fe400078e0a00 */
[----:B------:R-:W-:Y:S01]  /*5820*/  @!P5 IMAD.IADD R31, R31, 0x1, -R0 ;  /* 0x000000011f1fd824 */ /* 0x000fe200078e0a00 */
[C---:B------:R-:W-:Y:S01]  /*5830*/  ISETP.GT.U32.AND P6, PT, R0.reuse, R237, PT ;  /* 0x000000ed0000720c */ /* 0x040fe20003fc4070 */
[----:B------:R-:W-:Y:S01]  /*5840*/  IMAD.MOV R22, RZ, RZ, -R22 ;  /* 0x000000ffff167224 */ /* 0x000fe200078e0a16 */
[C---:B------:R-:W-:Y:S01]  /*5850*/  ISETP.GT.U32.AND P0, PT, R0.reuse, R235, PT ;  /* 0x000000eb0000720c */ /* 0x040fe20003f04070 */
[----:B------:R-:W-:Y:S01]  /*5860*/  IMAD.HI.U32 R20, R3, R233, RZ ;  /* 0x000000e903147227 */ /* 0x000fe200078e00ff */
[----:B------:R-:W-:Y:S02]  /*5870*/  ISETP.GT.U32.AND P4, PT, R0, R31, PT ;  /* 0x0000001f0000720c */ /* 0x000fe40003f84070 */
[----:B------:R-:W-:Y:S01]  /*5880*/  ISETP.GE.AND P5, PT, R26, RZ, PT ;  /* 0x000000ff1a00720c */ /* 0x000fe20003fa6270 */
[----:B------:R-:W-:-:S02]  /*5890*/  IMAD.MOV R24, RZ, RZ, -R24 ;  /* 0x000000ffff187224 */ /* 0x000fc400078e0a18 */
[C---:B------:R-:W-:Y:S02]  /*58a0*/  IMAD R33, R0.reuse, R22, R33 ;  /* 0x0000001600217224 */ /* 0x040fe400078e0221 */
[----:B------:R-:W-:Y:S02]  /*58b0*/  IMAD.MOV R20, RZ, RZ, -R20 ;  /* 0x000000ffff147224 */ /* 0x000fe400078e0a14 */
[C---:B------:R-:W-:Y:S02]  /*58c0*/  IMAD R35, R0.reuse, R24, R35 ;  /* 0x0000001800237224 */ /* 0x040fe400078e0223 */
[----:B------:R-:W-:Y:S01]  /*58d0*/  @!P6 IMAD.IADD R237, R237, 0x1, -R0 ;  /* 0x00000001edede824 */ /* 0x000fe200078e0a00 */
[C---:B------:R-:W-:Y:S01]  /*58e0*/  ISETP.GT.U32.AND P6, PT, R0.reuse, R33, PT ;  /* 0x000000210000720c */ /* 0x040fe20003fc4070 */
[----:B------:R-:W-:Y:S02]  /*58f0*/  IMAD R233, R0, R20, R233 ;  /* 0x0000001400e97224 */ /* 0x000fe400078e02e9 */
[----:B------:R-:W-:-:S02]  /*5900*/  VIADD R26, R2, 0x1dc ;  /* 0x000001dc021a7836 */ /* 0x000fc40000000000 */
[----:B------:R-:W-:-:S03]  /*5910*/  IMAD.HI.U32 R2, R3, R37, RZ ;  /* 0x0000002503027227 */ /* 0x000fc600078e00ff */
[----:B------:R-:W-:Y:S01]  /*5920*/  IABS R117, R26 ;  /* 0x0000001a00757213 */ /* 0x000fe20000000000 */
[--C-:B------:R-:W-:Y:S01]  /*5930*/  @!P0 IMAD.IADD R235, R235, 0x1, -R0.reuse ;  /* 0x00000001ebeb8824 */ /* 0x100fe200078e0a00 */
[C---:B------:R-:W-:Y:S01]  /*5940*/  ISETP.GT.U32.AND P0, PT, R0.reuse, R35, PT ;  /* 0x000000230000720c */ /* 0x040fe20003f04070 */
[----:B------:R-:W-:Y:S01]  /*5950*/  @!P4 IMAD.IADD R31, R31, 0x1, -R0 ;  /* 0x000000011f1fc824 */ /* 0x000fe200078e0a00 */
[C---:B------:R-:W-:Y:S01]  /*5960*/  ISETP.GT.U32.AND P4, PT, R0.reuse, R233, PT ;  /* 0x000000e90000720c */ /* 0x040fe20003f84070 */
[----:B------:R-:W-:Y:S02]  /*5970*/  IMAD.MOV R22, RZ, RZ, -R2 ;  /* 0x000000ffff167224 */ /* 0x000fe400078e0a02 */
[----:B------:R-:W-:Y:S02]  /*5980*/  @!P6 IMAD.IADD R33, R33, 0x1, -R0 ;  /* 0x000000012121e824 */ /* 0x000fe400078e0a00 */
[----:B------:R-:W-:Y:S02]  /*5990*/  IMAD R37, R0, R22, R37 ;  /* 0x0000001600257224 */ /* 0x000fe400078e0225 */
[----:B------:R-:W-:-:S03]  /*59a0*/  IMAD.HI.U32 R2, R3, R117, RZ ;  /* 0x0000007503027227 */ /* 0x000fc600078e00ff */
[----:B------:R-:W-:Y:S01]  /*59b0*/  ISETP.GT.U32.AND P6, PT, R0, R37, PT ;  /* 0x000000250000720c */ /* 0x000fe20003fc4070 */
[--C-:B------:R-:W-:Y:S01]  /*59c0*/  @!P0 IMAD.IADD R35, R35, 0x1, -R0.reuse ;  /* 0x0000000123238824 */ /* 0x100fe200078e0a00 */
[----:B------:R-:W-:Y:S01]  /*59d0*/  ISETP.GE.AND P0, PT, R30, RZ, PT ;  /* 0x000000ff1e00720c */ /* 0x000fe20003f06270 */
[----:B------:R-:W-:Y:S01]  /*59e0*/  @!P4 IMAD.IADD R233, R233, 0x1, -R0 ;  /* 0x00000001e9e9c824 */ /* 0x000fe200078e0a00 */
[----:B------:R-:W-:Y:S01]  /*59f0*/  LOP3.LUT R30, R4, 0x1e8, RZ, 0xfc, !PT ;  /* 0x000001e8041e7812 */ /* 0x000fe200078efcff */
[C---:B------:R-:W-:Y:S01]  /*5a00*/  IMAD.HI.U32 R20, R3.reuse, R249, RZ ;  /* 0x000000f903147227 */ /* 0x040fe200078e00ff */
[----:B------:R-:W-:Y:S02]  /*5a10*/  ISETP.GE.AND P4, PT, R28, RZ, PT ;  /* 0x000000ff1c00720c */ /* 0x000fe40003f86270 */
[----:B------:R-:W-:Y:S01]  /*5a20*/  LOP3.LUT R28, R4, 0x1f8, RZ, 0xfc, !PT ;  /* 0x000001f8041c7812 */ /* 0x000fe200078efcff */
[----:B------:R-:W-:Y:S01]  /*5a30*/  IMAD.HI.U32 R22, R3, R125, RZ ;  /* 0x0000007d03167227 */ /* 0x000fe200078e00ff */
[----:B------:R-:W-:-:S02]  /*5a40*/  IABS R231, R30 ;  /* 0x0000001e00e77213 */ /* 0x000fc40000000000 */
[----:B------:R-:W-:Y:S01]  /*5a50*/  IABS R24, R28 ;  /* 0x0000001c00187213 */ /* 0x000fe20000000000 */
[----:B------:R-:W-:Y:S02]  /*5a60*/  IMAD.MOV R2, RZ, RZ, -R2 ;  /* 0x000000ffff027224 */ /* 0x000fe400078e0a02 */
[----:B------:R-:W-:Y:S02]  /*5a70*/  IMAD.MOV R20, RZ, RZ, -R20 ;  /* 0x000000ffff147224 */ /* 0x000fe400078e0a14 */
[----:B------:R-:W-:Y:S02]  /*5a80*/  IMAD.MOV R22, RZ, RZ, -R22 ;  /* 0x000000ffff167224 */ /* 0x000fe400078e0a16 */
[C---:B------:R-:W-:Y:S02]  /*5a90*/  IMAD R117, R0.reuse, R2, R117 ;  /* 0x0000000200757224 */ /* 0x040fe400078e0275 */
[----:B------:R-:W-:Y:S01]  /*5aa0*/  @!P1 IMAD.MOV R239, RZ, RZ, -R239 ;  /* 0x000000ffffef9224 */ /* 0x000fe200078e0aef */
[C---:B------:R-:W-:Y:S01]  /*5ab0*/  ISETP.GT.U32.AND P1, PT, R0.reuse, R233, PT ;  /* 0x000000e90000720c */ /* 0x040fe20003f24070 */
[----:B------:R-:W-:-:S02]  /*5ac0*/  IMAD R249, R0, R20, R249 ;  /* 0x0000001400f97224 */ /* 0x000fc400078e02f9 */
[C---:B------:R-:W-:Y:S02]  /*5ad0*/  IMAD R125, R0.reuse, R22, R125 ;  /* 0x00000016007d7224 */ /* 0x040fe400078e027d */
[----:B------:R-:W-:Y:S01]  /*5ae0*/  @!P6 IMAD.IADD R37, R37, 0x1, -R0 ;  /* 0x000000012525e824 */ /* 0x000fe200078e0a00 */
[----:B------:R-:W-:Y:S01]  /*5af0*/  ISETP.GT.U32.AND P6, PT, R0, R117, PT ;  /* 0x000000750000720c */ /* 0x000fe20003fc4070 */
[----:B------:R-:W-:-:S04]  /*5b00*/  IMAD.HI.U32 R2, R3, R231, RZ ;  /* 0x000000e703027227 */ /* 0x000fc800078e00ff */
[----:B------:R-:W-:-:S04]  /*5b10*/  IMAD.HI.U32 R4, R3, R133, RZ ;  /* 0x0000008503047227 */ /* 0x000fc800078e00ff */
[----:B------:R-:W-:-:S04]  /*5b20*/  IMAD.HI.U32 R20, R3, R245, RZ ;  /* 0x000000f503147227 */ /* 0x000fc800078e00ff */
[----:B------:R-:W-:-:S04]  /*5b30*/  IMAD.HI.U32 R22, R3, R229, RZ ;  /* 0x000000e503167227 */ /* 0x000fc800078e00ff */
[----:B------:R-:W-:-:S04]  /*5b40*/  IMAD.HI.U32 R3, R3, R24, RZ ;  /* 0x0000001803037227 */ /* 0x000fc800078e00ff */
[----:B------:R-:W-:Y:S02]  /*5b50*/  IMAD.MOV R2, RZ, RZ, -R2 ;  /* 0x000000ffff027224 */ /* 0x000fe400078e0a02 */
[----:B------:R-:W-:Y:S02]  /*5b60*/  IMAD.MOV R241, RZ, RZ, -R3 ;  /* 0x000000fffff17224 */ /* 0x000fe400078e0a03 */
[----:B------:R-:W-:Y:S02]  /*5b70*/  IMAD.MOV.U32 R3, RZ, RZ, R31 ;  /* 0x000000ffff037224 */ /* 0x000fe400078e001f */
[C---:B------:R-:W-:Y:S02]  /*5b80*/  IMAD R231, R0.reuse, R2, R231 ;  /* 0x0000000200e77224 */ /* 0x040fe400078e02e7 */
[----:B------:R-:W-:Y:S01]  /*5b90*/  @!P3 IMAD.MOV R9, RZ, RZ, -R9 ;  /* 0x000000ffff09b224 */ /* 0x000fe200078e0a09 */
[C---:B------:R-:W-:Y:S01]  /*5ba0*/  ISETP.GT.U32.AND P3, PT, R0.reuse, R33, PT ;  /* 0x000000210000720c */ /* 0x040fe20003f64070 */
[----:B------:R-:W-:Y:S01]  /*5bb0*/  @!P5 IMAD.MOV R3, RZ, RZ, -R3 ;  /* 0x000000ffff03d224 */ /* 0x000fe200078e0a03 */
[C---:B------:R-:W-:Y:S01]  /*5bc0*/  ISETP.GT.U32.AND P5, PT, R0.reuse, R37, PT ;  /* 0x000000250000720c */ /* 0x040fe20003fa4070 */
[--C-:B------:R-:W-:Y:S01]  /*5bd0*/  @!P1 IMAD.IADD R233, R233, 0x1, -R0.reuse ;  /* 0x00000001e9e99824 */ /* 0x100fe200078e0a00 */
[C---:B------:R-:W-:Y:S01]  /*5be0*/  ISETP.GT.U32.AND P1, PT, R0.reuse, R231, PT ;  /* 0x000000e70000720c */ /* 0x040fe20003f24070 */
[----:B------:R-:W-:Y:S01]  /*5bf0*/  @!P6 IMAD.IADD R117, R117, 0x1, -R0 ;  /* 0x000000017575e824 */ /* 0x000fe200078e0a00 */
[----:B------:R-:W-:Y:S01]  /*5c00*/  ISETP.GT.U32.AND P6, PT, R0, R249, PT ;  /* 0x000000f90000720c */ /* 0x000fe20003fc4070 */
[----:B------:R-:W-:-:S02]  /*5c10*/  IMAD.MOV R4, RZ, RZ, -R4 ;  /* 0x000000ffff047224 */ /* 0x000fc400078e0a04 */
[----:B------:R-:W-:Y:S02]  /*5c20*/  IMAD.MOV R22, RZ, RZ, -R22 ;  /* 0x000000ffff167224 */ /* 0x000fe400078e0a16 */
[----:B------:R-:W-:Y:S01]  /*5c30*/  @!P2 IMAD.MOV R5, RZ, RZ, -R5 ;  /* 0x000000ffff05a224 */ /* 0x000fe200078e0a05 */
[C---:B------:R-:W-:Y:S01]  /*5c40*/  ISETP.GT.U32.AND P2, PT, R0.reuse, R35, PT ;  /* 0x000000230000720c */ /* 0x040fe20003f44070 */
[----:B------:R-:W-:Y:S01]  /*5c50*/  @!P0 IMAD.MOV R235, RZ, RZ, -R235 ;  /* 0x000000ffffeb8224 */ /* 0x000fe200078e0aeb */
[C---:B------:R-:W-:Y:S01]  /*5c60*/  ISETP.GT.U32.AND P0, PT, R0.reuse, R125, PT ;  /* 0x0000007d0000720c */ /* 0x040fe20003f04070 */
[C---:B------:R-:W-:Y:S02]  /*5c70*/  IMAD R133, R0.reuse, R4, R133 ;  /* 0x0000000400857224 */ /* 0x040fe400078e0285 */
[C---:B------:R-:W-:Y:S02]  /*5c80*/  IMAD R229, R0.reuse, R22, R229 ;  /* 0x0000001600e57224 */ /* 0x040fe400078e02e5 */
[----:B------:R-:W-:Y:S01]  /*5c90*/  @!P3 IMAD.IADD R33, R33, 0x1, -R0 ;  /* 0x000000012121b824 */ /* 0x000fe200078e0a00 */
[----:B------:R-:W-:Y:S01]  /*5ca0*/  ISETP.GT.U32.AND P3, PT, R0, R133, PT ;  /* 0x000000850000720c */ /* 0x000fe20003f64070 */
[----:B------:R-:W-:-:S02]  /*5cb0*/  IMAD.MOV R20, RZ, RZ, -R20 ;  /* 0x000000ffff147224 */ /* 0x000fc400078e0a14 */
[----:B------:R-:W-:Y:S01]  /*5cc0*/  @!P4 IMAD.MOV R237, RZ, RZ, -R237 ;  /* 0x000000ffffedc224 */ /* 0x000fe200078e0aed */
[C---:B------:R-:W-:Y:S01]  /*5cd0*/  ISETP.GT.U32.AND P4, PT, R0.reuse, R117, PT ;  /* 0x000000750000720c */ /* 0x040fe20003f84070 */
[--C-:B------:R-:W-:Y:S01]  /*5ce0*/  @!P5 IMAD.IADD R37, R37, 0x1, -R0.reuse ;  /* 0x000000012525d824 */ /* 0x100fe200078e0a00 */
[----:B------:R-:W-:Y:S01]  /*5cf0*/  ISETP.GT.U32.AND P5, PT, R0, R229, PT ;  /* 0x000000e50000720c */ /* 0x000fe20003fa4070 */
[----:B------:R-:W-:Y:S01]  /*5d00*/  @!P1 IMAD.IADD R231, R231, 0x1, -R0 ;  /* 0x00000001e7e79824 */ /* 0x000fe200078e0a00 */
[----:B------:R-:W-:Y:S01]  /*5d10*/  ISETP.GE.AND P1, PT, R42, RZ, PT ;  /* 0x000000ff2a00720c */ /* 0x000fe20003f26270 */
[----:B------:R-:W-:Y:S01]  /*5d20*/  IMAD R245, R0, R20, R245 ;  /* 0x0000001400f57224 */ /* 0x000fe200078e02f5 */
[----:B------:R-:W-:Y:S01]  /*5d30*/  LOP3.LUT R20, R60, 0x1f, RZ, 0xc0, !PT ;  /* 0x0000001f3c147812 */ /* 0x000fe200078ec0ff */
[C---:B------:R-:W-:Y:S02]  /*5d40*/  IMAD R2, R0.reuse, R241, R24 ;  /* 0x000000f100027224 */ /* 0x040fe400078e0218 */
[--C-:B------:R-:W-:Y:S01]  /*5d50*/  @!P6 IMAD.IADD R249, R249, 0x1, -R0.reuse ;  /* 0x00000001f9f9e824 */ /* 0x100fe200078e0a00 */
[----:B------:R-:W1:Y:S01]  /*5d60*/  LDC.64 R240, c[0x0][0x238] ;  /* 0x00008e00fff07b82 */ /* 0x000e620000000a00 */
[--C-:B------:R-:W-:Y:S01]  /*5d70*/  @!P2 IMAD.IADD R35, R35, 0x1, -R0.reuse ;  /* 0x000000012323a824 */ /* 0x100fe200078e0a00 */
[C---:B------:R-:W-:Y:S01]  /*5d80*/  ISETP.GT.U32.AND P2, PT, R0.reuse, R245, PT ;  /* 0x000000f50000720c */ /* 0x040fe20003f44070 */
[--C-:B------:R-:W-:Y:S01]  /*5d90*/  @!P0 IMAD.IADD R125, R125, 0x1, -R0.reuse ;  /* 0x000000017d7d8824 */ /* 0x100fe200078e0a00 */
[C---:B------:R-:W-:Y:S01]  /*5da0*/  ISETP.GT.U32.AND P0, PT, R0.reuse, R2, PT ;  /* 0x000000020000720c */ /* 0x040fe20003f04070 */
[----:B------:R-:W-:Y:S01]  /*5db0*/  IMAD.MOV.U32 R31, RZ, RZ, R33 ;  /* 0x000000ffff1f7224 */ /* 0x000fe200078e0021 */
[----:B------:R-:W-:Y:S01]  /*5dc0*/  ISETP.GT.U32.AND P6, PT, R0, R249, PT ;  /* 0x000000f90000720c */ /* 0x000fe20003fc4070 */
[----:B------:R-:W-:Y:S01]  /*5dd0*/  @!P3 IMAD.IADD R133, R133, 0x1, -R0 ;  /* 0x000000018585b824 */ /* 0x000fe200078e0a00 */
[----:B------:R-:W-:Y:S01]  /*5de0*/  ISETP.GE.AND P3, PT, R44, RZ, PT ;  /* 0x000000ff2c00720c */ /* 0x000fe20003f66270 */
[----:B------:R-:W-:-:S02]  /*5df0*/  IMAD.MOV.U32 R33, RZ, RZ, R35 ;  /* 0x000000ffff217224 */ /* 0x000fc400078e0023 */
[--C-:B------:R-:W-:Y:S01]  /*5e00*/  @!P4 IMAD.IADD R117, R117, 0x1, -R0.reuse ;  /* 0x000000017575c824 */ /* 0x100fe200078e0a00 */
[----:B------:R-:W-:Y:S01]  /*5e10*/  ISETP.GE.AND P4, PT, R32, RZ, PT ;  /* 0x000000ff2000720c */ /* 0x000fe20003f86270 */
[--C-:B------:R-:W-:Y:S01]  /*5e20*/  @!P5 IMAD.IADD R229, R229, 0x1, -R0.reuse ;  /* 0x00000001e5e5d824 */ /* 0x100fe200078e0a00 */
[----:B------:R-:W-:Y:S01]  /*5e30*/  ISETP.GE.AND P5, PT, R46, RZ, PT ;  /* 0x000000ff2e00720c */ /* 0x000fe20003fa6270 */
[----:B------:R-:W-:Y:S01]  /*5e40*/  @!P1 IMAD.MOV R33, RZ, RZ, -R33 ;  /* 0x000000ffff219224 */ /* 0x000fe200078e0a21 */
[----:B------:R-:W-:Y:S01]  /*5e50*/  ISETP.GT.U32.AND P1, PT, R0, R133, PT ;  /* 0x000000850000720c */ /* 0x000fe20003f24070 */
[--C-:B------:R-:W-:Y:S01]  /*5e60*/  @!P2 IMAD.IADD R245, R245, 0x1, -R0.reuse ;  /* 0x00000001f5f5a824 */ /* 0x100fe200078e0a00 */
[----:B------:R-:W-:Y:S01]  /*5e70*/  ISETP.GE.AND P2, PT, R26, RZ, PT ;  /* 0x000000ff1a00720c */ /* 0x000fe20003f46270 */
[--C-:B------:R-:W-:Y:S01]  /*5e80*/  @!P0 IMAD.IADD R2, R2, 0x1, -R0.reuse ;  /* 0x0000000102028824 */ /* 0x100fe200078e0a00 */
[----:B------:R-:W-:Y:S01]  /*5e90*/  ISETP.GT.U32.AND P0, PT, R0, R125, PT ;  /* 0x0000007d0000720c */ /* 0x000fe20003f04070 */
[----:B------:R-:W-:Y:S01]  /*5ea0*/  @!P6 IMAD.IADD R249, R249, 0x1, -R0 ;  /* 0x00000001f9f9e824 */ /* 0x000fe200078e0a00 */
[----:B------:R-:W-:Y:S01]  /*5eb0*/  ISETP.GE.AND P6, PT, R40, RZ, PT ;  /* 0x000000ff2800720c */ /* 0x000fe20003fc6270 */
[----:B------:R-:W-:-:S02]  /*5ec0*/  IMAD.MOV.U32 R35, RZ, RZ, R37 ;  /* 0x000000ffff237224 */ /* 0x000fc400078e0025 */
[----:B------:R-:W-:Y:S01]  /*5ed0*/  @!P4 IMAD.MOV R233, RZ, RZ, -R233 ;  /* 0x000000ffffe9c224 */ /* 0x000fe200078e0ae9 */
[C---:B------:R-:W-:Y:S01]  /*5ee0*/  ISETP.GT.U32.AND P4, PT, R0.reuse, R231, PT ;  /* 0x000000e70000720c */ /* 0x040fe20003f84070 */
[----:B------:R-:W-:Y:S01]  /*5ef0*/  @!P3 IMAD.MOV R35, RZ, RZ, -R35 ;  /* 0x000000ffff23b224 */ /* 0x000fe200078e0a23 */
[----:B------:R-:W-:Y:S01]  /*5f00*/  ISETP.GT.U32.AND P3, PT, R0, R245, PT ;  /* 0x000000f50000720c */ /* 0x000fe20003f64070 */
[----:B------:R-:W-:Y:S01]  /*5f10*/  @!P5 IMAD.MOV R249, RZ, RZ, -R249 ;  /* 0x000000fffff9d224 */ /* 0x000fe200078e0af9 */
[----:B------:R-:W-:Y:S01]  /*5f20*/  ISETP.GE.AND P5, PT, R48, RZ, PT ;  /* 0x000000ff3000720c */ /* 0x000fe20003fa6270 */
[--C-:B------:R-:W-:Y:S01]  /*5f30*/  @!P1 IMAD.IADD R133, R133, 0x1, -R0.reuse ;  /* 0x0000000185859824 */ /* 0x100fe200078e0a00 */
[----:B------:R-:W-:Y:S01]  /*5f40*/  ISETP.GE.AND P1, PT, R52, RZ, PT ;  /* 0x000000ff3400720c */ /* 0x000fe20003f26270 */
[----:B------:R-:W-:Y:S02]  /*5f50*/  IMAD.MOV.U32 R37, RZ, RZ, R117 ;  /* 0x000000ffff257224 */ /* 0x000fe400078e0075 */
[----:B------:R-:W-:Y:S01]  /*5f60*/  @!P0 IMAD.IADD R125, R125, 0x1, -R0 ;  /* 0x000000017d7d8824 */ /* 0x000fe200078e0a00 */
[----:B------:R-:W-:Y:S01]  /*5f70*/  ISETP.GE.AND P0, PT, R30, RZ, PT ;  /* 0x000000ff1e00720c */ /* 0x000fe20003f06270 */
[----:B------:R-:W-:Y:S01]  /*5f80*/  @!P2 IMAD.MOV R37, RZ, RZ, -R37 ;  /* 0x000000ffff25a224 */ /* 0x000fe200078e0a25 */
[C---:B------:R-:W-:Y:S01]  /*5f90*/  ISETP.GT.U32.AND P2, PT, R0.reuse, R2, PT ;  /* 0x000000020000720c */ /* 0x040fe20003f44070 */
[----:B------:R-:W-:Y:S01]  /*5fa0*/  @!P6 IMAD.MOV R31, RZ, RZ, -R31 ;  /* 0x000000ffff1fe224 */ /* 0x000fe200078e0a1f */
[----:B------:R-:W-:Y:S01]  /*5fb0*/  ISETP.GT.U32.AND P6, PT, R0, R229, PT ;  /* 0x000000e50000720c */ /* 0x000fe20003fc4070 */
[----:B------:R-:W-:-:S02]  /*5fc0*/  IMAD.MOV.U32 R117, RZ, RZ, R125 ;  /* 0x000000ffff757224 */ /* 0x000fc400078e007d */
[--C-:B------:R-:W-:Y:S01]  /*5fd0*/  @!P3 IMAD.IADD R245, R245, 0x1, -R0.reuse ;  /* 0x00000001f5f5b824 */ /* 0x100fe200078e0a00 */
[----:B------:R-:W-:Y:S01]  /*5fe0*/  ISETP.GE.AND P3, PT, R54, RZ, PT ;  /* 0x000000ff3600720c */ /* 0x000fe20003f66270 */
[--C-:B------:R-:W-:Y:S01]  /*5ff0*/  @!P4 IMAD.IADD R231, R231, 0x1, -R0.reuse ;  /* 0x00000001e7e7c824 */ /* 0x100fe200078e0a00 */
[----:B------:R-:W-:Y:S01]  /*6000*/  ISETP.GE.AND P4, PT, R50, RZ, PT ;  /* 0x000000ff3200720c */ /* 0x000fe20003f86270 */
[----:B------:R-:W-:Y:S01]  /*6010*/  @!P5 IMAD.MOV R117, RZ, RZ, -R117 ;  /* 0x000000ffff75d224 */ /* 0x000fe200078e0a75 */
[----:B------:R-:W-:Y:S01]  /*6020*/  ISETP.GE.AND P5, PT, R7, RZ, PT ;  /* 0x000000ff0700720c */ /* 0x000fe20003fa6270 */
[----:B------:R-:W-:Y:S01]  /*6030*/  @!P1 IMAD.MOV R245, RZ, RZ, -R245 ;  /* 0x000000fffff59224 */ /* 0x000fe200078e0af5 */
[----:B------:R-:W-:Y:S01]  /*6040*/  ISETP.GE.AND P1, PT, R8, RZ, PT ;  /* 0x000000ff0800720c */ /* 0x000fe20003f26270 */
[--C-:B------:R-:W-:Y:S01]  /*6050*/  @!P2 IMAD.IADD R2, R2, 0x1, -R0.reuse ;  /* 0x000000010202a824 */ /* 0x100fe200078e0a00 */
[----:B------:R-:W-:Y:S01]  /*6060*/  ISETP.NE.AND P2, PT, R58, RZ, PT ;  /* 0x000000ff3a00720c */ /* 0x000fe20003f45270 */
[----:B------:R-:W-:Y:S01]  /*6070*/  @!P6 IMAD.IADD R229, R229, 0x1, -R0 ;  /* 0x00000001e5e5e824 */ /* 0x000fe200078e0a00 */
[----:B------:R-:W-:Y:S01]  /*6080*/  ISETP.GE.AND P6, PT, R28, RZ, PT ;  /* 0x000000ff1c00720c */ /* 0x000fe20003fc6270 */
[----:B-1----:R-:W-:Y:S01]  /*6090*/  IMAD R0, R20, R241, RZ ;  /* 0x000000f114007224 */ /* 0x002fe200078e02ff */
[----:B------:R-:W-:Y:S01]  /*60a0*/  SEL R227, R244, R227, !P2 ;  /* 0x000000e3f4e37207 */ /* 0x000fe20005000000 */
[----:B------:R-:W-:Y:S01]  /*60b0*/  IMAD.SHL.U32 R4, R250, 0x4, RZ ;  /* 0x00000004fa047824 */ /* 0x000fe200078e00ff */
[----:B------:R-:W-:Y:S01]  /*60c0*/  SEL R119, R244, R119, !P2 ;  /* 0x00000077f4777207 */ /* 0x000fe20005000000 */
[----:B------:R-:W-:Y:S01]  /*60d0*/  @!P4 IMAD.MOV R133, RZ, RZ, -R133 ;  /* 0x000000ffff85c224 */ /* 0x000fe200078e0a85 */
[----:B------:R-:W-:Y:S01]  /*60e0*/  LEA R32, P4, R0, UR4, 0x2 ;  /* 0x0000000400207c11 */ /* 0x000fe2000f8810ff */
[----:B------:R-:W-:Y:S01]  /*60f0*/  @!P0 IMAD.MOV R231, RZ, RZ, -R231 ;  /* 0x000000ffffe78224 */ /* 0x000fe200078e0ae7 */
[----:B------:R-:W-:Y:S01]  /*6100*/  LOP3.LUT R4, R4, R243, RZ, 0x3c, !PT ;  /* 0x000000f304047212 */ /* 0x000fe200078e3cff */
[----:B------:R-:W-:Y:S01]  /*6110*/  @!P5 IMAD.MOV R12, RZ, RZ, -R12 ;  /* 0x000000ffff0cd224 */ /* 0x000fe200078e0a0c */
[----:B------:R-:W-:Y:S01]  /*6120*/  ULDC UR4, c[0x0][0x240] ;  /* 0x0000900000047ab9 */ /* 0x000fe20000000800 */
[----:B------:R-:W-:Y:S01]  /*6130*/  ISETP.NE.AND P0, PT, R56, RZ, PT ;  /* 0x000000ff3800720c */ /* 0x000fe20003f05270 */
[----:B------:R-:W-:Y:S01]  /*6140*/  @!P1 IMAD.MOV R10, RZ, RZ, -R10 ;  /* 0x000000ffff0a9224 */ /* 0x000fe200078e0a0a */
[----:B------:R-:W-:Y:S01]  /*6150*/  LOP3.LUT R243, RZ, R56, RZ, 0x33, !PT ;  /* 0x00000038fff37212 */ /* 0x000fe200078e33ff */
[----:B------:R-:W-:Y:S01]  /*6160*/  IMAD R227, R227, UR4, RZ ;  /* 0x00000004e3e37c24 */ /* 0x000fe2000f8e02ff */
[----:B------:R-:W-:Y:S01]  /*6170*/  STL [R1+0x12bc], R4 ;  /* 0x0012bc0401007387 */ /* 0x000fe20000100800 */
[----:B------:R-:W-:Y:S01]  /*6180*/  IMAD.MOV.U32 R125, RZ, RZ, R229 ;  /* 0x000000ffff7d7224 */ /* 0x000fe200078e00e5 */
[C---:B------:R-:W-:Y:S01]  /*6190*/  SEL R225, R244.reuse, R225, !P2 ;  /* 0x000000e1f4e17207 */ /* 0x040fe20005000000 */
[----:B------:R-:W-:Y:S01]  /*61a0*/  IMAD.MOV.U32 R229, RZ, RZ, R2 ;  /* 0x000000ffffe57224 */ /* 0x000fe200078e0002 */
[C---:B------:R-:W-:Y:S01]  /*61b0*/  SEL R242, R243.reuse, R12, !P0 ;  /* 0x0000000cf3f27207 */ /* 0x040fe20004000000 */
[----:B------:R1:W-:Y:S01]  /*61c0*/  STL.64 [R1+0x1750], R6 ;  /* 0x0017500601007387 */ /* 0x0003e20000100a00 */
[C---:B------:R-:W-:Y:S01]  /*61d0*/  SEL R223, R244.reuse, R223, !P2 ;  /* 0x000000dff4df7207 */ /* 0x040fe20005000000 */
[----:B------:R-:W-:Y:S01]  /*61e0*/  @!P3 IMAD.MOV R125, RZ, RZ, -R125 ;  /* 0x000000ffff7db224 */ /* 0x000fe200078e0a7d */
[----:B------:R-:W-:Y:S01]  /*61f0*/  SEL R243, R243, R10, !P0 ;  /* 0x0000000af3f37207 */ /* 0x000fe20004000000 */
[----:B------:R-:W-:Y:S01]  /*6200*/  @!P6 IMAD.MOV R229, RZ, RZ, -R229 ;  /* 0x000000ffffe5e224 */ /* 0x000fe200078e0ae5 */
[----:B------:R-:W-:Y:S01]  /*6210*/  SEL R219, R244, R219, !P2 ;  /* 0x000000dbf4db7207 */ /* 0x000fe20005000000 */
[----:B------:R-:W-:Y:S01]  /*6220*/  IMAD R119, R119, UR4, RZ ;  /* 0x0000000477777c24 */ /* 0x000fe2000f8e02ff */
[----:B------:R-:W-:Y:S01]  /*6230*/  LEA.HI.X.SX32 R0, R0, UR5, 0x2, P4 ;  /* 0x0000000500007c11 */ /* 0x000fe2000a0f16ff */
[----:B------:R-:W-:Y:S01]  /*6240*/  IMAD R225, R225, UR4, RZ ;  /* 0x00000004e1e17c24 */ /* 0x000fe2000f8e02ff */
[C---:B------:R-:W-:Y:S01]  /*6250*/  SEL R221, R244.reuse, R221, !P2 ;  /* 0x000000ddf4dd7207 */ /* 0x040fe20005000000 */
[----:B------:R-:W-:Y:S01]  /*6260*/  IMAD R223, R223, UR4, RZ ;  /* 0x00000004dfdf7c24 */ /* 0x000fe2000f8e02ff */
[C---:B------:R-:W-:Y:S01]  /*6270*/  SEL R217, R244.reuse, R217, !P2 ;  /* 0x000000d9f4d97207 */ /* 0x040fe20005000000 */
[----:B------:R-:W-:Y:S01]  /*6280*/  IMAD R219, R219, UR4, RZ ;  /* 0x00000004dbdb7c24 */ /* 0x000fe2000f8e02ff */
[----:B-1----:R-:W-:Y:S01]  /*6290*/  LEA R6, P0, R227, R32, 0x2 ;  /* 0x00000020e3067211 */ /* 0x002fe200078010ff */
[----:B------:R-:W-:Y:S01]  /*62a0*/  IMAD R221, R221, UR4, RZ ;  /* 0x00000004dddd7c24 */ /* 0x000fe2000f8e02ff */
[C---:B------:R-:W-:Y:S01]  /*62b0*/  SEL R215, R244.reuse, R215, !P2 ;  /* 0x000000d7f4d77207 */ /* 0x040fe20005000000 */
[----:B------:R-:W-:Y:S01]  /*62c0*/  IMAD R217, R217, UR4, RZ ;  /* 0x00000004d9d97c24 */ /* 0x000fe2000f8e02ff */
[----:B------:R-:W-:-:S02]  /*62d0*/  SEL R102, R244, R39, !P2 ;  /* 0x00000027f4667207 */ /* 0x000fc40005000000 */
[----:B------:R-:W-:Y:S01]  /*62e0*/  LEA.HI.X.SX32 R7, R227, R0, 0x2, P0 ;  /* 0x00000000e3077211 */ /* 0x000fe200000f16ff */
[----:B------:R-:W-:Y:S01]  /*62f0*/  IMAD R215, R215, UR4, RZ ;  /* 0x00000004d7d77c24 */ /* 0x000fe2000f8e02ff */
[----:B------:R-:W-:Y:S01]  /*6300*/  SEL R213, R244, R213, !P2 ;  /* 0x000000d5f4d57207 */ /* 0x000fe20005000000 */
[----:B------:R-:W-:Y:S01]  /*6310*/  IMAD R102, R102, UR4, RZ ;  /* 0x0000000466667c24 */ /* 0x000fe2000f8e02ff */
[C---:B------:R-:W-:Y:S01]  /*6320*/  SEL R22, R244.reuse, R23, !P2 ;  /* 0x00000017f4167207 */ /* 0x040fe20005000000 */
[----:B------:R1:W-:Y:S01]  /*6330*/  STL.64 [R1+0x60], R6 ;  /* 0x0000600601007387 */ /* 0x0003e20000100a00 */
[C---:B------:R-:W-:Y:S01]  /*6340*/  SEL R110, R244.reuse, R103, !P2 ;  /* 0x00000067f46e7207 */ /* 0x040fe20005000000 */
[----:B------:R-:W-:Y:S01]  /*6350*/  IMAD R213, R213, UR4, RZ ;  /* 0x00000004d5d57c24 */ /* 0x000fe2000f8e02ff */
[----:B------:R-:W-:Y:S01]  /*6360*/  SEL R39, R244, R18, !P2 ;  /* 0x00000012f4277207 */ /* 0x000fe20005000000 */
[----:B------:R-:W-:Y:S01]  /*6370*/  IMAD R22, R22, UR4, RZ ;  /* 0x0000000416167c24 */ /* 0x000fe2000f8e02ff */
[----:B------:R-:W-:Y:S01]  /*6380*/  SEL R20, R244, R19, !P2 ;  /* 0x00000013f4147207 */ /* 0x000fe20005000000 */
[----:B------:R-:W-:Y:S01]  /*6390*/  IMAD R110, R110, UR4, RZ ;  /* 0x000000046e6e7c24 */ /* 0x000fe2000f8e02ff */
[C---:B------:R-:W-:Y:S01]  /*63a0*/  SEL R211, R244.reuse, R211, !P2 ;  /* 0x000000d3f4d37207 */ /* 0x040fe20005000000 */
[----:B------:R-:W-:Y:S01]  /*63b0*/  IMAD R39, R39, UR4, RZ ;  /* 0x0000000427277c24 */ /* 0x000fe2000f8e02ff */
[----:B------:R-:W-:Y:S01]  /*63c0*/  SEL R209, R244, R209, !P2 ;  /* 0x000000d1f4d17207 */ /* 0x000fe20005000000 */
[----:B------:R-:W-:Y:S01]  /*63d0*/  IMAD R20, R20, UR4, RZ ;  /* 0x0000000414147c24 */ /* 0x000fe2000f8e02ff */
[C---:B------:R-:W-:Y:S01]  /*63e0*/  SEL R207, R244.reuse, R207, !P2 ;  /* 0x000000cff4cf7207 */ /* 0x040fe20005000000 */
        /* <DEDUP_REMOVED lines=177> */
[----:B------:R-:W-:Y:S01]  /*6f00*/  SEL R34, R244, R34, !P2 ;  /* 0x00000022f4227207 */ /* 0x000fe20005000000 */
        /* <DEDUP_REMOVED lines=9> */
[C---:B------:R-:W-:Y:S01]  /*6fa0*/  SEL R19, R244.reuse, R239, !P2 ;  /* 0x000000eff4137207 */ /* 0x040fe20005000000 */
[----:B------:R-:W2:Y:S01]  /*6fb0*/  LDC.64 R246, c[0x0][0x230] ;  /* 0x00008c00fff67b82 */ /* 0x000ea20000000a00 */
        /* <DEDUP_REMOVED lines=34> */
[-C--:B------:R-:W-:Y:S01]  /*71e0*/  LEA R118, P3, R119, R32.reuse, 0x2 ;  /* 0x0000002077767211 */ /* 0x080fe200078610ff */
[----:B------:R-:W-:Y:S01]  /*71f0*/  IMAD R245, R245, UR4, RZ ;  /* 0x00000004f5f57c24 */ /* 0x000fe2000f8e02ff */
[-C--:B------:R-:W-:Y:S01]  /*7200*/  LEA R238, P2, R225, R32.reuse, 0x2 ;  /* 0x00000020e1ee7211 */ /* 0x080fe200078410ff */
[----:B------:R-:W-:Y:S01]  /*7210*/  IMAD R125, R125, UR4, RZ ;  /* 0x000000047d7d7c24 */ /* 0x000fe2000f8e02ff */
[-C--:B------:R-:W-:Y:S01]  /*7220*/  LEA R236, P1, R223, R32.reuse, 0x2 ;  /* 0x00000020dfec7211 */ /* 0x080fe200078210ff */
[----:B------:R-:W-:Y:S01]  /*7230*/  IMAD R244, R244, UR4, RZ ;  /* 0x00000004f4f47c24 */ /* 0x000fe2000f8e02ff */
[----:B-1----:R-:W-:-:S02]  /*7240*/  LEA R6, P6, R219, R32, 0x2 ;  /* 0x00000020db067211 */ /* 0x002fc400078c10ff */
[----:B------:R-:W-:Y:S02]  /*7250*/  LEA R234, P0, R221, R32, 0x2 ;  /* 0x00000020ddea7211 */ /* 0x000fe400078010ff */
[----:B------:R-:W-:Y:S02]  /*7260*/  LEA.HI.X.SX32 R119, R119, R0, 0x2, P3 ;  /* 0x0000000077777211 */ /* 0x000fe400018f16ff */
[----:B------:R-:W-:Y:S02]  /*7270*/  LEA R232, P5, R217, R32, 0x2 ;  /* 0x00000020d9e87211 */ /* 0x000fe400078a10ff */
[-C--:B------:R-:W-:Y:S01]  /*7280*/  LEA.HI.X.SX32 R239, R225, R0.reuse, 0x2, P2 ;  /* 0x00000000e1ef7211 */ /* 0x080fe200010f16ff */
[----:B------:R1:W-:Y:S01]  /*7290*/  STL.64 [R1+0x1818], R118 ;  /* 0x0018187601007387 */ /* 0x0003e20000100a00 */
[----:B------:R-:W-:Y:S02]  /*72a0*/  LEA.HI.X.SX32 R237, R223, R0, 0x2, P1 ;  /* 0x00000000dfed7211 */ /* 0x000fe400008f16ff */
[----:B------:R-:W-:Y:S01]  /*72b0*/  LEA R230, P4, R215, R32, 0x2 ;  /* 0x00000020d7e67211 */ /* 0x000fe200078810ff */
[----:B------:R-:W-:Y:S01]  /*72c0*/  STL.64 [R1+0x58], R238 ;  /* 0x000058ee01007387 */ /* 0x000fe20000100a00 */
[----:B------:R-:W-:-:S02]  /*72d0*/  LEA.HI.X.SX32 R7, R219, R0, 0x2, P6 ;  /* 0x00000000db077211 */ /* 0x000fc400030f16ff */
[----:B------:R-:W-:Y:S01]  /*72e0*/  LEA R228, P3, R213, R32, 0x2 ;  /* 0x00000020d5e47211 */ /* 0x000fe200078610ff */
[----:B------:R-:W-:Y:S01]  /*72f0*/  STL.64 [R1+0x50], R236 ;  /* 0x000050ec01007387 */ /* 0x000fe20000100a00 */
[----:B------:R-:W-:Y:S02]  /*7300*/  LEA.HI.X.SX32 R235, R221, R0, 0x2, P0 ;  /* 0x00000000ddeb7211 */ /* 0x000fe400000f16ff */
[----:B------:R-:W-:Y:S01]  /*7310*/  LEA R226, P2, R211, R32, 0x2 ;  /* 0x00000020d3e27211 */ /* 0x000fe200078410ff */
[----:B------:R3:W-:Y:S01]  /*7320*/  STL.64 [R1+0x40], R6 ;  /* 0x0000400601007387 */ /* 0x0007e20000100a00 */
[----:B------:R-:W-:Y:S02]  /*7330*/  LEA.HI.X.SX32 R233, R217, R0, 0x2, P5 ;  /* 0x00000000d9e97211 */ /* 0x000fe400028f16ff */
[-C--:B-1----:R-:W-:Y:S01]  /*7340*/  LEA R118, P1, R209, R32.reuse, 0x2 ;  /* 0x00000020d1767211 */ /* 0x082fe200078210ff */
[----:B------:R-:W-:Y:S01]  /*7350*/  STL.64 [R1+0x48], R234 ;  /* 0x000048ea01007387 */ /* 0x000fe20000100a00 */
[----:B------:R-:W-:-:S02]  /*7360*/  LEA R218, P5, R203, R32, 0x2 ;  /* 0x00000020cbda7211 */ /* 0x000fc400078a10ff */
[----:B------:R-:W-:Y:S01]  /*7370*/  LEA.HI.X.SX32 R231, R215, R0, 0x2, P4 ;  /* 0x00000000d7e77211 */ /* 0x000fe200020f16ff */
[----:B------:R-:W-:Y:S01]  /*7380*/  STL.64 [R1+0x38], R232 ;  /* 0x000038e801007387 */ /* 0x000fe20000100a00 */
[----:B------:R-:W-:Y:S02]  /*7390*/  LEA R222, P0, R207, R32, 0x2 ;  /* 0x00000020cfde7211 */ /* 0x000fe400078010ff */
[-C--:B------:R-:W-:Y:S01]  /*73a0*/  LEA.HI.X.SX32 R229, R213, R0.reuse, 0x2, P3 ;  /* 0x00000000d5e57211 */ /* 0x080fe200018f16ff */
[----:B------:R-:W-:Y:S01]  /*73b0*/  STL [R1], R218 ;  /* 0x000000da01007387 */ /* 0x000fe20000100800 */
[-C--:B------:R-:W-:Y:S02]  /*73c0*/  LEA.HI.X.SX32 R227, R211, R0.reuse, 0x2, P2 ;  /* 0x00000000d3e37211 */ /* 0x080fe400010f16ff */
[-C--:B------:R-:W-:Y:S01]  /*73d0*/  LEA.HI.X.SX32 R119, R209, R0.reuse, 0x2, P1 ;  /* 0x00000000d1777211 */ /* 0x080fe200008f16ff */
[----:B------:R-:W-:Y:S01]  /*73e0*/  STL.64 [R1+0x30], R230 ;  /* 0x000030e601007387 */ /* 0x000fe20000100a00 */
[----:B------:R-:W-:-:S02]  /*73f0*/  LEA.HI.X.SX32 R223, R207, R0, 0x2, P0 ;  /* 0x00000000cfdf7211 */ /* 0x000fc400000f16ff */
[-C--:B---3--:R-:W-:Y:S01]  /*7400*/  LEA R6, P6, R205, R32.reuse, 0x2 ;  /* 0x00000020cd067211 */ /* 0x088fe200078c10ff */
[----:B------:R-:W-:Y:S01]  /*7410*/  STL.64 [R1+0x28], R228 ;  /* 0x000028e401007387 */ /* 0x000fe20000100a00 */
[-C--:B------:R-:W-:Y:S02]  /*7420*/  LEA R40, P4, R41, R32.reuse, 0x2 ;  /* 0x0000002029287211 */ /* 0x080fe400078810ff */
[-C--:B------:R-:W-:Y:S01]  /*7430*/  LEA R138, P3, R139, R32.reuse, 0x2 ;  /* 0x000000208b8a7211 */ /* 0x080fe200078610ff */
[----:B------:R-:W-:Y:S01]  /*7440*/  STL.64 [R1+0x20], R226 ;  /* 0x000020e201007387 */ /* 0x000fe20000100a00 */
[-C--:B------:R-:W-:Y:S02]  /*7450*/  LEA R46, P2, R47, R32.reuse, 0x2 ;  /* 0x000000202f2e7211 */ /* 0x080fe400078410ff */
[-C--:B------:R-:W-:Y:S01]  /*7460*/  LEA R140, P1, R141, R32.reuse, 0x2 ;  /* 0x000000208d8c7211 */ /* 0x080fe200078210ff */
[----:B------:R-:W-:Y:S01]  /*7470*/  STL.64 [R1+0x18], R118 ;  /* 0x0000187601007387 */ /* 0x000fe20000100a00 */
[----:B------:R-:W-:-:S03]  /*7480*/  LEA R44, P0, R45, R32, 0x2 ;  /* 0x000000202d2c7211 */ /* 0x000fc600078010ff */
[----:B------:R1:W-:Y:S04]  /*7490*/  STL.64 [R1+0x1820], R118 ;  /* 0x0018207601007387 */ /* 0x0003e80000100a00 */
[----:B------:R-:W-:Y:S04]  /*74a0*/  STL.64 [R1+0x10], R222 ;  /* 0x000010de01007387 */ /* 0x000fe80000100a00 */
[----:B-1----:R-:W3:Y:S01]  /*74b0*/  LDL.64 R118, [R1] ;  /* 0x0000000001767983 */ /* 0x002ee20000100a00 */
[----:B------:R-:W-:Y:S01]  /*74c0*/  LEA.HI.X.SX32 R7, R205, R0, 0x2, P6 ;  /* 0x00000000cd077211 */ /* 0x000fe200030f16ff */
[----:B------:R-:W-:Y:S01]  /*74d0*/  UMOV UR4, 0x400 ;  /* 0x0000040000047882 */ /* 0x000fe20000000000 */
[----:B------:R-:W-:Y:S01]  /*74e0*/  LEA R142, P6, R143, R32, 0x2 ;  /* 0x000000208f8e7211 */ /* 0x000fe200078c10ff */
[----:B------:R-:W-:Y:S01]  /*74f0*/  ULEA UR4, UR6, UR4, 0x18 ;  /* 0x0000000406047291 */ /* 0x000fe2000f8ec03f */
[----:B------:R-:W-:Y:S01]  /*7500*/  LEA.HI.X.SX32 R41, R41, R0, 0x2, P4 ;  /* 0x0000000029297211 */ /* 0x000fe200020f16ff */
[----:B------:R-:W-:Y:S01]  /*7510*/  STL.64 [R1+0x1828], R6 ;  /* 0x0018280601007387 */ /* 0x000fe20000100a00 */
[----:B------:R-:W-:Y:S01]  /*7520*/  LEA R144, P4, R145, R32, 0x2 ;  /* 0x0000002091907211 */ /* 0x000fe200078810ff */
[----:B------:R-:W-:Y:S01]  /*7530*/  ULDC.64 UR6, c[0x0][0x208] ;  /* 0x0000820000067ab9 */ /* 0x000fe20000000a00 */
[----:B------:R-:W-:Y:S01]  /*7540*/  LEA.HI.X.SX32 R139, R139, R0, 0x2, P3 ;  /* 0x000000008b8b7211 */ /* 0x000fe200018f16ff */
[----:B------:R1:W-:Y:S01]  /*7550*/  STL.64 [R1+0x1830], R40 ;  /* 0x0018302801007387 */ /* 0x0003e20000100a00 */
[----:B------:R-:W-:Y:S01]  /*7560*/  LEA R24, P3, R25, R32, 0x2 ;  /* 0x0000002019187211 */ /* 0x000fe200078610ff */
[----:B------:R-:W-:Y:S01]  /*7570*/  IMAD R251, R240, 0x19, RZ ;  /* 0x00000019f0fb7824 */ /* 0x000fe200078e02ff */
[-C--:B------:R-:W-:Y:S01]  /*7580*/  LEA.HI.X.SX32 R143, R143, R0.reuse, 0x2, P6 ;  /* 0x000000008f8f7211 */ /* 0x080fe200030f16ff */
[----:B--2---:R-:W-:Y:S01]  /*7590*/  VIADD R252, R246, 0xffffffe1 ;  /* 0xffffffe1f6fc7836 */ /* 0x004fe20000000000 */
[----:B------:R-:W-:-:S02]  /*75a0*/  LEA.HI.X.SX32 R47, R47, R0, 0x2, P2 ;  /* 0x000000002f2f7211 */ /* 0x000fc400010f16ff */
[-C--:B------:R-:W-:Y:S02]  /*75b0*/  LEA.HI.X.SX32 R141, R141, R0.reuse, 0x2, P1 ;  /* 0x000000008d8d7211 */ /* 0x080fe400008f16ff */
[----:B------:R-:W-:Y:S02]  /*75c0*/  LEA.HI.X.SX32 R45, R45, R0, 0x2, P0 ;  /* 0x000000002d2d7211 */ /* 0x000fe400000f16ff */
[----:B------:R-:W-:Y:S01]  /*75d0*/  LEA R56, P6, R57, R32, 0x2 ;  /* 0x0000002039387211 */ /* 0x000fe200078c10ff */
[----:B-1----:R-:W1:Y:S01]  /*75e0*/  S2R R41, SR_TID.X ;  /* 0x0000000000297919 */ /* 0x002e620000002100 */
[----:B------:R-:W-:Y:S02]  /*75f0*/  LEA.HI.X.SX32 R145, R145, R0, 0x2, P4 ;  /* 0x0000000091917211 */ /* 0x000fe400020f16ff */
[-C--:B------:R-:W-:Y:S02]  /*7600*/  LEA R146, P2, R147, R32.reuse, 0x2 ;  /* 0x0000002093927211 */ /* 0x080fe400078410ff */
[----:B------:R-:W-:-:S02]  /*7610*/  LEA R10, P1, R11, R32, 0x2 ;  /* 0x000000200b0a7211 */ /* 0x000fc400078210ff */
[-C--:B------:R-:W-:Y:S02]  /*7620*/  LEA R148, P0, R149, R32.reuse, 0x2 ;  /* 0x0000002095947211 */ /* 0x080fe400078010ff */
[----:B------:R-:W-:Y:S02]  /*7630*/  LEA R48, P4, R49, R32, 0x2 ;  /* 0x0000002031307211 */ /* 0x000fe400078810ff */
[----:B------:R-:W-:Y:S02]  /*7640*/  LEA.HI.X.SX32 R25, R25, R0, 0x2, P3 ;  /* 0x0000000019197211 */ /* 0x000fe400018f16ff */
[----:B------:R-:W-:Y:S02]  /*7650*/  LEA R152, P3, R153, R32, 0x2 ;  /* 0x0000002099987211 */ /* 0x000fe400078610ff */
[-C--:B------:R-:W-:Y:S02]  /*7660*/  LEA.HI.X.SX32 R57, R57, R0.reuse, 0x2, P6 ;  /* 0x0000000039397211 */ /* 0x080fe400030f16ff */
[----:B------:R-:W-:-:S02]  /*7670*/  LEA.HI.X.SX32 R147, R147, R0, 0x2, P2 ;  /* 0x0000000093937211 */ /* 0x000fc400010f16ff */
[-C--:B------:R-:W-:Y:S02]  /*7680*/  LEA.HI.X.SX32 R11, R11, R0.reuse, 0x2, P1 ;  /* 0x000000000b0b7211 */ /* 0x080fe400008f16ff */
[----:B------:R-:W-:Y:S02]  /*7690*/  LEA.HI.X.SX32 R149, R149, R0, 0x2, P0 ;  /* 0x0000000095957211 */ /* 0x000fe400000f16ff */
[----:B------:R-:W-:Y:S02]  /*76a0*/  LEA R156, P6, R157, R32, 0x2 ;  /* 0x000000209d9c7211 */ /* 0x000fe400078c10ff */
[----:B------:R-:W-:Y:S02]  /*76b0*/  LEA.HI.X.SX32 R49, R49, R0, 0x2, P4 ;  /* 0x0000000031317211 */ /* 0x000fe400020f16ff */
[-C--:B------:R-:W-:Y:S02]  /*76c0*/  LEA R64, P2, R65, R32.reuse, 0x2 ;  /* 0x0000002041407211 */ /* 0x080fe400078410ff */
[----:B------:R-:W-:-:S02]  /*76d0*/  LEA R154, P1, R155, R32, 0x2 ;  /* 0x000000209b9a7211 */ /* 0x000fc400078210ff */
[-C--:B------:R-:W-:Y:S01]  /*76e0*/  LEA R50, P0, R51, R32.reuse, 0x2 ;  /* 0x0000002033327211 */ /* 0x080fe200078010ff */
[----:B-1----:R-:W-:Y:S01]  /*76f0*/  IMAD.SHL.U32 R6, R41, 0x10, RZ ;  /* 0x0000001029067824 */ /* 0x002fe200078e00ff */
        /* <DEDUP_REMOVED lines=89> */
[----:B------:R-:W-:Y:S02]  /*7c90*/  LEA.HI.X.SX32 R205, R135, R0, 0x2, P0 ;  /* 0x0000000087cd7211 */ /* 0x000fe400000f16ff */
[----:B------:R-:W-:Y:S02]  /*7ca0*/  LEA R212, P6, R115, R32, 0x2 ;  /* 0x0000002073d47211 */ /* 0x000fe400078c10ff */
[----:B------:R-:W-:Y:S02]  /*7cb0*/  LEA.HI.X.SX32 R17, R17, R0, 0x2, P4 ;  /* 0x0000000011117211 */ /* 0x000fe400020f16ff */
[-C--:B------:R-:W-:Y:S02]  /*7cc0*/  LEA R210, P1, R121, R32.reuse, 0x2 ;  /* 0x0000002079d27211 */ /* 0x080fe400078210ff */
[-C--:B------:R-:W-:Y:S02]  /*7cd0*/  LEA R94, P0, R95, R32.reuse, 0x2 ;  /* 0x000000205f5e7211 */ /* 0x080fe400078010ff */
[----:B------:R-:W-:-:S02]  /*7ce0*/  LEA R214, P4, R111, R32, 0x2 ;  /* 0x000000206fd67211 */ /* 0x000fc400078810ff */
[----:B------:R-:W-:Y:S02]  /*7cf0*/  LEA.HI.X.SX32 R209, R123, R0, 0x2, P3 ;  /* 0x000000007bd17211 */ /* 0x000fe400018f16ff */
[----:B------:R-:W-:Y:S02]  /*7d00*/  LEA R98, P3, R99, R32, 0x2 ;  /* 0x0000002063627211 */ /* 0x000fe400078610ff */
[-C--:B------:R-:W-:Y:S02]  /*7d10*/  LEA.HI.X.SX32 R213, R115, R0.reuse, 0x2, P6 ;  /* 0x0000000073d57211 */ /* 0x080fe400030f16ff */
[-C--:B------:R-:W-:Y:S02]  /*7d20*/  LEA.HI.X.SX32 R211, R121, R0.reuse, 0x2, P1 ;  /* 0x0000000079d37211 */ /* 0x080fe400008f16ff */
[----:B------:R-:W-:Y:S02]  /*7d30*/  LEA.HI.X.SX32 R95, R95, R0, 0x2, P0 ;  /* 0x000000005f5f7211 */ /* 0x000fe400000f16ff */
[----:B------:R-:W-:-:S02]  /*7d40*/  LEA R108, P6, R109, R32, 0x2 ;  /* 0x000000206d6c7211 */ /* 0x000fc400078c10ff */
[----:B------:R-:W-:Y:S02]  /*7d50*/  LEA.HI.X.SX32 R215, R111, R0, 0x2, P4 ;  /* 0x000000006fd77211 */ /* 0x000fe400020f16ff */
[-C--:B------:R-:W-:Y:S02]  /*7d60*/  LEA R100, P1, R101, R32.reuse, 0x2 ;  /* 0x0000002065647211 */ /* 0x080fe400078210ff */
[----:B------:R-:W-:Y:S02]  /*7d70*/  LEA R106, P4, R107, R32, 0x2 ;  /* 0x000000206b6a7211 */ /* 0x000fe400078810ff */
[----:B------:R-:W-:Y:S02]  /*7d80*/  LEA.HI.X.SX32 R99, R99, R0, 0x2, P3 ;  /* 0x0000000063637211 */ /* 0x000fe400018f16ff */
[----:B------:R-:W-:Y:S02]  /*7d90*/  LEA R222, P3, R103, R32, 0x2 ;  /* 0x0000002067de7211 */ /* 0x000fe400078610ff */
[----:B------:R-:W-:-:S02]  /*7da0*/  LEA.HI.X.SX32 R109, R109, R0, 0x2, P6 ;  /* 0x000000006d6d7211 */ /* 0x000fc400030f16ff */
[----:B------:R-:W-:Y:S02]  /*7db0*/  LEA.HI.X.SX32 R101, R101, R0, 0x2, P1 ;  /* 0x0000000065657211 */ /* 0x000fe400008f16ff */
[----:B------:R-:W-:Y:S02]  /*7dc0*/  LEA R226, P6, R36, R32, 0x2 ;  /* 0x0000002024e27211 */ /* 0x000fe400078c10ff */
[----:B------:R-:W-:Y:S02]  /*7dd0*/  LEA.HI.X.SX32 R107, R107, R0, 0x2, P4 ;  /* 0x000000006b6b7211 */ /* 0x000fe400020f16ff */
[-C--:B------:R-:W-:Y:S02]  /*7de0*/  LEA R224, P1, R39, R32.reuse, 0x2 ;  /* 0x0000002027e07211 */ /* 0x080fe400078210ff */
[----:B------:R-:W-:Y:S02]  /*7df0*/  LEA R228, P4, R18, R32, 0x2 ;  /* 0x0000002012e47211 */ /* 0x000fe400078810ff */
[----:B------:R-:W-:-:S02]  /*7e00*/  LEA.HI.X.SX32 R223, R103, R0, 0x2, P3 ;  /* 0x0000000067df7211 */ /* 0x000fc400018f16ff */
[----:B------:R-:W-:Y:S02]  /*7e10*/  LEA R114, P3, R30, R32, 0x2 ;  /* 0x000000201e727211 */ /* 0x000fe400078610ff */
[-C--:B------:R-:W-:Y:S02]  /*7e20*/  LEA.HI.X.SX32 R227, R36, R0.reuse, 0x2, P6 ;  /* 0x0000000024e37211 */ /* 0x080fe400030f16ff */
[----:B------:R-:W-:Y:S02]  /*7e30*/  LEA.HI.X.SX32 R225, R39, R0, 0x2, P1 ;  /* 0x0000000027e17211 */ /* 0x000fe400008f16ff */
[----:B------:R-:W-:Y:S02]  /*7e40*/  LEA R136, P6, R19, R32, 0x2 ;  /* 0x0000002013887211 */ /* 0x000fe400078c10ff */
[----:B------:R-:W-:Y:S02]  /*7e50*/  LEA.HI.X.SX32 R229, R18, R0, 0x2, P4 ;  /* 0x0000000012e57211 */ /* 0x000fe400020f16ff */
[----:B------:R-:W-:-:S02]  /*7e60*/  LEA R122, P1, R29, R32, 0x2 ;  /* 0x000000201d7a7211 */ /* 0x000fc400078210ff */
[----:B------:R-:W-:Y:S02]  /*7e70*/  LEA R18, P4, R5, R32, 0x2 ;  /* 0x0000002005127211 */ /* 0x000fe400078810ff */
[----:B------:R-:W-:Y:S02]  /*7e80*/  LEA.HI.X.SX32 R115, R30, R0, 0x2, P3 ;  /* 0x000000001e737211 */ /* 0x000fe400018f16ff */
[----:B------:R-:W-:Y:S02]  /*7e90*/  LEA R236, P3, R3, R32, 0x2 ;  /* 0x0000002003ec7211 */ /* 0x000fe400078610ff */
[-C--:B------:R-:W-:Y:S01]  /*7ea0*/  LEA.HI.X.SX32 R123, R29, R0.reuse, 0x2, P1 ;  /* 0x000000001d7b7211 */ /* 0x080fe200008f16ff */
[----:B---3--:R-:W-:Y:S01]  /*7eb0*/  IMAD.MOV.U32 R118, RZ, RZ, R218 ;  /* 0x000000ffff767224 */ /* 0x008fe200078e00da */
[----:B------:R-:W-:Y:S02]  /*7ec0*/  LEA.HI.X.SX32 R119, R203, R0, 0x2, P5 ;  /* 0x00000000cb777211 */ /* 0x000fe400028f16ff */
[----:B------:R-:W-:-:S02]  /*7ed0*/  LEA R42, P5, R43, R32, 0x2 ;  /* 0x000000202b2a7211 */ /* 0x000fc400078a10ff */
[-C--:B------:R-:W-:Y:S01]  /*7ee0*/  LEA.HI.X.SX32 R203, R137, R0.reuse, 0x2, P2 ;  /* 0x0000000089cb7211 */ /* 0x080fe200010f16ff */
[----:B------:R-:W-:Y:S01]  /*7ef0*/  STL [R1+0x4], R119 ;  /* 0x0000047701007387 */ /* 0x000fe20000100800 */
[----:B------:R-:W-:Y:S02]  /*7f00*/  LEA.HI.X.SX32 R43, R43, R0, 0x2, P5 ;  /* 0x000000002b2b7211 */ /* 0x000fe400028f16ff */
[-C--:B------:R-:W-:Y:S01]  /*7f10*/  LEA R150, P5, R151, R32.reuse, 0x2 ;  /* 0x0000002097967211 */ /* 0x080fe200078a10ff */
[----:B------:R-:W-:Y:S01]  /*7f20*/  STL.64 [R1+0x1840], R118 ;  /* 0x0018407601007387 */ /* 0x000fe20000100a00 */
[----:B------:R-:W-:Y:S02]  /*7f30*/  LEA R104, P2, R105, R32, 0x2 ;  /* 0x0000002069687211 */ /* 0x000fe400078410ff */
[----:B------:R-:W-:Y:S01]  /*7f40*/  LEA.HI.X.SX32 R151, R151, R0, 0x2, P5 ;  /* 0x0000000097977211 */ /* 0x000fe200028f16ff */
[----:B------:R-:W-:Y:S01]  /*7f50*/  STL.64 [R1+0x1848], R138 ;  /* 0x0018488a01007387 */ /* 0x000fe20000100a00 */
[----:B------:R-:W-:-:S02]  /*7f60*/  LEA R52, P5, R53, R32, 0x2 ;  /* 0x0000002035347211 */ /* 0x000fc400078a10ff */
[-C--:B------:R-:W-:Y:S01]  /*7f70*/  LEA.HI.X.SX32 R105, R105, R0.reuse, 0x2, P2 ;  /* 0x0000000069697211 */ /* 0x080fe200010f16ff */
[----:B------:R-:W-:Y:S01]  /*7f80*/  STL.64 [R1+0x1838], R46 ;  /* 0x0018382e01007387 */ /* 0x000fe20000100a00 */
[----:B------:R-:W-:Y:S02]  /*7f90*/  LEA.HI.X.SX32 R53, R53, R0, 0x2, P5 ;  /* 0x0000000035357211 */ /* 0x000fe400028f16ff */
[CC--:B------:R-:W-:Y:S01]  /*7fa0*/  LEA R164, P5, R165.reuse, R32.reuse, 0x2 ;  /* 0x00000020a5a47211 */ /* 0x0c0fe200078a10ff */
[----:B------:R-:W-:Y:S01]  /*7fb0*/  STL.64 [R1+0x1850], R140 ;  /* 0x0018508c01007387 */ /* 0x000fe20000100a00 */
[----:B------:R-:W-:Y:S02]  /*7fc0*/  LEA R216, P2, R22, R32, 0x2 ;  /* 0x0000002016d87211 */ /* 0x000fe400078410ff */
[----:B------:R-:W-:Y:S01]  /*7fd0*/  LEA.HI.X.SX32 R165, R165, R0, 0x2, P5 ;  /* 0x00000000a5a57211 */ /* 0x000fe200028f16ff */
[----:B------:R-:W-:Y:S01]  /*7fe0*/  STL.64 [R1+0x1858], R44 ;  /* 0x0018582c01007387 */ /* 0x000fe20000100a00 */
[----:B------:R-:W-:-:S02]  /*7ff0*/  LEA R62, P5, R63, R32, 0x2 ;  /* 0x000000203f3e7211 */ /* 0x000fc400078a10ff */
[----:B------:R-:W-:Y:S01]  /*8000*/  LEA R218, P0, R102, R32, 0x2 ;  /* 0x0000002066da7211 */ /* 0x000fe200078010ff */
[----:B------:R-:W-:Y:S01]  /*8010*/  STL.64 [R1+0x1860], R142 ;  /* 0x0018608e01007387 */ /* 0x000fe20000100a00 */
[----:B------:R-:W-:Y:S02]  /*8020*/  LEA.HI.X.SX32 R63, R63, R0, 0x2, P5 ;  /* 0x000000003f3f7211 */ /* 0x000fe400028f16ff */
[C---:B------:R-:W-:Y:S01]  /*8030*/  LEA R178, P5, R179.reuse, R32, 0x2 ;  /* 0x00000020b3b27211 */ /* 0x040fe200078a10ff */
[----:B------:R-:W-:Y:S01]  /*8040*/  STL.64 [R1+0x1868], R42 ;  /* 0x0018682a01007387 */ /* 0x000fe20000100a00 */
[-C--:B------:R-:W-:Y:S02]  /*8050*/  LEA.HI.X.SX32 R217, R22, R0.reuse, 0x2, P2 ;  /* 0x0000000016d97211 */ /* 0x080fe400010f16ff */
[----:B------:R-:W-:Y:S01]  /*8060*/  LEA.HI.X.SX32 R179, R179, R0, 0x2, P5 ;  /* 0x00000000b3b37211 */ /* 0x000fe200028f16ff */
[----:B------:R-:W-:Y:S01]  /*8070*/  STL.64 [R1+0x1870], R144 ;  /* 0x0018709001007387 */ /* 0x000fe20000100a00 */
[----:B------:R-:W-:-:S02]  /*8080*/  LEA R130, P5, R131, R32, 0x2 ;  /* 0x0000002083827211 */ /* 0x000fc400078a10ff */
[-C--:B------:R-:W-:Y:S01]  /*8090*/  LEA.HI.X.SX32 R219, R102, R0.reuse, 0x2, P0 ;  /* 0x0000000066db7211 */ /* 0x080fe200000f16ff */
[----:B------:R-:W-:Y:S01]  /*80a0*/  STL.64 [R1+0x1878], R24 ;  /* 0x0018781801007387 */ /* 0x000fe20000100a00 */
[----:B------:R-:W-:Y:S02]  /*80b0*/  LEA.HI.X.SX32 R131, R131, R0, 0x2, P5 ;  /* 0x0000000083837211 */ /* 0x000fe400028f16ff */
[-C--:B------:R-:W-:Y:S01]  /*80c0*/  LEA R192, P5, R193, R32.reuse, 0x2 ;  /* 0x00000020c1c07211 */ /* 0x080fe200078a10ff */
[----:B------:R-:W-:Y:S01]  /*80d0*/  STL.64 [R1+0x1880], R146 ;  /* 0x0018809201007387 */ /* 0x000fe20000100a00 */
[----:B------:R-:W-:Y:S02]  /*80e0*/  LEA R22, P2, R23, R32, 0x2 ;  /* 0x0000002017167211 */ /* 0x000fe400078410ff */
[----:B------:R-:W-:Y:S01]  /*80f0*/  LEA.HI.X.SX32 R193, R193, R0, 0x2, P5 ;  /* 0x00000000c1c17211 */ /* 0x000fe200028f16ff */
[----:B------:R1:W-:Y:S01]  /*8100*/  STL.64 [R1+0x1888], R10 ;  /* 0x0018880a01007387 */ /* 0x0003e20000100a00 */
[----:B------:R-:W-:-:S02]  /*8110*/  LEA R92, P5, R93, R32, 0x2 ;  /* 0x000000205d5c7211 */ /* 0x000fc400078a10ff */
[----:B------:R-:W-:Y:S02]  /*8120*/  LEA R102, P0, R38, R32, 0x2 ;  /* 0x0000002026667211 */ /* 0x000fe400078010ff */
[----:B------:R-:W-:Y:S02]  /*8130*/  LEA.HI.X.SX32 R93, R93, R0, 0x2, P5 ;  /* 0x000000005d5d7211 */ /* 0x000fe400028f16ff */
[----:B------:R-:W-:Y:S02]  /*8140*/  LEA R206, P5, R127, R32, 0x2 ;  /* 0x000000207fce7211 */ /* 0x000fe400078a10ff */
[-C--:B------:R-:W-:Y:S02]  /*8150*/  LEA.HI.X.SX32 R23, R23, R0.reuse, 0x2, P2 ;  /* 0x0000000017177211 */ /* 0x080fe400010f16ff */
[----:B------:R-:W-:Y:S02]  /*8160*/  LEA.HI.X.SX32 R207, R127, R0, 0x2, P5 ;  /* 0x000000007fcf7211 */ /* 0x000fe400028f16ff */
[----:B------:R-:W-:-:S02]  /*8170*/  LEA R112, P5, R113, R32, 0x2 ;  /* 0x0000002071707211 */ /* 0x000fc400078a10ff */
[-C--:B------:R-:W-:Y:S02]  /*8180*/  LEA.HI.X.SX32 R103, R38, R0.reuse, 0x2, P0 ;  /* 0x0000000026677211 */ /* 0x080fe400000f16ff */
[----:B------:R-:W-:Y:S02]  /*8190*/  LEA.HI.X.SX32 R113, R113, R0, 0x2, P5 ;  /* 0x0000000071717211 */ /* 0x000fe400028f16ff */
[-C--:B------:R-:W-:Y:S02]  /*81a0*/  LEA R220, P5, R110, R32.reuse, 0x2 ;  /* 0x000000206edc7211 */ /* 0x080fe400078a10ff */
[----:B------:R-:W-:Y:S02]  /*81b0*/  LEA R230, P2, R20, R32, 0x2 ;  /* 0x0000002014e67211 */ /* 0x000fe400078410ff */
[----:B------:R-:W-:Y:S02]  /*81c0*/  LEA.HI.X.SX32 R221, R110, R0, 0x2, P5 ;  /* 0x000000006edd7211 */ /* 0x000fe400028f16ff */
[----:B------:R-:W-:-:S02]  /*81d0*/  LEA R134, P5, R34, R32, 0x2 ;  /* 0x0000002022867211 */ /* 0x000fc400078a10ff */
[----:B------:R-:W-:Y:S02]  /*81e0*/  LEA R232, P0, R21, R32, 0x2 ;  /* 0x0000002015e87211 */ /* 0x000fe400078010ff */
[----:B------:R-:W-:Y:S02]  /*81f0*/  LEA.HI.X.SX32 R135, R34, R0, 0x2, P5 ;  /* 0x0000000022877211 */ /* 0x000fe400028f16ff */
[----:B------:R-:W-:Y:S02]  /*8200*/  LEA R234, P5, R9, R32, 0x2 ;  /* 0x0000002009ea7211 */ /* 0x000fe400078a10ff */
[-C--:B------:R-:W-:Y:S02]  /*8210*/  LEA.HI.X.SX32 R137, R19, R0.reuse, 0x2, P6 ;  /* 0x0000000013897211 */ /* 0x080fe400030f16ff */
[-C--:B------:R-:W-:Y:S02]  /*8220*/  LEA.HI.X.SX32 R231, R20, R0.reuse, 0x2, P2 ;  /* 0x0000000014e77211 */ /* 0x080fe400010f16ff */
[----:B------:R-:W-:-:S02]  /*8230*/  LEA.HI.X.SX32 R233, R21, R0, 0x2, P0 ;  /* 0x0000000015e97211 */ /* 0x000fc400000f16ff */
[----:B------:R-:W-:Y:S02]  /*8240*/  LEA R38, P6, R31, R32, 0x2 ;  /* 0x000000201f267211 */ /* 0x000fe400078c10ff */
[-C--:B------:R-:W-:Y:S02]  /*8250*/  LEA.HI.X.SX32 R235, R9, R0.reuse, 0x2, P5 ;  /* 0x0000000009eb7211 */ /* 0x080fe400028f16ff */
[----:B------:R-:W-:Y:S01]  /*8260*/  LEA.HI.X.SX32 R19, R5, R0, 0x2, P4 ;  /* 0x0000000005137211 */ /* 0x000fe200020f16ff */
[----:B------:R-:W-:Y:S01]  /*8270*/  VIADD R5, R246, 0xfffffff5 ;  /* 0xfffffff5f6057836 */ /* 0x000fe20000000000 */
[-C--:B------:R-:W-:Y:S02]  /*8280*/  LEA R20, P2, R2, R32.reuse, 0x2 ;  /* 0x0000002002147211 */ /* 0x080fe400078410ff */
[-C--:B------:R-:W-:Y:S02]  /*8290*/  LEA R238, P1, R4, R32.reuse, 0x2 ;  /* 0x0000002004ee7211 */ /* 0x080fe400078210ff */
[----:B------:R-:W-:-:S02]  /*82a0*/  LEA R110, P0, R28, R32, 0x2 ;  /* 0x000000201c6e7211 */ /* 0x000fc400078010ff */
[-C--:B------:R-:W-:Y:S02]  /*82b0*/  LEA R126, P5, R33, R32.reuse, 0x2 ;  /* 0x00000020217e7211 */ /* 0x080fe400078a10ff */
[----:B------:R-:W-:Y:S02]  /*82c0*/  LEA R30, P4, R35, R32, 0x2 ;  /* 0x00000020231e7211 */ /* 0x000fe400078810ff */
[----:B------:R-:W-:Y:S01]  /*82d0*/  LEA.HI.X.SX32 R237, R3, R0, 0x2, P3 ;  /* 0x0000000003ed7211 */ /* 0x000fe200018f16ff */
[----:B------:R-:W-:Y:S01]  /*82e0*/  VIADD R3, R246, 0xfffffffe ;  /* 0xfffffffef6037836 */ /* 0x000fe20000000000 */
[----:B------:R-:W-:Y:S02]  /*82f0*/  LEA R120, P3, R37, R32, 0x2 ;  /* 0x0000002025787211 */ /* 0x000fe400078610ff */
[-C--:B------:R-:W-:Y:S02]  /*8300*/  LEA.HI.X.SX32 R39, R31, R0.reuse, 0x2, P6 ;  /* 0x000000001f277211 */ /* 0x080fe400030f16ff */
[-C--:B------:R-:W-:Y:S01]  /*8310*/  LEA.HI.X.SX32 R21, R2, R0.reuse, 0x2, P2 ;  /* 0x0000000002157211 */ /* 0x080fe200010f16ff */
[----:B------:R-:W-:Y:S01]  /*8320*/  VIADD R2, R246, 0xfffffffd ;  /* 0xfffffffdf6027836 */ /* 0x000fe20000000000 */
[-C--:B------:R-:W-:Y:S01]  /*8330*/  LEA.HI.X.SX32 R239, R4, R0.reuse, 0x2, P1 ;  /* 0x0000000004ef7211 */ /* 0x080fe200008f16ff */
[----:B------:R-:W-:Y:S01]  /*8340*/  VIADD R4, R246, 0xffffffff ;  /* 0xfffffffff6047836 */ /* 0x000fe20000000000 */
[----:B------:R-:W-:-:S02]  /*8350*/  LEA.HI.X.SX32 R111, R28, R0, 0x2, P0 ;  /* 0x000000001c6f7211 */ /* 0x000fc400000f16ff */
[-C--:B------:R-:W-:Y:S02]  /*8360*/  LEA.HI.X.SX32 R127, R33, R0.reuse, 0x2, P5 ;  /* 0x00000000217f7211 */ /* 0x080fe400028f16ff */
[----:B------:R-:W-:Y:S02]  /*8370*/  LEA.HI.X.SX32 R31, R35, R0, 0x2, P4 ;  /* 0x00000000231f7211 */ /* 0x000fe400020f16ff */
[-C--:B------:R-:W-:Y:S02]  /*8380*/  LEA R36, P2, R249, R32.reuse, 0x2 ;  /* 0x00000020f9247211 */ /* 0x080fe400078410ff */
[-C--:B------:R-:W-:Y:S02]  /*8390*/  LEA R116, P1, R117, R32.reuse, 0x2 ;  /* 0x0000002075747211 */ /* 0x080fe400078210ff */
        /* <DEDUP_REMOVED lines=9> */
[-C--:B------:R-:W-:Y:S02]  /*8430*/  LEA.HI.X.SX32 R133, R133, R0.reuse, 0x2, P6 ;  /* 0x0000000085857211 */ /* 0x080fe400030f16ff */
[-C--:B------:R-:W-:Y:S02]  /*8440*/  LEA.HI.X.SX32 R35, R245, R0.reuse, 0x2, P5 ;  /* 0x00000000f5237211 */ /* 0x080fe400028f16ff */
[-C--:B------:R-:W-:Y:S02]  /*8450*/  LEA.HI.X.SX32 R125, R125, R0.reuse, 0x2, P4 ;  /* 0x000000007d7d7211 */ /* 0x080fe400020f16ff */
[----:B------:R-:W-:Y:S01]  /*8460*/  LEA.HI.X.SX32 R33, R244, R0, 0x2, P3 ;  /* 0x00000000f4217211 */ /* 0x000fe200018f16ff */
[----:B------:R-:W-:Y:S01]  /*8470*/  VIADD R0, R246, 0xfffffffc ;  /* 0xfffffffcf6007836 */ /* 0x000fe20000000000 */
[----:B------:R-:W-:Y:S01]  /*8480*/  ISETP.GE.U32.AND P6, PT, R2, 0x7fffffde, PT ;  /* 0x7fffffde0200780c */ /* 0x000fe20003fc6070 */
[----:B------:R-:W-:Y:S01]  /*8490*/  VIADD R2, R246, 0xfffffffb ;  /* 0xfffffffbf6027836 */ /* 0x000fe20000000000 */
[----:B------:R-:W-:-:S02]  /*84a0*/  ISETP.GE.U32.AND P3, PT, R3, 0x7fffffdf, PT ;  /* 0x7fffffdf0300780c */ /* 0x000fc40003f66070 */
[----:B------:R-:W-:Y:S01]  /*84b0*/  ISETP.GE.U32.AND P5, PT, R0, 0x7fffffdd, PT ;  /* 0x7fffffdd0000780c */ /* 0x000fe20003fa6070 */
[-C--:B------:R-:W-:Y:S01]  /*84c0*/  IMAD R0, R242, R247.reuse, RZ ;  /* 0x000000f7f2007224 */ /* 0x080fe200078e02ff */
[----:B------:R-:W-:Y:S01]  /*84d0*/  LOP3.LUT R3, R6, 0x70, RZ, 0xc0, !PT ;  /* 0x0000007006037812 */ /* 0x000fe200078ec0ff */
[----:B------:R-:W-:Y:S01]  /*84e0*/  IMAD R247, R243, R247, RZ ;  /* 0x000000f7f3f77224 */ /* 0x000fe200078e02ff */
[----:B------:R-:W-:Y:S01]  /*84f0*/  ISETP.GE.U32.AND P0, PT, R4, 0x7fffffe0, PT ;  /* 0x7fffffe00400780c */ /* 0x000fe20003f06070 */
[----:B------:R-:W-:Y:S01]  /*8500*/  VIADD R4, R246, 0xfffffff7 ;  /* 0xfffffff7f6047836 */ /* 0x000fe20000000000 */
[----:B------:R-:W-:Y:S01]  /*8510*/  LEA R242, P1, R0, UR8, 0x2 ;  /* 0x0000000800f27c11 */ /* 0x000fe2000f8210ff */
[----:B------:R-:W-:Y:S01]  /*8520*/  IMAD R7, R250, 0x80, R3 ;  /* 0x00000080fa077824 */ /* 0x000fe200078e0203 */
[----:B------:R-:W-:Y:S01]  /*8530*/  ISETP.GE.U32.AND P2, PT, R2, 0x7fffffdc, PT ;  /* 0x7fffffdc0200780c */ /* 0x000fe20003f46070 */
[----:B------:R-:W-:Y:S01]  /*8540*/  VIADD R2, R246, 0xfffffffa ;  /* 0xfffffffaf6027836 */ /* 0x000fe20000000000 */
[----:B------:R-:W-:Y:S01]  /*8550*/  LEA.HI.X.SX32 R243, R0, UR9, 0x2, P1 ;  /* 0x0000000900f37c11 */ /* 0x000fe200088f16ff */
[C---:B------:R-:W-:Y:S01]  /*8560*/  VIADD R0, R246.reuse, 0xfffffff9 ;  /* 0xfffffff9f6007836 */ /* 0x040fe20000000000 */
[----:B------:R-:W-:Y:S01]  /*8570*/  LEA R244, P1, R247, UR8, 0x2 ;  /* 0x00000008f7f47c11 */ /* 0x000fe2000f8210ff */
[----:B------:R-:W-:Y:S01]  /*8580*/  VIADD R3, R246, 0xfffffff6 ;  /* 0xfffffff6f6037836 */ /* 0x000fe20000000000 */
[----:B------:R-:W-:Y:S01]  /*8590*/  LOP3.LUT R6, R7, 0x10, RZ, 0x3c, !PT ;  /* 0x0000001007067812 */ /* 0x000fe200078e3cff */
[----:B-1----:R-:W-:Y:S01]  /*85a0*/  IMAD.WIDE R10, R240, 0x4, R242 ;  /* 0x00000004f00a7825 */ /* 0x002fe200078e02f2 */
[----:B------:R-:W-:-:S02]  /*85b0*/  LEA.HI.X.SX32 R245, R247, UR9, 0x2, P1 ;  /* 0x00000009f7f57c11 */ /* 0x000fc400088f16ff */
[----:B------:R-:W-:Y:S01]  /*85c0*/  ISETP.GE.U32.AND P1, PT, R2, 0x7fffffdb, PT ;  /* 0x7fffffdb0200780c */ /* 0x000fe20003f26070 */
[----:B------:R-:W-:Y:S01]  /*85d0*/  VIADD R2, R7, UR4 ;  /* 0x0000000407027c36 */ /* 0x000fe20008000000 */
[----:B------:R-:W-:Y:S01]  /*85e0*/  ISETP.GE.U32.AND P4, PT, R0, 0x7fffffda, PT ;  /* 0x7fffffda0000780c */ /* 0x000fe20003f86070 */
[----:B------:R-:W-:Y:S01]  /*85f0*/  VIADD R0, R246, 0xfffffff8 ;  /* 0xfffffff8f6007836 */ /* 0x000fe20000000000 */
[----:B------:R-:W-:Y:S01]  /*8600*/  LOP3.LUT R41, R41, 0x1f, RZ, 0xc0, !PT ;  /* 0x0000001f29297812 */ /* 0x000fe200078ec0ff */
[----:B------:R-:W-:Y:S01]  /*8610*/  IMAD.WIDE R144, R240, 0x4, R244 ;  /* 0x00000004f0907825 */ /* 0x000fe200078e02f4 */
[----:B------:R-:W-:Y:S01]  /*8620*/  @!PT LDS RZ, [RZ] ;  /* 0x00000000fffff984 */ /* 0x000fe20000000800 */
[----:B------:R-:W-:Y:S01]  /*8630*/  @!PT LDS RZ, [RZ] ;  /* 0x00000000fffff984 */ /* 0x000fe20000000800 */
[----:B------:R-:W-:Y:S01]  /*8640*/  @!PT LDS RZ, [RZ] ;  /* 0x00000000fffff984 */ /* 0x000fe20000000800 */
[----:B------:R-:W-:Y:S04]  /*8650*/  LDGSTS.E [R2+0x30000], desc[UR6][R242.64], !P0 ;  /* 0x30000000f2027fae */ /* 0x000fe8000c121846 */
[----:B------:R-:W-:Y:S01]  /*8660*/  LDGSTS.E [R2+0x34000], desc[UR6][R244.64], !P0 ;  /* 0x34000000f4027fae */ /* 0x000fe2000c121846 */
[----:B------:R-:W-:Y:S01]  /*8670*/  ISETP.GE.U32.AND P0, PT, R0, 0x7fffffd9, PT ;  /* 0x7fffffd90000780c */ /* 0x000fe20003f06070 */
[----:B------:R-:W-:-:S02]  /*8680*/  IMAD.SHL.U32 R0, R240, 0x2, RZ ;  /* 0x00000002f0007824 */ /* 0x000fc400078e00ff */
[----:B------:R-:W-:Y:S02]  /*8690*/  LDGSTS.E [R2+0x30004], desc[UR6][R10.64], !P3 ;  /* 0x300040000a027fae */ /* 0x000fe4000d921846 */
[----:B------:R-:W-:Y:S02]  /*86a0*/  IMAD.WIDE R146, R0, 0x4, R242 ;  /* 0x0000000400927825 */ /* 0x000fe400078e02f2 */
[----:B------:R-:W-:Y:S01]  /*86b0*/  LDGSTS.E [R2+0x34004], desc[UR6][R144.64], !P3 ;  /* 0x3400400090027fae */ /* 0x000fe2000d921846 */
[----:B------:R-:W-:Y:S01]  /*86c0*/  ISETP.GE.U32.AND P3, PT, R4, 0x7fffffd8, PT ;  /* 0x7fffffd80400780c */ /* 0x000fe20003f66070 */
[----:B------:R-:W-:Y:S02]  /*86d0*/  IMAD.WIDE R42, R0, 0x4, R244 ;  /* 0x00000004002a7825 */ /* 0x000fe400078e02f4 */
[----:B------:R-:W-:Y:S02]  /*86e0*/  LDGSTS.E [R2+0x30008], desc[UR6][R146.64], !P6 ;  /* 0x3000800092027fae */ /* 0x000fe4000f121846 */
[----:B------:R-:W-:-:S02]  /*86f0*/  IMAD R0, R240, 0x3, RZ ;  /* 0x00000003f0007824 */ /* 0x000fc400078e02ff */
[----:B------:R-:W-:Y:S01]  /*8700*/  LDGSTS.E [R2+0x34008], desc[UR6][R42.64], !P6 ;  /* 0x340080002a027fae */ /* 0x000fe2000f121846 */
[----:B------:R-:W-:Y:S01]  /*8710*/  ISETP.GE.U32.AND P6, PT, R3, 0x7fffffd7, PT ;  /* 0x7fffffd70300780c */ /* 0x000fe20003fc6070 */
[----:B------:R-:W-:Y:S02]  /*8720*/  IMAD.SHL.U32 R3, R240, 0x4, RZ ;  /* 0x00000004f0037824 */ /* 0x000fe400078e00ff */
[----:B------:R-:W-:-:S04]  /*8730*/  IMAD.WIDE R24, R0, 0x4, R242 ;  /* 0x0000000400187825 */ /* 0x000fc800078e02f2 */
[----:B------:R-:W-:Y:S01]  /*8740*/  IMAD.WIDE R142, R0, 0x4, R244 ;  /* 0x00000004008e7825 */ /* 0x000fe200078e02f4 */
[----:B------:R-:W-:Y:S03]  /*8750*/  LDGSTS.E [R2+0x3000c], desc[UR6][R24.64], !P5 ;  /* 0x3000c00018027fae */ /* 0x000fe6000e921846 */
[----:B------:R-:W-:Y:S01]  /*8760*/  VIADD R4, R6, UR4 ;  /* 0x0000000406047c36 */ /* 0x000fe20008000000 */
[----:B------:R-:W-:Y:S01]  /*8770*/  LDGSTS.E [R2+0x3400c], desc[UR6][R142.64], !P5 ;  /* 0x3400c0008e027fae */ /* 0x000fe2000e921846 */
[----:B------:R-:W-:Y:S01]  /*8780*/  IMAD.WIDE R46, R3, 0x4, R242 ;  /* 0x00000004032e7825 */ /* 0x000fe200078e02f2 */
[----:B------:R-:W-:Y:S02]  /*8790*/  LOP3.LUT R6, R7, 0x20, RZ, 0x3c, !PT ;  /* 0x0000002007067812 */ /* 0x000fe400078e3cff */
[----:B------:R-:W-:Y:S01]  /*87a0*/  ISETP.GE.U32.AND P5, PT, R5, 0x7fffffd6, PT ;  /* 0x7fffffd60500780c */ /* 0x000fe20003fa6070 */
[----:B------:R-:W-:Y:S01]  /*87b0*/  IMAD.WIDE R44, R3, 0x4, R244 ;  /* 0x00000004032c7825 */ /* 0x000fe200078e02f4 */
[----:B------:R1:W-:Y:S03]  /*87c0*/  LDGSTS.E [R4+0x30000], desc[UR6][R46.64], !P2 ;  /* 0x300000002e047fae */ /* 0x0003e6000d121846 */
[----:B------:R-:W-:Y:S01]  /*87d0*/  VIADD R3, R246, 0xfffffff4 ;  /* 0xfffffff4f6037836 */ /* 0x000fe20000000000 */
[----:B------:R2:W-:Y:S01]  /*87e0*/  LDGSTS.E [R4+0x34000], desc[UR6][R44.64], !P2 ;  /* 0x340000002c047fae */ /* 0x0005e2000d121846 */
[----:B------:R-:W-:-:S02]  /*87f0*/  IMAD R0, R240, 0x5, RZ ;  /* 0x00000005f0007824 */ /* 0x000fc400078e02ff */
[----:B------:R-:W-:Y:S01]  /*8800*/  VIADD R9, R6, UR4 ;  /* 0x0000000406097c36 */ /* 0x000fe20008000000 */
[----:B------:R-:W-:Y:S01]  /*8810*/  ISETP.GE.U32.AND P2, PT, R3, 0x7fffffd5, PT ;  /* 0x7fffffd50300780c */ /* 0x000fe20003f46070 */
[----:B------:R-:W-:Y:S01]  /*8820*/  IMAD R3, R240, 0x6, RZ ;  /* 0x00000006f0037824 */ /* 0x000fe200078e02ff */
[----:B------:R1:W-:Y:S01]  /*8830*/  STL.64 [R1+0x218], R46 ;  /* 0x0002182e01007387 */ /* 0x0003e20000100a00 */
[C---:B------:R-:W-:Y:S01]  /*8840*/  IMAD.WIDE R138, R0.reuse, 0x4, R242 ;  /* 0x00000004008a7825 */ /* 0x040fe200078e02f2 */
[----:B------:R-:W-:Y:S02]  /*8850*/  LOP3.LUT R6, R7, 0x30, RZ, 0x3c, !PT ;  /* 0x0000003007067812 */ /* 0x000fe400078e3cff */
[----:B------:R2:W-:Y:S01]  /*8860*/  STL.64 [R1+0x210], R44 ;  /* 0x0002102c01007387 */ /* 0x0005e20000100a00 */
[----:B------:R-:W-:-:S03]  /*8870*/  IMAD.WIDE R118, R0, 0x4, R244 ;  /* 0x0000000400767825 */ /* 0x000fc600078e02f4 */
[----:B------:R3:W-:Y:S01]  /*8880*/  LDGSTS.E [R4+0x30004], desc[UR6][R138.64], !P1 ;  /* 0x300040008a047fae */ /* 0x0007e2000c921846 */
[C---:B------:R-:W-:Y:S02]  /*8890*/  VIADD R0, R246.reuse, 0xfffffff2 ;  /* 0xfffffff2f6007836 */ /* 0x040fe40000000000 */
[----:B------:R-:W-:Y:S01]  /*88a0*/  VIADD R5, R246, 0xfffffff3 ;  /* 0xfffffff3f6057836 */ /* 0x000fe20000000000 */
[----:B------:R4:W-:Y:S01]  /*88b0*/  LDGSTS.E [R4+0x34004], desc[UR6][R118.64], !P1 ;  /* 0x3400400076047fae */ /* 0x0009e2000c921846 */
[----:B-1----:R-:W-:-:S03]  /*88c0*/  IMAD.WIDE R46, R3, 0x4, R242 ;  /* 0x00000004032e7825 */ /* 0x002fc600078e02f2 */
[----:B------:R3:W-:Y:S01]  /*88d0*/  STL.64 [R1+0x208], R138 ;  /* 0x0002088a01007387 */ /* 0x0007e20000100a00 */
[----:B--2---:R-:W-:Y:S01]  /*88e0*/  IMAD.WIDE R44, R3, 0x4, R244 ;  /* 0x00000004032c7825 */ /* 0x004fe200078e02f4 */
[----:B------:R-:W-:Y:S02]  /*88f0*/  ISETP.GE.U32.AND P1, PT, R5, 0x7fffffd4, PT ;  /* 0x7fffffd40500780c */ /* 0x000fe40003f26070 */
[----:B------:R1:W-:Y:S01]  /*8900*/  LDGSTS.E [R4+0x30008], desc[UR6][R46.64], !P4 ;  /* 0x300080002e047fae */ /* 0x0003e2000e121846 */
[----:B------:R-:W-:Y:S02]  /*8910*/  IMAD.SHL.U32 R3, R240, 0x8, RZ ;  /* 0x00000008f0037824 */ /* 0x000fe400078e00ff */
[----:B------:R-:W-:Y:S01]  /*8920*/  VIADD R5, R246, 0xfffffff1 ;  /* 0xfffffff1f6057836 */ /* 0x000fe20000000000 */
[----:B------:R2:W-:Y:S01]  /*8930*/  LDGSTS.E [R4+0x34008], desc[UR6][R44.64], !P4 ;  /* 0x340080002c047fae */ /* 0x0005e2000e121846 */
[----:B------:R-:W-:Y:S01]  /*8940*/  ISETP.GE.U32.AND P4, PT, R0, 0x7fffffd3, PT ;  /* 0x7fffffd30000780c */ /* 0x000fe20003f86070 */
[----:B------:R-:W-:-:S02]  /*8950*/  IMAD R0, R240, 0x7, RZ ;  /* 0x00000007f0007824 */ /* 0x000fc400078e02ff */
[----:B------:R4:W-:Y:S01]  /*8960*/  STL.64 [R1+0x200], R118 ;  /* 0x0002007601007387 */ /* 0x0009e20000100a00 */
[----:B------:R-:W-:Y:S01]  /*8970*/  VIADD R247, R6, UR4 ;  /* 0x0000000406f77c36 */ /* 0x000fe20008000000 */
[C---:B------:R-:W-:Y:S01]  /*8980*/  LOP3.LUT R6, R7.reuse, 0x40, RZ, 0x3c, !PT ;  /* 0x0000004007067812 */ /* 0x040fe200078e3cff */
[----:B---3--:R-:W-:Y:S01]  /*8990*/  IMAD.WIDE R138, R0, 0x4, R242 ;  /* 0x00000004008a7825 */ /* 0x008fe200078e02f2 */
[----:B------:R1:W-:Y:S03]  /*89a0*/  STL.64 [R1+0x1f8], R46 ;  /* 0x0001f82e01007387 */ /* 0x0003e60000100a00 */
[----:B------:R-:W-:Y:S01]  /*89b0*/  VIADD R248, R6, UR4 ;  /* 0x0000000406f87c36 */ /* 0x000fe20008000000 */
[----:B------:R2:W-:Y:S01]  /*89c0*/  STL.64 [R1+0x1f0], R44 ;  /* 0x0001f02c01007387 */ /* 0x0005e20000100a00 */
[----:B------:R-:W-:Y:S01]  /*89d0*/  LOP3.LUT R6, R7, 0x50, RZ, 0x3c, !PT ;  /* 0x0000005007067812 */ /* 0x000fe200078e3cff */
[----:B----4-:R-:W-:-:S02]  /*89e0*/  IMAD.WIDE R118, R0, 0x4, R244 ;  /* 0x0000000400767825 */ /* 0x010fc400078e02f4 */
[----:B------:R3:W-:Y:S02]  /*89f0*/  LDGSTS.E [R4+0x3000c], desc[UR6][R138.64], !P0 ;  /* 0x3000c0008a047fae */ /* 0x0007e4000c121846 */
[----:B-1----:R-:W-:Y:S02]  /*8a00*/  IMAD.WIDE R46, R3, 0x4, R242 ;  /* 0x00000004032e7825 */ /* 0x002fe400078e02f2 */
[----:B------:R1:W-:Y:S01]  /*8a10*/  LDGSTS.E [R4+0x3400c], desc[UR6][R118.64], !P0 ;  /* 0x3400c00076047fae */ /* 0x0003e2000c121846 */
[----:B------:R-:W-:Y:S01]  /*8a20*/  ISETP.GE.U32.AND P0, PT, R5, 0x7fffffd2, PT ;  /* 0x7fffffd20500780c */ /* 0x000fe20003f06070 */
[----:B--2---:R-:W-:Y:S02]  /*8a30*/  IMAD.WIDE R44, R3, 0x4, R244 ;  /* 0x00000004032c7825 */ /* 0x004fe400078e02f4 */
[----:B------:R2:W-:Y:S02]  /*8a40*/  LDGSTS.E [R9+0x30000], desc[UR6][R46.64], !P3 ;  /* 0x300000002e097fae */ /* 0x0005e4000d921846 */
[----:B------:R-:W-:-:S02]  /*8a50*/  VIADD R3, R246, 0xfffffff0 ;  /* 0xfffffff0f6037836 */ /* 0x000fc40000000000 */
[----:B------:R4:W-:Y:S01]  /*8a60*/  LDGSTS.E [R9+0x34000], desc[UR6][R44.64], !P3 ;  /* 0x340000002c097fae */ /* 0x0009e2000d921846 */
[----:B------:R-:W-:Y:S02]  /*8a70*/  IMAD R0, R240, 0x9, RZ ;  /* 0x00000009f0007824 */ /* 0x000fe400078e02ff */
[----:B------:R-:W-:Y:S01]  /*8a80*/  VIADD R5, R246, 0xffffffef ;  /* 0xffffffeff6057836 */ /* 0x000fe20000000000 */
[----:B------:R-:W-:Y:S01]  /*8a90*/  ISETP.GE.U32.AND P3, PT, R3, 0x7fffffd1, PT ;  /* 0x7fffffd10300780c */ /* 0x000fe20003f66070 */
[----:B------:R-:W-:Y:S01]  /*8aa0*/  IMAD R3, R240, 0xa, RZ ;  /* 0x0000000af0037824 */ /* 0x000fe200078e02ff */
[----:B------:R3:W-:Y:S01]  /*8ab0*/  STL.64 [R1+0x1e8], R138 ;  /* 0x0001e88a01007387 */ /* 0x0007e20000100a00 */
[----:B------:R-:W-:Y:S02]  /*8ac0*/  VIADD R249, R6, UR4 ;  /* 0x0000000406f97c36 */ /* 0x000fe40008000000 */
[----:B------:R-:W-:Y:S01]  /*8ad0*/  VIADD R6, R246, 0x1f ;  /* 0x0000001ff6067836 */ /* 0x000fe20000000000 */
[----:B------:R1:W-:Y:S04]  /*8ae0*/  STL.64 [R1+0x1e0], R118 ;  /* 0x0001e07601007387 */ /* 0x0003e80000100a00 */
[----:B------:R2:W-:Y:S01]  /*8af0*/  STL.64 [R1+0x1d8], R46 ;  /* 0x0001d82e01007387 */ /* 0x0005e20000100a00 */
[----:B---3--:R-:W-:-:S03]  /*8b00*/  IMAD.WIDE R138, R0, 0x4, R242 ;  /* 0x00000004008a7825 */ /* 0x008fc600078e02f2 */
[----:B------:R4:W-:Y:S01]  /*8b10*/  STL.64 [R1+0x1d0], R44 ;  /* 0x0001d02c01007387 */ /* 0x0009e20000100a00 */
[----:B-1----:R-:W-:-:S03]  /*8b20*/  IMAD.WIDE R118, R0, 0x4, R244 ;  /* 0x0000000400767825 */ /* 0x002fc600078e02f4 */
[----:B------:R1:W-:Y:S01]  /*8b30*/  LDGSTS.E [R9+0x30004], desc[UR6][R138.64], !P6 ;  /* 0x300040008a097fae */ /* 0x0003e2000f121846 */
[----:B--2---:R-:W-:-:S03]  /*8b40*/  IMAD.WIDE R46, R3, 0x4, R242 ;  /* 0x00000004032e7825 */ /* 0x004fc600078e02f2 */
[----:B------:R2:W-:Y:S01]  /*8b50*/  LDGSTS.E [R9+0x34004], desc[UR6][R118.64], !P6 ;  /* 0x3400400076097fae */ /* 0x0005e2000f121846 */
[----:B------:R-:W-:Y:S01]  /*8b60*/  ISETP.GE.U32.AND P6, PT, R5, 0x7fffffd0, PT ;  /* 0x7fffffd00500780c */ /* 0x000fe20003fc6070 */
[----:B------:R-:W-:Y:S02]  /*8b70*/  VIADD R0, R246, 0xffffffee ;  /* 0xffffffeef6007836 */ /* 0x000fe40000000000 */
[----:B------:R3:W-:Y:S01]  /*8b80*/  LDGSTS.E [R9+0x30008], desc[UR6][R46.64], !P5 ;  /* 0x300080002e097fae */ /* 0x0007e2000e921846 */
[----:B----4-:R-:W-:-:S03]  /*8b90*/  IMAD.WIDE R44, R3, 0x4, R244 ;  /* 0x00000004032c7825 */ /* 0x010fc600078e02f4 */
[----:B------:R1:W-:Y:S01]  /*8ba0*/  STL.64 [R1+0x1c8], R138 ;  /* 0x0001c88a01007387 */ /* 0x0003e20000100a00 */
[----:B------:R-:W-:Y:S02]  /*8bb0*/  IMAD R3, R240, 0xc, RZ ;  /* 0x0000000cf0037824 */ /* 0x000fe400078e02ff */
[----:B------:R-:W-:Y:S01]  /*8bc0*/  VIADD R5, R246, 0xffffffed ;  /* 0xffffffedf6057836 */ /* 0x000fe20000000000 */
[----:B------:R4:W-:Y:S01]  /*8bd0*/  LDGSTS.E [R9+0x34008], desc[UR6][R44.64], !P5 ;  /* 0x340080002c097fae */ /* 0x0009e2000e921846 */
[----:B------:R-:W-:Y:S01]  /*8be0*/  ISETP.GE.U32.AND P5, PT, R0, 0x7fffffcf, PT ;  /* 0x7fffffcf0000780c */ /* 0x000fe20003fa6070 */
[----:B------:R-:W-:Y:S02]  /*8bf0*/  IMAD R0, R240, 0xb, RZ ;  /* 0x0000000bf0007824 */ /* 0x000fe400078e02ff */
[----:B------:R2:W-:Y:S02]  /*8c00*/  STL.64 [R1+0x1c0], R118 ;  /* 0x0001c07601007387 */ /* 0x0005e40000100a00 */
[----:B-1----:R-:W-:-:S02]  /*8c10*/  IMAD.WIDE R138, R0, 0x4, R242 ;  /* 0x00000004008a7825 */ /* 0x002fc400078e02f2 */
[----:B------:R3:W-:Y:S04]  /*8c20*/  STL.64 [R1+0x1b8], R46 ;  /* 0x0001b82e01007387 */ /* 0x0007e80000100a00 */
[----:B------:R4:W-:Y:S01]  /*8c30*/  STL.64 [R1+0x1b0], R44 ;  /* 0x0001b02c01007387 */ /* 0x0009e20000100a00 */
[----:B--2---:R-:W-:-:S03]  /*8c40*/  IMAD.WIDE R118, R0, 0x4, R244 ;  /* 0x0000000400767825 */ /* 0x004fc600078e02f4 */
[----:B------:R-:W-:Y:S01]  /*8c50*/  LDGSTS.E [R9+0x3000c], desc[UR6][R138.64], !P2 ;  /* 0x3000c0008a097fae */ /* 0x000fe2000d121846 */
[----:B------:R-:W-:-:S03]  /*8c60*/  IMAD R0, R240, 0xd, RZ ;  /* 0x0000000df0007824 */ /* 0x000fc600078e02ff */
[----:B------:R1:W-:Y:S01]  /*8c70*/  LDGSTS.E [R9+0x3400c], desc[UR6][R118.64], !P2 ;  /* 0x3400c00076097fae */ /* 0x0003e2000d121846 */
[----:B---3--:R-:W-:Y:S01]  /*8c80*/  IMAD.WIDE R46, R3, 0x4, R242 ;  /* 0x00000004032e7825 */ /* 0x008fe200078e02f2 */
[----:B------:R-:W-:Y:S02]  /*8c90*/  ISETP.GE.U32.AND P2, PT, R5, 0x7fffffce, PT ;  /* 0x7fffffce0500780c */ /* 0x000fe40003f46070 */
[----:B------:R-:W-:Y:S01]  /*8ca0*/  STL.64 [R1+0x1a8], R138 ;  /* 0x0001a88a01007387 */ /* 0x000fe20000100a00 */
[----:B----4-:R-:W-:-:S03]  /*8cb0*/  IMAD.WIDE R44, R3, 0x4, R244 ;  /* 0x00000004032c7825 */ /* 0x010fc600078e02f4 */
[----:B------:R2:W-:Y:S01]  /*8cc0*/  LDGSTS.E [R247+0x30000], desc[UR6][R46.64], !P1 ;  /* 0x300000002ef77fae */ /* 0x0005e2000c921846 */
[C---:B------:R-:W-:Y:S02]  /*8cd0*/  VIADD R3, R246.reuse, 0xffffffec ;  /* 0xffffffecf6037836 */ /* 0x040fe40000000000 */
[----:B------:R-:W-:Y:S01]  /*8ce0*/  VIADD R5, R246, 0xffffffeb ;  /* 0xffffffebf6057836 */ /* 0x000fe20000000000 */
[----:B------:R3:W-:Y:S02]  /*8cf0*/  LDGSTS.E [R247+0x34000], desc[UR6][R44.64], !P1 ;  /* 0x340000002cf77fae */ /* 0x0007e4000c921846 */
[----:B------:R-:W-:Y:S01]  /*8d00*/  ISETP.GE.U32.AND P1, PT, R3, 0x7fffffcd, PT ;  /* 0x7fffffcd0300780c */ /* 0x000fe20003f26070 */
[----:B------:R-:W-:Y:S01]  /*8d10*/  IMAD R3, R240, 0xe, RZ ;  /* 0x0000000ef0037824 */ /* 0x000fe200078e02ff */
[----:B------:R1:W-:Y:S04]  /*8d20*/  STL.64 [R1+0x1a0], R118 ;  /* 0x0001a07601007387 */ /* 0x0003e80000100a00 */
[----:B------:R2:W-:Y:S04]  /*8d30*/  STL.64 [R1+0x198], R46 ;  /* 0x0001982e01007387 */ /* 0x0005e80000100a00 */
[----:B------:R4:W-:Y:S01]  /*8d40*/  STL.64 [R1+0x1800], R8 ;  /* 0x0018000801007387 */ /* 0x0009e20000100a00 */
[----:B-1----:R-:W-:-:S03]  /*8d50*/  IMAD.WIDE R118, R0, 0x4, R242 ;  /* 0x0000000400767825 */ /* 0x002fc600078e02f2 */
[----:B------:R3:W-:Y:S01]  /*8d60*/  STL.64 [R1+0x190], R44 ;  /* 0x0001902c01007387 */ /* 0x0007e20000100a00 */
[----:B--2---:R-:W-:-:S03]  /*8d70*/  IMAD.WIDE R46, R0, 0x4, R244 ;  /* 0x00000004002e7825 */ /* 0x004fc600078e02f4 */
[----:B------:R1:W-:Y:S01]  /*8d80*/  LDGSTS.E [R247+0x30004], desc[UR6][R118.64], !P4 ;  /* 0x3000400076f77fae */ /* 0x0003e2000e121846 */
[----:B----4-:R-:W-:-:S03]  /*8d90*/  IMAD.WIDE R8, R3, 0x4, R244 ;  /* 0x0000000403087825 */ /* 0x010fc600078e02f4 */
[----:B------:R2:W-:Y:S01]  /*8da0*/  LDGSTS.E [R247+0x34004], desc[UR6][R46.64], !P4 ;  /* 0x340040002ef77fae */ /* 0x0005e2000e121846 */
[----:B------:R-:W-:Y:S01]  /*8db0*/  ISETP.GE.U32.AND P4, PT, R5, 0x7fffffcc, PT ;  /* 0x7fffffcc0500780c */ /* 0x000fe20003f86070 */
[----:B------:R-:W-:Y:S02]  /*8dc0*/  VIADD R0, R246, 0xffffffea ;  /* 0xffffffeaf6007836 */ /* 0x000fe40000000000 */
[----:B------:R1:W-:Y:S01]  /*8dd0*/  STL.64 [R1+0x188], R118 ;  /* 0x0001887601007387 */ /* 0x0003e20000100a00 */
[----:B---3--:R-:W-:-:S03]  /*8de0*/  IMAD.WIDE R44, R3, 0x4, R242 ;  /* 0x00000004032c7825 */ /* 0x008fc600078e02f2 */
[----:B------:R2:W-:Y:S01]  /*8df0*/  STL.64 [R1+0x180], R46 ;  /* 0x0001802e01007387 */ /* 0x0005e20000100a00 */
[----:B------:R-:W-:Y:S02]  /*8e00*/  IMAD.SHL.U32 R3, R240, 0x10, RZ ;  /* 0x00000010f0037824 */ /* 0x000fe400078e00ff */
[----:B------:R-:W-:Y:S01]  /*8e10*/  VIADD R5, R246, 0xffffffe9 ;  /* 0xffffffe9f6057836 */ /* 0x000fe20000000000 */
[----:B------:R3:W-:Y:S04]  /*8e20*/  LDGSTS.E [R247+0x30008], desc[UR6][R44.64], !P0 ;  /* 0x300080002cf77fae */ /* 0x0007e8000c121846 */
[----:B------:R4:W-:Y:S01]  /*8e30*/  LDGSTS.E [R247+0x34008], desc[UR6][R8.64], !P0 ;  /* 0x3400800008f77fae */ /* 0x0009e2000c121846 */
[----:B------:R-:W-:Y:S01]  /*8e40*/  ISETP.GE.U32.AND P0, PT, R0, 0x7fffffcb, PT ;  /* 0x7fffffcb0000780c */ /* 0x000fe20003f06070 */
[----:B------:R-:W-:-:S02]  /*8e50*/  IMAD R0, R240, 0xf, RZ ;  /* 0x0000000ff0007824 */ /* 0x000fc400078e02ff */
[----:B------:R3:W-:Y:S02]  /*8e60*/  STL.64 [R1+0x178], R44 ;  /* 0x0001782c01007387 */ /* 0x0007e40000100a00 */
[C---:B-1----:R-:W-:Y:S02]  /*8e70*/  IMAD.WIDE R118, R0.reuse, 0x4, R242 ;  /* 0x0000000400767825 */ /* 0x042fe400078e02f2 */
[----:B------:R4:W-:Y:S02]  /*8e80*/  STL.64 [R1+0x170], R8 ;  /* 0x0001700801007387 */ /* 0x0009e40000100a00 */
[----:B--2---:R-:W-:Y:S02]  /*8e90*/  IMAD.WIDE R46, R0, 0x4, R244 ;  /* 0x00000004002e7825 */ /* 0x004fe400078e02f4 */
[----:B------:R1:W-:Y:S02]  /*8ea0*/  LDGSTS.E [R247+0x3000c], desc[UR6][R118.64], !P3 ;  /* 0x3000c00076f77fae */ /* 0x0003e4000d921846 */
[----:B------:R-:W-:-:S02]  /*8eb0*/  IMAD R0, R240, 0x11, RZ ;  /* 0x00000011f0007824 */ /* 0x000fc400078e02ff */
[----:B---3--:R-:W-:Y:S01]  /*8ec0*/  IMAD.WIDE R44, R3, 0x4, R242 ;  /* 0x00000004032c7825 */ /* 0x008fe200078e02f2 */
[----:B------:R2:W-:Y:S01]  /*8ed0*/  LDGSTS.E [R247+0x3400c], desc[UR6][R46.64], !P3 ;  /* 0x3400c0002ef77fae */ /* 0x0005e2000d921846 */
[----:B------:R-:W-:Y:S02]  /*8ee0*/  ISETP.GE.U32.AND P3, PT, R5, 0x7fffffca, PT ;  /* 0x7fffffca0500780c */ /* 0x000fe40003f66070 */
[----:B----4-:R-:W-:Y:S01]  /*8ef0*/  IMAD.WIDE R8, R3, 0x4, R244 ;  /* 0x0000000403087825 */ /* 0x010fe200078e02f4 */
[----:B------:R3:W-:Y:S03]  /*8f00*/  LDGSTS.E [R248+0x30000], desc[UR6][R44.64], !P6 ;  /* 0x300000002cf87fae */ /* 0x0007e6000f121846 */
[C---:B------:R-:W-:Y:S01]  /*8f10*/  VIADD R3, R246.reuse, 0xffffffe8 ;  /* 0xffffffe8f6037836 */ /* 0x040fe20000000000 */
[----:B------:R4:W-:Y:S01]  /*8f20*/  LDGSTS.E [R248+0x34000], desc[UR6][R8.64], !P6 ;  /* 0x3400000008f87fae */ /* 0x0009e2000f121846 */
[----:B------:R-:W-:-:S03]  /*8f30*/  VIADD R5, R246, 0xffffffe7 ;  /* 0xffffffe7f6057836 */ /* 0x000fc60000000000 */
        /* <DEDUP_REMOVED lines=9> */
[----:B---3--:R-:W-:-:S03]  /*8fd0*/  IMAD.WIDE R44, R3, 0x4, R242 ;  /* 0x00000004032c7825 */ /* 0x008fc600078e02f2 */
        /* <DEDUP_REMOVED lines=16> */
[----:B------:R1:W-:Y:S01]  /*90e0*/  LDGSTS.E [R248+0x3000c], desc[UR6][R118.64], !P1 ;  /* 0x3000c00076f87fae */ /* 0x0003e2000c921846 */
[----:B------:R-:W-:-:S03]  /*90f0*/  IMAD R0, R240, 0x15, RZ ;  /* 0x00000015f0007824 */ /* 0x000fc600078e02ff */
[----:B------:R2:W-:Y:S01]  /*9100*/  LDGSTS.E [R248+0x3400c], desc[UR6][R46.64], !P1 ;  /* 0x3400c0002ef87fae */ /* 0x0005e2000c921846 */
[----:B---3--:R-:W-:Y:S01]  /*9110*/  IMAD.WIDE R44, R3, 0x4, R242 ;  /* 0x00000004032c7825 */ /* 0x008fe200078e02f2 */
[----:B------:R-:W-:Y:S02]  /*9120*/  ISETP.GE.U32.AND P1, PT, R5, 0x7fffffc6, PT ;  /* 0x7fffffc60500780c */ /* 0x000fe40003f26070 */
[----:B------:R1:W-:Y:S01]  /*9130*/  STL.64 [R1+0x128], R118 ;  /* 0x0001287601007387 */ /* 0x0003e20000100a00 */
[----:B----4-:R-:W-:-:S03]  /*9140*/  IMAD.WIDE R8, R3, 0x4, R244 ;  /* 0x0000000403087825 */ /* 0x010fc600078e02f4 */
[----:B------:R3:W-:Y:S01]  /*9150*/  LDGSTS.E [R249+0x30000], desc[UR6][R44.64], !P4 ;  /* 0x300000002cf97fae */ /* 0x0007e2000e121846 */
[C---:B------:R-:W-:Y:S02]  /*9160*/  VIADD R3, R246.reuse, 0xffffffe4 ;  /* 0xffffffe4f6037836 */ /* 0x040fe40000000000 */
[----:B------:R-:W-:Y:S01]  /*9170*/  VIADD R5, R246, 0xffffffe3 ;  /* 0xffffffe3f6057836 */ /* 0x000fe20000000000 */
[----:B------:R4:W-:Y:S02]  /*9180*/  LDGSTS.E [R249+0x34000], desc[UR6][R8.64], !P4 ;  /* 0x3400000008f97fae */ /* 0x0009e4000e121846 */
[----:B------:R-:W-:Y:S01]  /*9190*/  ISETP.GE.U32.AND P4, PT, R3, 0x7fffffc5, PT ;  /* 0x7fffffc50300780c */ /* 0x000fe20003f86070 */
[----:B------:R-:W-:Y:S01]  /*91a0*/  IMAD R3, R240, 0x16, RZ ;  /* 0x00000016f0037824 */ /* 0x000fe200078e02ff */
[----:B------:R2:W-:Y:S01]  /*91b0*/  STL.64 [R1+0x120], R46 ;  /* 0x0001202e01007387 */ /* 0x0005e20000100a00 */
[----:B-1----:R-:W-:-:S03]  /*91c0*/  IMAD.WIDE R118, R0, 0x4, R242 ;  /* 0x0000000400767825 */ /* 0x002fc600078e02f2 */
[----:B------:R3:W-:Y:S04]  /*91d0*/  STL.64 [R1+0x118], R44 ;  /* 0x0001182c01007387 */ /* 0x0007e80000100a00 */
[----:B------:R4:W-:Y:S01]  /*91e0*/  STL.64 [R1+0x110], R8 ;  /* 0x0001100801007387 */ /* 0x0009e20000100a00 */
[----:B--2---:R-:W-:-:S03]  /*91f0*/  IMAD.WIDE R46, R0, 0x4, R244 ;  /* 0x00000004002e7825 */ /* 0x004fc600078e02f4 */
[----:B------:R1:W-:Y:S01]  /*9200*/  STL.64 [R1+0x108], R118 ;  /* 0x0001087601007387 */ /* 0x0003e20000100a00 */
[----:B---3--:R-:W-:-:S03]  /*9210*/  IMAD.WIDE R44, R3, 0x4, R242 ;  /* 0x00000004032c7825 */ /* 0x008fc600078e02f2 */
[----:B------:R1:W-:Y:S01]  /*9220*/  LDGSTS.E [R249+0x30004], desc[UR6][R118.64], !P0 ;  /* 0x3000400076f97fae */ /* 0x0003e2000c121846 */
[----:B----4-:R-:W-:-:S03]  /*9230*/  IMAD.WIDE R8, R3, 0x4, R244 ;  /* 0x0000000403087825 */ /* 0x010fc600078e02f4 */
[----:B------:R2:W-:Y:S01]  /*9240*/  STL.64 [R1+0x100], R46 ;  /* 0x0001002e01007387 */ /* 0x0005e20000100a00 */
[----:B------:R-:W-:-:S03]  /*9250*/  IMAD R3, R240, 0x17, RZ ;  /* 0x00000017f0037824 */ /* 0x000fc600078e02ff */
[----:B------:R2:W-:Y:S01]  /*9260*/  LDGSTS.E [R249+0x34004], desc[UR6][R46.64], !P0 ;  /* 0x340040002ef97fae */ /* 0x0005e2000c121846 */
[----:B------:R-:W-:Y:S01]  /*9270*/  VIADD R0, R246, 0xffffffe2 ;  /* 0xffffffe2f6007836 */ /* 0x000fe20000000000 */
[----:B------:R-:W-:Y:S01]  /*9280*/  ISETP.GE.U32.AND P0, PT, R5, 0x7fffffc4, PT ;  /* 0x7fffffc40500780c */ /* 0x000fe20003f06070 */
[----:B------:R-:W-:Y:S01]  /*9290*/  IMAD R5, R240, 0x18, RZ ;  /* 0x00000018f0057824 */ /* 0x000fe200078e02ff */
[----:B------:R3:W-:Y:S03]  /*92a0*/  STL.64 [R1+0xf8], R44 ;  /* 0x0000f82c01007387 */ /* 0x0007e60000100a00 */
[C---:B------:R-:W-:Y:S01]  /*92b0*/  IMAD.WIDE R138, R5.reuse, 0x4, R242 ;  /* 0x00000004058a7825 */ /* 0x040fe200078e02f2 */
[----:B------:R3:W-:Y:S03]  /*92c0*/  LDGSTS.E [R249+0x30008], desc[UR6][R44.64], !P3 ;  /* 0x300080002cf97fae */ /* 0x0007e6000d921846 */
[----:B-1----:R-:W-:Y:S01]  /*92d0*/  IMAD.WIDE R118, R5, 0x4, R244 ;  /* 0x0000000405767825 */ /* 0x002fe200078e02f4 */
[----:B------:R1:W-:Y:S03]  /*92e0*/  STL.64 [R1+0xf0], R8 ;  /* 0x0000f00801007387 */ /* 0x0003e60000100a00 */
[----:B--2---:R-:W-:Y:S01]  /*92f0*/  IMAD.WIDE R46, R3, 0x4, R242 ;  /* 0x00000004032e7825 */ /* 0x004fe200078e02f2 */
[----:B------:R1:W-:Y:S01]  /*9300*/  LDGSTS.E [R249+0x34008], desc[UR6][R8.64], !P3 ;  /* 0x3400800008f97fae */ /* 0x0003e2000d921846 */
[----:B------:R-:W-:-:S02]  /*9310*/  ISETP.GE.U32.AND P3, PT, R0, 0x7fffffc3, PT ;  /* 0x7fffffc30000780c */ /* 0x000fc40003f66070 */
[----:B------:R-:W-:Y:S01]  /*9320*/  VIADD R0, R246, 0xffffffe0 ;  /* 0xffffffe0f6007836 */ /* 0x000fe20000000000 */
[----:B------:R2:W-:Y:S01]  /*9330*/  LDGSTS.E [R249+0x3000c], desc[UR6][R46.64], !P6 ;  /* 0x3000c0002ef97fae */ /* 0x0005e2000f121846 */
[----:B---3--:R-:W-:-:S03]  /*9340*/  IMAD.WIDE R44, R3, 0x4, R244 ;  /* 0x00000004032c7825 */ /* 0x008fc600078e02f4 */
[----:B------:R-:W-:Y:S01]  /*9350*/  STL [R1+0x1244], R6 ;  /* 0x0012440601007387 */ /* 0x000fe20000100800 */
[----:B-1----:R-:W-:-:S03]  /*9360*/  LOP3.LUT R9, R7, 0x60, RZ, 0x3c, !PT ;  /* 0x0000006007097812 */ /* 0x002fc600078e3cff */
[----:B------:R1:W-:Y:S01]  /*9370*/  LDGSTS.E [R249+0x3400c], desc[UR6][R44.64], !P6 ;  /* 0x3400c0002cf97fae */ /* 0x0003e2000f121846 */
[----:B------:R-:W-:Y:S01]  /*9380*/  ISETP.GE.AND P6, PT, R41, R0, PT ;  /* 0x000000002900720c */ /* 0x000fe20003fc6270 */
[----:B------:R-:W3:Y:S01]  /*9390*/  LDC R8, c[0x0][0x230] ;  /* 0x00008c00ff087b82 */ /* 0x000ee20000000800 */
[----:B------:R-:W-:Y:S01]  /*93a0*/  LOP3.LUT R7, R7, 0x70, RZ, 0x3c, !PT ;  /* 0x0000007007077812 */ /* 0x000fe200078e3cff */
[----:B------:R-:W-:Y:S01]  /*93b0*/  VIADD R250, R9, UR4 ;  /* 0x0000000409fa7c36 */ /* 0x000fe20008000000 */
[----:B------:R2:W-:Y:S01]  /*93c0*/  STL.64 [R1+0xe8], R46 ;  /* 0x0000e82e01007387 */ /* 0x0005e20000100a00 */
[----:B------:R-:W-:Y:S02]  /*93d0*/  SEL R5, RZ, 0x4, P6 ;  /* 0x00000004ff057807 */ /* 0x000fe40003000000 */
[----:B------:R-:W-:Y:S01]  /*93e0*/  ISETP.GE.AND P6, PT, R41, R246, PT ;  /* 0x000000f62900720c */ /* 0x000fe20003fc6270 */
[----:B------:R-:W-:Y:S01]  /*93f0*/  LDGSTS.E [R250+0x30000], desc[UR6][R138.64], !P5 ;  /* 0x300000008afa7fae */ /* 0x000fe2000e921846 */
[----:B------:R-:W-:-:S03]  /*9400*/  VIADD R246, R7, UR4 ;  /* 0x0000000407f67c36 */ /* 0x000fc60008000000 */
[----:B------:R-:W-:Y:S01]  /*9410*/  LDGSTS.E [R250+0x34000], desc[UR6][R118.64], !P5 ;  /* 0x3400000076fa7fae */ /* 0x000fe2000e921846 */
[----:B------:R-:W-:-:S03]  /*9420*/  ISETP.GT.AND P5, PT, R6, 0x1f, PT ;  /* 0x0000001f0600780c */ /* 0x000fc60003fa4270 */
[----:B------:R1:W-:Y:S01]  /*9430*/  STL.64 [R1+0xe0], R44 ;  /* 0x0000e02c01007387 */ /* 0x0003e20000100a00 */
[----:B--2---:R-:W-:Y:S01]  /*9440*/  IMAD.WIDE R46, R251, 0x4, R242 ;  /* 0x00000004fb2e7825 */ /* 0x004fe200078e02f2 */
[----:B------:R-:W-:Y:S02]  /*9450*/  SEL R3, RZ, 0x4, !P5 ;  /* 0x00000004ff037807 */ /* 0x000fe40006800000 */
[----:B------:R-:W-:Y:S01]  /*9460*/  STL.64 [R1+0xd8], R138 ;  /* 0x0000d88a01007387 */ /* 0x000fe20000100a00 */
[----:B------:R-:W-:Y:S01]  /*9470*/  ISETP.GE.U32.AND P5, PT, R0, 0x7fffffc1, PT ;  /* 0x7fffffc10000780c */ /* 0x000fe20003fa6070 */
[----:B------:R-:W-:Y:S01]  /*9480*/  IMAD R0, R240, 0x1a, RZ ;  /* 0x0000001af0007824 */ /* 0x000fe200078e02ff */
[----:B------:R-:W-:Y:S01]  /*9490*/  SEL R3, R3, RZ, !P6 ;  /* 0x000000ff03037207 */ /* 0x000fe20007000000 */
[----:B------:R-:W-:Y:S01]  /*94a0*/  STL.64 [R1+0xd0], R118 ;  /* 0x0000d07601007387 */ /* 0x000fe20000100a00 */
[----:B------:R-:W-:Y:S01]  /*94b0*/  ISETP.GT.AND P6, PT, R6, 0x3f, PT ;  /* 0x0000003f0600780c */ /* 0x000fe20003fc4270 */
[--C-:B------:R-:W-:Y:S01]  /*94c0*/  IMAD.WIDE R40, R0, 0x4, R244.reuse ;  /* 0x0000000400287825 */ /* 0x100fe200078e02f4 */
[----:B------:R-:W2:Y:S01]  /*94d0*/  LDC R6, c[0x0][0x230] ;  /* 0x00008c00ff067b82 */ /* 0x000ea20000000800 */
[----:B------:R-:W-:Y:S02]  /*94e0*/  STL.64 [R1+0x1808], R248 ;  /* 0x001808f801007387 */ /* 0x000fe40000100a00 */
[----:B-1----:R-:W-:-:S02]  /*94f0*/  IMAD.WIDE R44, R251, 0x4, R244 ;  /* 0x00000004fb2c7825 */ /* 0x002fc400078e02f4 */
[----:B------:R-:W-:Y:S03]  /*9500*/  STL.64 [R1+0xc8], R46 ;  /* 0x0000c82e01007387 */ /* 0x000fe60000100a00 */
[----:B------:R-:W1:Y:S01]  /*9510*/  LDC R251, c[0x0][0x230] ;  /* 0x00008c00fffb7b82 */ /* 0x000e620000000800 */
[----:B------:R-:W-:Y:S04]  /*9520*/  LDGSTS.E [R250+0x30004], desc[UR6][R46.64], !P2 ;  /* 0x300040002efa7fae */ /* 0x000fe8000d121846 */
[----:B------:R4:W-:Y:S04]  /*9530*/  STL.64 [R1+0xc0], R44 ;  /* 0x0000c02c01007387 */ /* 0x0009e80000100a00 */
[----:B------:R4:W-:Y:S01]  /*9540*/  LDGSTS.E [R250+0x34004], desc[UR6][R44.64], !P2 ;  /* 0x340040002cfa7fae */ /* 0x0009e2000d121846 */
[----:B------:R-:W-:-:S02]  /*9550*/  ISETP.GE.U32.AND P2, PT, R252, 0x7fffffc2, PT ;  /* 0x7fffffc2fc00780c */ /* 0x000fc40003f46070 */
[----:B------:R-:W2:Y:S01]  /*9560*/  LDC R252, c[0x0][0x230] ;  /* 0x00008c00fffc7b82 */ /* 0x000ea20000000800 */
[----:B----4-:R-:W-:Y:S01]  /*9570*/  IMAD.WIDE R44, R0, 0x4, R242 ;  /* 0x00000004002c7825 */ /* 0x010fe200078e02f2 */
[----:B------:R-:W-:Y:S02]  /*9580*/  SEL R0, R5, RZ, P6 ;  /* 0x000000ff05007207 */ /* 0x000fe40003000000 */
[----:B------:R-:W-:Y:S01]  /*9590*/  ISETP.NE.U32.AND P6, PT, R3, RZ, PT ;  /* 0x000000ff0300720c */ /* 0x000fe20003fc5070 */
[----:B------:R-:W-:Y:S01]  /*95a0*/  IMAD R3, R240, 0x1c, RZ ;  /* 0x0000001cf0037824 */ /* 0x000fe200078e02ff */
[----:B------:R4:W-:Y:S01]  /*95b0*/  LDGSTS.E [R250+0x30008], desc[UR6][R44.64], !P1 ;  /* 0x300080002cfa7fae */ /* 0x0009e2000c921846 */
[----:B---3--:R-:W-:Y:S02]  /*95c0*/  VIADD R5, R8, 0xffffffdf ;  /* 0xffffffdf08057836 */ /* 0x008fe40000000000 */
[----:B------:R-:W-:Y:S01]  /*95d0*/  IMAD.WIDE R8, R3, 0x4, R244 ;  /* 0x0000000403087825 */ /* 0x000fe200078e02f4 */
[----:B------:R3:W-:Y:S01]  /*95e0*/  LDGSTS.E [R250+0x34008], desc[UR6][R40.64], !P1 ;  /* 0x3400800028fa7fae */ /* 0x0007e2000c921846 */
[----:B------:R-:W-:-:S02]  /*95f0*/  ISETP.NE.U32.AND P1, PT, R0, RZ, PT ;  /* 0x000000ff0000720c */ /* 0x000fc40003f25070 */
[----:B------:R-:W-:Y:S01]  /*9600*/  IMAD R0, R240, 0x1b, RZ ;  /* 0x0000001bf0007824 */ /* 0x000fe200078e02ff */
[----:B------:R4:W-:Y:S03]  /*9610*/  STL.64 [R1+0x80], R44 ;  /* 0x0000802c01007387 */ /* 0x0009e60000100a00 */
[C---:B------:R-:W-:Y:S01]  /*9620*/  IMAD.WIDE R46, R0.reuse, 0x4, R242 ;  /* 0x00000004002e7825 */ /* 0x040fe200078e02f2 */
[----:B------:R3:W-:Y:S04]  /*9630*/  STL.64 [R1+0x78], R40 ;  /* 0x0000782801007387 */ /* 0x0007e80000100a00 */
[----:B------:R-:W-:Y:S01]  /*9640*/  STL.64 [R1+0x70], R46 ;  /* 0x0000702e01007387 */ /* 0x000fe20000100a00 */
[----:B----4-:R-:W-:-:S03]  /*9650*/  IMAD.WIDE R44, R0, 0x4, R244 ;  /* 0x00000004002c7825 */ /* 0x010fc600078e02f4 */
[----:B------:R4:W-:Y:S01]  /*9660*/  LDGSTS.E [R250+0x3000c], desc[UR6][R46.64], !P4 ;  /* 0x3000c0002efa7fae */ /* 0x0009e2000e121846 */
[----:B---3--:R-:W-:-:S03]  /*9670*/  IMAD.WIDE R40, R3, 0x4, R242 ;  /* 0x0000000403287825 */ /* 0x008fc600078e02f2 */
[----:B------:R3:W-:Y:S04]  /*9680*/  STL.64 [R1+0x68], R44 ;  /* 0x0000682c01007387 */ /* 0x0007e80000100a00 */
[----:B------:R-:W-:Y:S04]  /*9690*/  LDGSTS.E [R250+0x3400c], desc[UR6][R44.64], !P4 ;  /* 0x3400c0002cfa7fae */ /* 0x000fe8000e121846 */
[----:B------:R2:W-:Y:S01]  /*96a0*/  STL.64 [R1+0xb8], R40 ;  /* 0x0000b82801007387 */ /* 0x0005e20000100a00 */
[----:B-1----:R-:W-:Y:S02]  /*96b0*/  VIADD R3, R251, 0xffffffde ;  /* 0xffffffdefb037836 */ /* 0x002fe40000000000 */
[----:B------:R-:W-:Y:S01]  /*96c0*/  IMAD R0, R240, 0x1d, RZ ;  /* 0x0000001df0007824 */ /* 0x000fe200078e02ff */
[----:B------:R2:W-:Y:S04]  /*96d0*/  LDGSTS.E [R246+0x30000], desc[UR6][R40.64], !P0 ;  /* 0x3000000028f67fae */ /* 0x0005e8000c121846 */
[----:B---3--:R-:W3:Y:S01]  /*96e0*/  LDL R45, [R1+0x12bc] ;  /* 0x0012bc00012d7983 */ /* 0x008ee20000100800 */
[----:B----4-:R-:W-:Y:S01]  /*96f0*/  IMAD.WIDE R46, R0, 0x4, R242 ;  /* 0x00000004002e7825 */ /* 0x010fe200078e02f2 */
[----:B------:R-:W-:-:S02]  /*9700*/  ISETP.GE.U32.AND P4, PT, R5, 0x7fffffc0, PT ;  /* 0x7fffffc00500780c */ /* 0x000fc40003f86070 */
[----:B------:R1:W-:Y:S01]  /*9710*/  LDGSTS.E [R246+0x34000], desc[UR6][R8.64], !P0 ;  /* 0x3400000008f67fae */ /* 0x0003e2000c121846 */
[----:B------:R-:W-:Y:S01]  /*9720*/  ISETP.GE.U32.AND P0, PT, R3, 0x7fffffbf, PT ;  /* 0x7fffffbf0300780c */ /* 0x000fe20003f06070 */
[----:B------:R-:W-:Y:S02]  /*9730*/  IMAD R3, R240, 0x1e, RZ ;  /* 0x0000001ef0037824 */ /* 0x000fe400078e02ff */
[----:B------:R1:W-:Y:S01]  /*9740*/  STL.64 [R1+0xb0], R8 ;  /* 0x0000b00801007387 */ /* 0x0003e20000100a00 */
[----:B--2---:R-:W-:-:S03]  /*9750*/  IMAD.WIDE R40, R0, 0x4, R244 ;  /* 0x0000000400287825 */ /* 0x004fc600078e02f4 */
[----:B------:R2:W-:Y:S01]  /*9760*/  STL.64 [R1+0xa8], R46 ;  /* 0x0000a82e01007387 */ /* 0x0005e20000100a00 */
[----:B------:R-:W-:Y:S02]  /*9770*/  VIADD R0, R6, 0xffffffdc ;  /* 0xffffffdc06007836 */ /* 0x000fe40000000000 */
[C---:B------:R-:W-:Y:S01]  /*9780*/  IMAD.WIDE R6, R3.reuse, 0x4, R244 ;  /* 0x0000000403067825 */ /* 0x040fe200078e02f4 */
[----:B------:R4:W-:Y:S03]  /*9790*/  STL.64 [R1+0xa0], R40 ;  /* 0x0000a02801007387 */ /* 0x0009e60000100a00 */
[----:B------:R-:W-:Y:S01]  /*97a0*/  VIADD R5, R252, 0xffffffdd ;  /* 0xffffffddfc057836 */ /* 0x000fe20000000000 */
[----:B------:R-:W-:Y:S01]  /*97b0*/  LDGSTS.E [R246+0x30004], desc[UR6][R46.64], !P3 ;  /* 0x300040002ef67fae */ /* 0x000fe2000d921846 */
[----:B-1----:R-:W-:Y:S01]  /*97c0*/  IMAD.WIDE R8, R3, 0x4, R242 ;  /* 0x0000000403087825 */ /* 0x002fe200078e02f2 */
[----:B------:R-:W1:Y:S02]  /*97d0*/  LDC R252, c[0x0][0x230] ;  /* 0x00008c00fffc7b82 */ /* 0x000e640000000800 */
[----:B------:R-:W-:Y:S01]  /*97e0*/  LDGSTS.E [R246+0x34004], desc[UR6][R40.64], !P3 ;  /* 0x3400400028f67fae */ /* 0x000fe2000d921846 */
[----:B------:R-:W-:-:S03]  /*97f0*/  ISETP.GE.U32.AND P3, PT, R5, 0x7fffffbe, PT ;  /* 0x7fffffbe0500780c */ /* 0x000fc60003f66070 */
[----:B------:R-:W-:Y:S04]  /*9800*/  STL.64 [R1+0x98], R8 ;  /* 0x0000980801007387 */ /* 0x000fe80000100a00 */
[----:B------:R4:W-:Y:S04]  /*9810*/  STL.64 [R1+0x90], R6 ;  /* 0x0000900601007387 */ /* 0x0009e80000100a00 */
[----:B------:R-:W3:Y:S04]  /*9820*/  LDL.64 R140, [R1+0x60] ;  /* 0x00006000018c7983 */ /* 0x000ee80000100a00 */
[----:B------:R-:W3:Y:S04]  /*9830*/  LDL.64 R138, [R1+0x50] ;  /* 0x00005000018a7983 */ /* 0x000ee80000100a00 */
[----:B------:R-:W3:Y:S01]  /*9840*/  LDL.64 R118, [R1+0x40] ;  /* 0x0000400001767983 */ /* 0x000ee20000100a00 */
[----:B------:R-:W-:-:S02]  /*9850*/  IMAD.SHL.U32 R5, R240, 0x20, RZ ;  /* 0x00000020f0057824 */ /* 0x000fc400078e00ff */
[----:B------:R-:W-:Y:S01]  /*9860*/  IMAD R251, R240, 0x1f, RZ ;  /* 0x0000001ff0fb7824 */ /* 0x000fe200078e02ff */
[----:B------:R4:W-:Y:S04]  /*9870*/  LDGSTS.E [R246+0x30008], desc[UR6][R8.64], !P2 ;  /* 0x3000800008f67fae */ /* 0x0009e8000d121846 */
[----:B------:R-:W-:Y:S01]  /*9880*/  LDGSTS.E [R246+0x34008], desc[UR6][R6.64], !P2 ;  /* 0x3400800006f67fae */ /* 0x000fe2000d121846 */
[----:B------:R-:W-:-:S03]  /*9890*/  ISETP.GE.U32.AND P2, PT, R0, 0x7fffffbd, PT ;  /* 0x7fffffbd0000780c */ /* 0x000fc60003f46070 */
[----:B--2---:R-:W2:Y:S04]  /*98a0*/  LDL.64 R46, [R1+0x30] ;  /* 0x00003000012e7983 */ /* 0x004ea80000100a00 */
[----:B----4-:R-:W4:Y:S04]  /*98b0*/  LDL.64 R40, [R1+0x20] ;  /* 0x0000200001287983 */ /* 0x010f280000100a00 */
[----:B------:R-:W4:Y:S01]  /*98c0*/  LDL.64 R6, [R1+0x10] ;  /* 0x0000100001067983 */ /* 0x000f220000100a00 */
[----:B------:R-:W-:-:S03]  /*98d0*/  IMAD.WIDE R8, R5, 0x4, R244 ;  /* 0x0000000405087825 */ /* 0x000fc600078e02f4 */
[----:B------:R1:W-:Y:S02]  /*98e0*/  STL [R1+0x1810], R241 ;  /* 0x001810f101007387 */ /* 0x0003e40000100800 */
[----:B-1----:R-:W-:-:S05]  /*98f0*/  IMAD.WIDE R240, R5, 0x4, R242 ;  /* 0x0000000405f07825 */ /* 0x002fca00078e02f2 */
[----:B------:R1:W-:Y:S01]  /*9900*/  STL.64 [R1+0xe40], R240 ;  /* 0x000e40f001007387 */ /* 0x0003e20000100a00 */
[----:B------:R-:W-:-:S04]  /*9910*/  IMAD.WIDE R248, R5, 0x4, R24 ;  /* 0x0000000405f87825 */ /* 0x000fc800078e0218 */
[----:B-1----:R-:W-:Y:S01]  /*9920*/  IMAD.WIDE R240, R5, 0x4, R10 ;  /* 0x0000000405f07825 */ /* 0x002fe200078e020a */
[----:B---3--:R-:W-:-:S03]  /*9930*/  LOP3.LUT R3, R45, 0x40, RZ, 0x3c, !PT ;  /* 0x000000402d037812 */ /* 0x008fc600078e3cff */
[----:B------:R-:W-:Y:S02]  /*9940*/  VIADD R0, R45, UR4 ;  /* 0x000000042d007c36 */ /* 0x000fe40008000000 */
[----:B------:R-:W-:-:S05]  /*9950*/  IMAD.WIDE R44, R251, 0x4, R242 ;  /* 0x00000004fb2c7825 */ /* 0x000fca00078e02f2 */
[----:B------:R-:W-:Y:S04]  /*9960*/  STL.64 [R1+0x88], R44 ;  /* 0x0000882c01007387 */ /* 0x000fe80000100a00 */
[----:B------:R1:W-:Y:S04]  /*9970*/  STL.64 [R1+0xe48], R8 ;  /* 0x000e480801007387 */ /* 0x0003e80000100a00 */
[----:B------:R-:W3:Y:S01]  /*9980*/  LDL.LU.64 R10, [R1+0x1888] ;  /* 0x00188800010a7983 */ /* 0x000ee20000300a00 */
[----:B------:R-:W-:Y:S02]  /*9990*/  IMAD.WIDE R242, R251, 0x4, R244 ;  /* 0x00000004fbf27825 */ /* 0x000fe400078e02f4 */
[----:B------:R-:W3:Y:S01]  /*99a0*/  LDC R251, c[0x0][0x230] ;  /* 0x00008c00fffb7b82 */ /* 0x000ee20000000800 */
[----:B------:R-:W-:Y:S01]  /*99b0*/  LDGSTS.E [R246+0x3000c], desc[UR6][R44.64], !P5 ;  /* 0x3000c0002cf67fae */ /* 0x000fe2000e921846 */
[----:B-1----:R-:W-:-:S03]  /*99c0*/  IMAD.WIDE R8, R5, 0x4, R146 ;  /* 0x0000000405087825 */ /* 0x002fc600078e0292 */
[----:B------:R-:W-:Y:S04]  /*99d0*/  LDGSTS.E [R246+0x3400c], desc[UR6][R242.64], !P5 ;  /* 0x3400c000f2f67fae */ /* 0x000fe8000e921846 */
[----:B------:R-:W3:Y:S01]  /*99e0*/  LDL.LU.64 R146, [R1+0x1880] ;  /* 0x0018800001927983 */ /* 0x000ee20000300a00 */
[----:B------:R-:W-:-:S03]  /*99f0*/  IMAD.WIDE R244, R5, 0x4, R144 ;  /* 0x0000000405f47825 */ /* 0x000fc600078e0290 */
[----:B------:R-:W3:Y:S04]  /*9a00*/  LDL.LU.64 R24, [R1+0x1878] ;  /* 0x0018780001187983 */ /* 0x000ee80000300a00 */
[----:B------:R1:W-:Y:S04]  /*9a10*/  STL.64 [R1+0xe18], R8 ;  /* 0x000e180801007387 */ /* 0x0003e80000100a00 */
[----:B------:R-:W3:Y:S04]  /*9a20*/  LDL.LU.64 R144, [R1+0x1870] ;  /* 0x0018700001907983 */ /* 0x000ee80000300a00 */
[----:B------:R-:W-:Y:S01]  /*9a30*/  STL.64 [R1+0xe00], R240 ;  /* 0x000e00f001007387 */ /* 0x000fe20000100a00 */
[----:B-1----:R-:W-:-:S03]  /*9a40*/  IMAD.WIDE R8, R5, 0x4, R42 ;  /* 0x0000000405087825 */ /* 0x002fc600078e022a */
[----:B------:R-:W0:Y:S04]  /*9a50*/  LDGDEPBAR ;  /* 0x00000000000079af */ /* 0x000e280000000000 */
[----:B------:R-:W3:Y:S04]  /*9a60*/  LDL.LU.64 R42, [R1+0x1868] ;  /* 0x00186800012a7983 */ /* 0x000ee80000300a00 */
[----:B------:R1:W-:Y:S04]  /*9a70*/  STL.64 [R1+0xe08], R8 ;  /* 0x000e080801007387 */ /* 0x0003e80000100a00 */
[----:B------:R-:W-:Y:S04]  /*9a80*/  LDGSTS.E [R0], desc[UR6][R140.64], P6 ;  /* 0x000000008c007fae */ /* 0x000fe8000b121846 */
[----:B------:R-:W-:Y:S01]  /*9a90*/  LDGSTS.E [R0+0x400], desc[UR6][R138.64], P6 ;  /* 0x004000008a007fae */ /* 0x000fe2000b121846 */
[----:B-1----:R-:W-:-:S03]  /*9aa0*/  IMAD.WIDE R8, R5, 0x4, R142 ;  /* 0x0000000405087825 */ /* 0x002fc600078e028e */
[----:B------:R-:W-:Y:S04]  /*9ab0*/  LDGSTS.E [R0+0x800], desc[UR6][R118.64], P6 ;  /* 0x0080000076007fae */ /* 0x000fe8000b121846 */
[----:B------:R-:W3:Y:S04]  /*9ac0*/  LDL.LU.64 R142, [R1+0x1860] ;  /* 0x00186000018e7983 */ /* 0x000ee80000300a00 */
[----:B------:R-:W-:Y:S04]  /*9ad0*/  STL.64 [R1+0xe70], R248 ;  /* 0x000e70f801007387 */ /* 0x000fe80000100a00 */
[----:B------:R-:W3:Y:S04]  /*9ae0*/  LDL.LU.64 R44, [R1+0x1858] ;  /* 0x00185800012c7983 */ /* 0x000ee80000300a00 */
[----:B------:R-:W-:Y:S04]  /*9af0*/  STL.64 [R1+0xe28], R8 ;  /* 0x000e280801007387 */ /* 0x000fe80000100a00 */
[----:B------:R-:W3:Y:S04]  /*9b00*/  LDL.LU.64 R140, [R1+0x1850] ;  /* 0x00185000018c7983 */ /* 0x000ee80000300a00 */
[----:B------:R-:W3:Y:S04]  /*9b10*/  LDL.LU.64 R138, [R1+0x1848] ;  /* 0x00184800018a7983 */ /* 0x000ee80000300a00 */
[----:B------:R-:W3:Y:S04]  /*9b20*/  LDL.LU.64 R118, [R1+0x1840] ;  /* 0x0018400001767983 */ /* 0x000ee80000300a00 */
[----:B--2---:R-:W-:Y:S04]  /*9b30*/  LDGSTS.E [R0+0xc00], desc[UR6][R46.64], P6 ;  /* 0x00c000002e007fae */ /* 0x004fe8000b121846 */
[----:B----4-:R-:W-:Y:S04]  /*9b40*/  LDGSTS.E [R0+0x1000], desc[UR6][R40.64], P6 ;  /* 0x0100000028007fae */ /* 0x010fe8000b121846 */
[----:B------:R-:W-:Y:S04]  /*9b50*/  LDGSTS.E [R0+0x1400], desc[UR6][R6.64], P6 ;  /* 0x0140000006007fae */ /* 0x000fe8000b121846 */
[----:B------:R-:W2:Y:S04]  /*9b60*/  LDL.64 R46, [R1+0x58] ;  /* 0x00005800012e7983 */ /* 0x000ea80000100a00 */
[----:B------:R-:W4:Y:S04]  /*9b70*/  LDL.64 R40, [R1+0x48] ;  /* 0x0000480001287983 */ /* 0x000f280000100a00 */
[----:B------:R-:W4:Y:S04]  /*9b80*/  LDL.64 R6, [R1+0x38] ;  /* 0x0000380001067983 */ /* 0x000f280000100a00 */
[----:B---3--:R-:W-:Y:S04]  /*9b90*/  LDGSTS.E [R0+0x1800], desc[UR6][R118.64], P6 ;  /* 0x0180000076007fae */ /* 0x008fe8000b121846 */
[----:B------:R-:W-:Y:S04]  /*9ba0*/  LDGSTS.E [R0+0x1c00], desc[UR6][R138.64], P6 ;  /* 0x01c000008a007fae */ /* 0x000fe8000b121846 */
[----:B------:R-:W-:Y:S04]  /*9bb0*/  LDGSTS.E [R0+0x2000], desc[UR6][R140.64], P6 ;  /* 0x020000008c007fae */ /* 0x000fe8000b121846 */
[----:B------:R-:W3:Y:S04]  /*9bc0*/  LDL.64 R118, [R1+0x28] ;  /* 0x0000280001767983 */ /* 0x000ee80000100a00 */
[----:B------:R-:W-:Y:S04]  /*9bd0*/  LDGSTS.E [R0+0x2400], desc[UR6][R142.64], P6 ;  /* 0x024000008e007fae */ /* 0x000fe8000b121846 */
        /* <DEDUP_REMOVED lines=45> */
[----:B------:R-:W-:Y:S01]  /*9eb0*/  LDGSTS.E [R0+0xdc00], desc[UR6][R234.64], P6 ;  /* 0x0dc00000ea007fae */ /* 0x000fe2000b121846 */
[----:B------:R-:W-:-:S03]  /*9ec0*/  VIADD R3, R3, UR4 ;  /* 0x0000000403037c36 */ /* 0x000fc60008000000 */
        /* <DEDUP_REMOVED lines=8> */
[----:B--2---:R-:W-:Y:S04]  /*9f50*/  LDGSTS.E [R3+0x200], desc[UR6][R46.64], P6 ;  /* 0x002000002e037fae */ /* 0x004fe8000b121846 */
[----:B----4-:R-:W-:Y:S04]  /*9f60*/  LDGSTS.E [R3+0x600], desc[UR6][R40.64], P6 ;  /* 0x0060000028037fae */ /* 0x010fe8000b121846 */
[----:B------:R-:W-:Y:S04]  /*9f70*/  LDGSTS.E [R3+0xa00], desc[UR6][R6.64], P6 ;  /* 0x00a0000006037fae */ /* 0x000fe8000b121846 */
[----:B------:R-:W2:Y:S04]  /*9f80*/  LDL.LU.64 R46, [R1+0x1838] ;  /* 0x00183800012e7983 */ /* 0x000ea80000300a00 */
[----:B------:R-:W4:Y:S04]  /*9f90*/  LDL.LU.64 R40, [R1+0x1830] ;  /* 0x0018300001287983 */ /* 0x000f280000300a00 */
[----:B------:R-:W2:Y:S04]  /*9fa0*/  LDL.LU.64 R6, [R1+0x1828] ;  /* 0x0018280001067983 */ /* 0x000ea80000300a00 */
[----:B---3--:R-:W-:Y:S04]  /*9fb0*/  LDGSTS.E [R3+0xe00], desc[UR6][R118.64], P6 ;  /* 0x00e0000076037fae */ /* 0x008fe8000b121846 */
[----:B------:R-:W3:Y:S04]  /*9fc0*/  LDL.LU.64 R118, [R1+0x1820] ;  /* 0x0018200001767983 */ /* 0x000ee80000300a00 */
[----:B---3--:R-:W-:Y:S04]  /*9fd0*/  LDGSTS.E [R3+0x1200], desc[UR6][R118.64], P6 ;  /* 0x0120000076037fae */ /* 0x008fe8000b121846 */
[----:B--2---:R-:W-:Y:S04]  /*9fe0*/  LDGSTS.E [R3+0x1600], desc[UR6][R6.64], P6 ;  /* 0x0160000006037fae */ /* 0x004fe8000b121846 */
[----:B----4-:R-:W-:Y:S04]  /*9ff0*/  LDGSTS.E [R3+0x1a00], desc[UR6][R40.64], P6 ;  /* 0x01a0000028037fae */ /* 0x010fe8000b121846 */
[----:B------:R-:W2:Y:S04]  /*a000*/  LDL.LU.64 R118, [R1+0x1818] ;  /* 0x0018180001767983 */ /* 0x000ea80000300a00 */
[----:B------:R1:W-:Y:S04]  /*a010*/  STL.64 [R1+0x1758], R6 ;  /* 0x0017580601007387 */ /* 0x0003e80000100a00 */
[----:B------:R-:W-:Y:S04]  /*a020*/  LDGSTS.E [R3+0x1e00], desc[UR6][R46.64], P6 ;  /* 0x01e000002e037fae */ /* 0x000fe8000b121846 */
[----:B------:R-:W-:Y:S04]  /*a030*/  LDGSTS.E [R3+0x2200], desc[UR6][R44.64], P6 ;  /* 0x022000002c037fae */ /* 0x000fe8000b121846 */
[----:B-1----:R-:W3:Y:S04]  /*a040*/  LDL.LU.64 R6, [R1+0x210] ;  /* 0x0002100001067983 */ /* 0x002ee80000300a00 */
[----:B------:R1:W-:Y:S04]  /*a050*/  STL.64 [R1+0x1760], R40 ;  /* 0x0017602801007387 */ /* 0x0003e80000100a00 */
[----:B------:R-:W-:Y:S04]  /*a060*/  LDGSTS.E [R3+0x2600], desc[UR6][R42.64], P6 ;  /* 0x026000002a037fae */ /* 0x000fe8000b121846 */
[----:B------:R-:W-:Y:S04]  /*a070*/  LDGSTS.E [R3+0x2a00], desc[UR6][R24.64], P6 ;  /* 0x02a0000018037fae */ /* 0x000fe8000b121846 */
[----:B-1----:R-:W4:Y:S04]  /*a080*/  LDL.64 R40, [R1+0xe08] ;  /* 0x000e080001287983 */ /* 0x002f280000100a00 */
        /* <DEDUP_REMOVED lines=15> */
[----:B-1----:R-:W3:Y:S04]  /*a180*/  LDL.LU.64 R24, [R1+0x208] ;  /* 0x0002080001187983 */ /* 0x002ee80000300a00 */
[----:B------:R1:W-:Y:S04]  /*a190*/  STL.64 [R1+0x1788], R10 ;  /* 0x0017880a01007387 */ /* 0x0003e80000100a00 */
[----:B------:R-:W-:Y:S04]  /*a1a0*/  LDGSTS.E [R3+0x4e00], desc[UR6][R54.64], P6 ;  /* 0x04e0000036037fae */ /* 0x000fe8000b121846 */
[----:B------:R-:W-:Y:S04]  /*a1b0*/  LDGSTS.E [R3+0x5200], desc[UR6][R26.64], P6 ;  /* 0x052000001a037fae */ /* 0x000fe8000b121846 */
[----:B-1----:R-:W4:Y:S04]  /*a1c0*/  LDL.LU.64 R10, [R1+0x218] ;  /* 0x00021800010a7983 */ /* 0x002f280000300a00 */
[----:B------:R1:W-:Y:S04]  /*a1d0*/  STL.64 [R1+0x1790], R56 ;  /* 0x0017903801007387 */ /* 0x0003e80000100a00 */
[----:B------:R2:W-:Y:S04]  /*a1e0*/  LDGSTS.E [R3+0x5600], desc[UR6][R12.64], P6 ;  /* 0x056000000c037fae */ /* 0x0005e8000b121846 */
[----:B------:R-:W-:Y:S04]  /*a1f0*/  LDGSTS.E [R3+0x5a00], desc[UR6][R72.64], P6 ;  /* 0x05a0000048037fae */ /* 0x000fe8000b121846 */
[----:B-1----:R-:W3:Y:S04]  /*a200*/  LDL.64 R56, [R1+0xe48] ;  /* 0x000e480001387983 */ /* 0x002ee80000100a00 */
[----:B------:R1:W-:Y:S04]  /*a210*/  STL.64 [R1+0x1798], R48 ;  /* 0x0017983001007387 */ /* 0x0003e80000100a00 */
[----:B------:R-:W-:Y:S04]  /*a220*/  LDGSTS.E [R3+0x5e00], desc[UR6][R62.64], P6 ;  /* 0x05e000003e037fae */ /* 0x000fe8000b121846 */
[----:B------:R-:W-:Y:S04]  /*a230*/  LDGSTS.E [R3+0x6200], desc[UR6][R80.64], P6 ;  /* 0x0620000050037fae */ /* 0x000fe8000b121846 */
[----:B-1----:R-:W4:Y:S04]  /*a240*/  LDL.64 R48, [R1+0xe40] ;  /* 0x000e400001307983 */ /* 0x002f280000100a00 */
        /* <DEDUP_REMOVED lines=39> */
[----:B------:R-:W0:Y:S01]  /*a4c0*/  LDGDEPBAR ;  /* 0x00000000000079af */ /* 0x000e220000000000 */
[----:B------:R-:W-:Y:S06]  /*a4d0*/  BAR.SYNC.DEFER_BLOCKING 0x0 ;  /* 0x0000000000007b1d */ /* 0x000fec0000010000 */
[----:B------:R-:W-:Y:S04]  /*a4e0*/  STL.64 [R1+0x17a0], R64 ;  /* 0x0017a04001007387 */ /* 0x000fe80000100a00 */
[----:B------:R-:W-:Y:S04]  /*a4f0*/  STL.64 [R1+0x17a8], R50 ;  /* 0x0017a83201007387 */ /* 0x000fe80000100a00 */
[----:B------:R-:W-:Y:S04]  /*a500*/  STL.64 [R1+0x17b0], R52 ;  /* 0x0017b03401007387 */ /* 0x000fe80000100a00 */
[----:B------:R-:W-:Y:S04]  /*a510*/  STL.64 [R1+0x17b8], R60 ;  /* 0x0017b83c01007387 */ /* 0x000fe80000100a00 */
[----:B------:R-:W-:Y:S04]  /*a520*/  STL.64 [R1+0x17c0], R58 ;  /* 0x0017c03a01007387 */ /* 0x000fe80000100a00 */
[----:B------:R-:W-:Y:S04]  /*a530*/  STL.64 [R1+0x17c8], R54 ;  /* 0x0017c83601007387 */ /* 0x000fe80000100a00 */
[----:B------:R-:W-:Y:S04]  /*a540*/  STL.64 [R1+0x17d0], R26 ;  /* 0x0017d01a01007387 */ /* 0x000fe80000100a00 */
[----:B------:R1:W-:Y:S04]  /*a550*/  STL.64 [R1+0x17d8], R12 ;  /* 0x0017d80c01007387 */ /* 0x0003e80000100a00 */
[----:B------:R-:W-:Y:S04]  /*a560*/  STL.64 [R1+0x17e0], R72 ;  /* 0x0017e04801007387 */ /* 0x000fe80000100a00 */
[----:B------:R-:W-:Y:S04]  /*a570*/  STL.64 [R1+0x17e8], R62 ;  /* 0x0017e83e01007387 */ /* 0x000fe80000100a00 */
[----:B------:R-:W-:Y:S04]  /*a580*/  STL.64 [R1+0x17f0], R80 ;  /* 0x0017f05001007387 */ /* 0x000fe80000100a00 */
[----:B------:R-:W-:Y:S01]  /*a590*/  @!PT LDS RZ, [RZ] ;  /* 0x00000000fffff984 */ /* 0x000fe20000000800 */
[----:B------:R-:W-:Y:S01]  /*a5a0*/  @!PT LDS RZ, [RZ] ;  /* 0x00000000fffff984 */ /* 0x000fe20000000800 */
[----:B------:R-:W-:Y:S01]  /*a5b0*/  @!PT LDS RZ, [RZ] ;  /* 0x00000000fffff984 */ /* 0x000fe20000000800 */
[----:B----4-:R-:W-:Y:S01]  /*a5c0*/  LDGSTS.E [R2+0x38000], desc[UR6][R48.64], !P4 ;  /* 0x3800000030027fae */ /* 0x010fe2000e121846 */
[----:B------:R-:W-:Y:S01]  /*a5d0*/  VIADD R252, R252, 0xffffffdb ;  /* 0xffffffdbfcfc7836 */ /* 0x000fe20000000000 */
[----:B-1----:R-:W1:Y:S02]  /*a5e0*/  LDC R12, c[0x0][0x230] ;  /* 0x00008c00ff0c7b82 */ /* 0x002e640000000800 */
[----:B---3--:R2:W-:Y:S04]  /*a5f0*/  LDGSTS.E [R2+0x3c000], desc[UR6][R56.64], !P4 ;  /* 0x3c00000038027fae */ /* 0x0085e8000e121846 */
[----:B------:R3:W-:Y:S01]  /*a600*/  LDGSTS.E [R2+0x38004], desc[UR6][R240.64], !P0 ;  /* 0x38004000f0027fae */ /* 0x0007e2000c121846 */
[----:B------:R-:W-:Y:S01]  /*a610*/  IMAD.WIDE R54, R5, 0x4, R10 ;  /* 0x0000000405367825 */ /* 0x000fe200078e020a */
[----:B------:R-:W4:Y:S02]  /*a620*/  LDC R13, c[0x0][0x230] ;  /* 0x00008c00ff0d7b82 */ /* 0x000f240000000800 */
[----:B------:R-:W-:Y:S04]  /*a630*/  STL.64 [R1+0x17f8], R66 ;  /* 0x0017f84201007387 */ /* 0x000fe80000100a00 */
[----:B------:R-:W-:Y:S02]  /*a640*/  LDGSTS.E [R2+0x3c004], desc[UR6][R244.64], !P0 ;  /* 0x3c004000f4027fae */ /* 0x000fe4000c121846 */
[----:B--2---:R-:W2:Y:S02]  /*a650*/  LDC R57, c[0x0][0x230] ;  /* 0x00008c00ff397b82 */ /* 0x004ea40000000800 */
[----:B------:R-:W4:Y:S04]  /*a660*/  LDL.LU R241, [R1+0x1810] ;  /* 0x0018100001f17983 */ /* 0x000f280000300800 */
[----:B------:R-:W-:Y:S02]  /*a670*/  LDGSTS.E [R2+0x38008], desc[UR6][R44.64], !P3 ;  /* 0x380080002c027fae */ /* 0x000fe4000d921846 */
[----:B---3--:R-:W3:Y:S02]  /*a680*/  LDC R240, c[0x0][0x230] ;  /* 0x00008c00fff07b82 */ /* 0x008ee40000000800 */
[----:B------:R-:W-:Y:S04]  /*a690*/  LDGSTS.E [R2+0x3c008], desc[UR6][R40.64], !P3 ;  /* 0x3c00800028027fae */ /* 0x000fe8000d921846 */
[----:B------:R-:W-:Y:S04]  /*a6a0*/  LDGSTS.E [R2+0x3800c], desc[UR6][R248.64], !P2 ;  /* 0x3800c000f8027fae */ /* 0x000fe8000d121846 */
[----:B------:R-:W4:Y:S04]  /*a6b0*/  LDL.LU.64 R44, [R1+0x200] ;  /* 0x00020000012c7983 */ /* 0x000f280000300a00 */
[----:B------:R2:W-:Y:S04]  /*a6c0*/  LDGSTS.E [R2+0x3c00c], desc[UR6][R8.64], !P2 ;  /* 0x3c00c00008027fae */ /* 0x0005e8000d121846 */
[----:B------:R-:W4:Y:S04]  /*a6d0*/  LDL.LU.64 R248, [R1+0x1808] ;  /* 0x0018080001f87983 */ /* 0x000f280000300a00 */
[----:B------:R-:W4:Y:S04]  /*a6e0*/  LDL.LU.64 R40, [R1+0x1f0] ;  /* 0x0001f00001287983 */ /* 0x000f280000300a00 */
[----:B------:R-:W4:Y:S01]  /*a6f0*/  LDL.LU.64 R64, [R1+0x1e0] ;  /* 0x0001e00001407983 */ /* 0x000f220000300a00 */
[----:B--2---:R-:W-:-:S02]  /*a700*/  VIADD R2, R57, 0xffffffd8 ;  /* 0xffffffd839027836 */ /* 0x004fc40000000000 */
[----:B------:R-:W2:Y:S01]  /*a710*/  LDC R57, c[0x0][0x230] ;  /* 0x00008c00ff397b82 */ /* 0x000ea20000000800 */
[----:B------:R-:W-:Y:S01]  /*a720*/  IMAD.WIDE R50, R5, 0x4, R24 ;  /* 0x0000000405327825 */ /* 0x000fe200078e0218 */
[----:B------:R-:W4:Y:S03]  /*a730*/  LDL.LU.64 R8, [R1+0x1800] ;  /* 0x0018000001087983 */ /* 0x000f260000300a00 */
[----:B------:R-:W-:Y:S02]  /*a740*/  VIADD R251, R251, 0xffffffda ;  /* 0xffffffdafbfb7836 */ /* 0x000fe40000000000 */
[----:B------:R-:W-:Y:S01]  /*a750*/  IMAD.WIDE R46, R5, 0x4, R46 ;  /* 0x00000004052e7825 */ /* 0x000fe200078e022e */
[----:B------:R-:W-:Y:S01]  /*a760*/  ISETP.GE.U32.AND P0, PT, R252, 0x7fffffbc, PT ;  /* 0x7fffffbcfc00780c */ /* 0x000fe20003f06070 */
[----:B------:R-:W-:Y:S01]  /*a770*/  STL.64 [R1+0xe20], R54 ;  /* 0x000e203601007387 */ /* 0x000fe20000100a00 */
[----:B------:R-:W-:Y:S01]  /*a780*/  ISETP.GE.U32.AND P4, PT, R2, 0x7fffffb9, PT ;  /* 0x7fffffb90200780c */ /* 0x000fe20003f86070 */
[----:B---3--:R-:W-:-:S02]  /*a790*/  VIADD R240, R240, 0xffffffd9 ;  /* 0xffffffd9f0f07836 */ /* 0x008fc40000000000 */
[----:B------:R-:W-:Y:S01]  /*a7a0*/  IMAD.WIDE R52, R5, 0x4, R6 ;  /* 0x0000000405347825 */ /* 0x000fe200078e0206 */
[----:B------:R-:W-:Y:S01]  /*a7b0*/  STL.64 [R1+0xe90], R50 ;  /* 0x000e903201007387 */ /* 0x000fe20000100a00 */
[----:B------:R-:W-:Y:S01]  /*a7c0*/  ISETP.GE.U32.AND P2, PT, R251, 0x7fffffbb, PT ;  /* 0x7fffffbbfb00780c */ /* 0x000fe20003f46070 */
[----:B------:R-:W3:Y:S01]  /*a7d0*/  LDC R252, c[0x0][0x230] ;  /* 0x00008c00fffc7b82 */ /* 0x000ee20000000800 */
[----:B------:R-:W-:Y:S01]  /*a7e0*/  IMAD.WIDE R10, R5, 0x4, R42 ;  /* 0x00000004050a7825 */ /* 0x000fe200078e022a */
[----:B------:R-:W-:-:S03]  /*a7f0*/  ISETP.GE.U32.AND P3, PT, R240, 0x7fffffba, PT ;  /* 0x7fffffbaf000780c */ /* 0x000fc60003f66070 */
[----:B------:R-:W-:Y:S01]  /*a800*/  LDGSTS.E [R4+0x38000], desc[UR6][R54.64], !P0 ;  /* 0x3800000036047fae */ /* 0x000fe2000c121846 */
[----:B--2---:R-:W-:-:S03]  /*a810*/  VIADD R2, R57, 0xffffffd7 ;  /* 0xffffffd739027836 */ /* 0x004fc60000000000 */
[----:B------:R-:W-:Y:S01]  /*a820*/  LDGSTS.E [R4+0x3c000], desc[UR6][R52.64], !P0 ;  /* 0x3c00000034047fae */ /* 0x000fe2000c121846 */
[----:B------:R-:W2:Y:S03]  /*a830*/  LDC R240, c[0x0][0x230] ;  /* 0x00008c00fff07b82 */ /* 0x000ea60000000800 */
[----:B------:R-:W3:Y:S04]  /*a840*/  LDL.LU.64 R56, [R1+0x1d8] ;  /* 0x0001d80001387983 */ /* 0x000ee80000300a00 */
[----:B------:R1:W-:Y:S01]  /*a850*/  STL.64 [R1+0xea0], R46 ;  /* 0x000ea02e01007387 */ /* 0x0003e20000100a00 */
[----:B------:R-:W3:Y:S03]  /*a860*/  LDC R251, c[0x0][0x230] ;  /* 0x00008c00fffb7b82 */ /* 0x000ee60000000800 */
[----:B------:R-:W-:Y:S04]  /*a870*/  STL.64 [R1+0xe10], R52 ;  /* 0x000e103401007387 */ /* 0x000fe80000100a00 */
[----:B------:R-:W3:Y:S04]  /*a880*/  LDL.LU.64 R24, [R1+0x1c8] ;  /* 0x0001c80001187983 */ /* 0x000ee80000300a00 */
[----:B------:R-:W-:Y:S04]  /*a890*/  STL.64 [R1+0xeb0], R10 ;  /* 0x000eb00a01007387 */ /* 0x000fe80000100a00 */
[----:B------:R-:W3:Y:S04]  /*a8a0*/  LDL.LU.64 R42, [R1+0x1b8] ;  /* 0x0001b800012a7983 */ /* 0x000ee80000300a00 */
[----:B------:R-:W3:Y:S04]  /*a8b0*/  LDL.LU.64 R6, [R1+0x1a8] ;  /* 0x0001a80001067983 */ /* 0x000ee80000300a00 */
[----:B------:R-:W-:Y:S01]  /*a8c0*/  LDGSTS.E [R4+0x38004], desc[UR6][R50.64], !P2 ;  /* 0x3800400032047fae */ /* 0x000fe2000d121846 */
[----:B----4-:R-:W-:-:S03]  /*a8d0*/  IMAD.WIDE R48, R5, 0x4, R44 ;  /* 0x0000000405307825 */ /* 0x010fc600078e022c */
[----:B------:R-:W4:Y:S04]  /*a8e0*/  LDL.LU.64 R44, [R1+0x1d0] ;  /* 0x0001d000012c7983 */ /* 0x000f280000300a00 */
[----:B------:R-:W-:Y:S04]  /*a8f0*/  STL.64 [R1+0xe30], R48 ;  /* 0x000e303001007387 */ /* 0x000fe80000100a00 */
[----:B------:R-:W-:Y:S01]  /*a900*/  LDGSTS.E [R4+0x3c004], desc[UR6][R48.64], !P2 ;  /* 0x3c00400030047fae */ /* 0x000fe2000d121846 */
[----:B------:R-:W-:-:S03]  /*a910*/  IMAD.WIDE R40, R5, 0x4, R40 ;  /* 0x0000000405287825 */ /* 0x000fc600078e0228 */
[----:B------:R-:W-:Y:S01]  /*a920*/  LDGSTS.E [R4+0x38008], desc[UR6][R46.64], !P3 ;  /* 0x380080002e047fae */ /* 0x000fe2000d921846 */
[----:B------:R-:W-:-:S03]  /*a930*/  IMAD.WIDE R26, R5, 0x4, R64 ;  /* 0x00000004051a7825 */ /* 0x000fc600078e0240 */
[----:B------:R2:W-:Y:S04]  /*a940*/  STL.64 [R1+0xea8], R40 ;  /* 0x000ea82801007387 */ /* 0x0005e80000100a00 */
[----:B------:R3:W-:Y:S04]  /*a950*/  STL.64 [R1+0xeb8], R26 ;  /* 0x000eb81a01007387 */ /* 0x0007e80000100a00 */
[----:B-1----:R-:W4:Y:S04]  /*a960*/  LDL.LU.64 R46, [R1+0x1c0] ;  /* 0x0001c000012e7983 */ /* 0x002f280000300a00 */
[----:B------:R-:W-:Y:S04]  /*a970*/  LDGSTS.E [R4+0x3c008], desc[UR6][R40.64], !P3 ;  /* 0x3c00800028047fae */ /* 0x000fe8000d921846 */
[----:B------:R-:W-:Y:S01]  /*a980*/  LDGSTS.E [R4+0x3800c], desc[UR6][R10.64], !P4 ;  /* 0x3800c0000a047fae */ /* 0x000fe2000e121846 */
[----:B--2---:R-:W-:Y:S01]  /*a990*/  VIADD R240, R240, 0xffffffd6 ;  /* 0xffffffd6f0f07836 */ /* 0x004fe20000000000 */
[----:B------:R-:W-:-:S02]  /*a9a0*/  ISETP.GE.U32.AND P0, PT, R2, 0x7fffffb8, PT ;  /* 0x7fffffb80200780c */ /* 0x000fc40003f06070 */
[----:B------:R1:W-:Y:S04]  /*a9b0*/  LDGSTS.E [R4+0x3c00c], desc[UR6][R26.64], !P4 ;  /* 0x3c00c0001a047fae */ /* 0x0003e8000e121846 */
[----:B------:R-:W2:Y:S04]  /*a9c0*/  LDL.LU.64 R40, [R1+0x1b0] ;  /* 0x0001b00001287983 */ /* 0x000ea80000300a00 */
[----:B------:R-:W2:Y:S01]  /*a9d0*/  LDL.LU.64 R10, [R1+0x1a0] ;  /* 0x0001a000010a7983 */ /* 0x000ea20000300a00 */
[----:B---3--:R-:W-:Y:S01]  /*a9e0*/  IMAD.WIDE R58, R5, 0x4, R56 ;  /* 0x00000004053a7825 */ /* 0x008fe200078e0238 */
[----:B------:R-:W-:Y:S01]  /*a9f0*/  ISETP.GE.U32.AND P2, PT, R240, 0x7fffffb7, PT ;  /* 0x7fffffb7f000780c */ /* 0x000fe20003f46070 */
[----:B-1----:R-:W1:Y:S02]  /*aa00*/  LDC R26, c[0x0][0x230] ;  /* 0x00008c00ff1a7b82 */ /* 0x002e640000000800 */
[----:B------:R-:W-:Y:S01]  /*aa10*/  VIADD R4, R252, 0xffffffd5 ;  /* 0xffffffd5fc047836 */ /* 0x000fe20000000000 */
[----:B------:R-:W-:Y:S01]  /*aa20*/  STL.64 [R1+0xec0], R58 ;  /* 0x000ec03a01007387 */ /* 0x000fe20000100a00 */
[----:B------:R-:W-:-:S02]  /*aa30*/  VIADD R2, R12, 0xffffffd4 ;  /* 0xffffffd40c027836 */ /* 0x000fc40000000000 */
[C---:B------:R-:W-:Y:S01]  /*aa40*/  IMAD.WIDE R52, R5.reuse, 0x4, R24 ;  /* 0x0000000405347825 */ /* 0x040fe200078e0218 */
[----:B------:R-:W-:Y:S01]  /*aa50*/  ISETP.GE.U32.AND P3, PT, R4, 0x7fffffb6, PT ;  /* 0x7fffffb60400780c */ /* 0x000fe20003f66070 */
[----:B------:R-:W-:Y:S01]  /*aa60*/  LDGSTS.E [R9+0x38000], desc[UR6][R58.64], !P0 ;  /* 0x380000003a097fae */ /* 0x000fe2000c121846 */
[----:B------:R-:W3:Y:S01]  /*aa70*/  LDC R252, c[0x0][0x230] ;  /* 0x00008c00fffc7b82 */ /* 0x000ee20000000800 */
[C---:B------:R-:W-:Y:S02]  /*aa80*/  IMAD.WIDE R48, R5.reuse, 0x4, R42 ;  /* 0x0000000405307825 */ /* 0x040fe400078e022a */
[----:B------:R-:W-:Y:S05]  /*aa90*/  STL.64 [R1+0xed0], R52 ;  /* 0x000ed03401007387 */ /* 0x000fea0000100a00 */
[----:B------:R-:W1:Y:S01]  /*aaa0*/  LDC R12, c[0x0][0x230] ;  /* 0x00008c00ff0c7b82 */ /* 0x000e620000000800 */
[C---:B------:R-:W-:Y:S01]  /*aab0*/  IMAD.WIDE R6, R5.reuse, 0x4, R6 ;  /* 0x0000000405067825 */ /* 0x040fe200078e0206 */
[----:B------:R-:W3:Y:S04]  /*aac0*/  LDL.LU.64 R56, [R1+0x198] ;  /* 0x0001980001387983 */ /* 0x000ee80000300a00 */
[----:B------:R-:W-:Y:S01]  /*aad0*/  STL.64 [R1+0xee0], R48 ;  /* 0x000ee03001007387 */ /* 0x000fe20000100a00 */
[----:B------:R-:W-:Y:S01]  /*aae0*/  ISETP.GE.U32.AND P4, PT, R2, 0x7fffffb5, PT ;  /* 0x7fffffb50200780c */ /* 0x000fe20003f86070 */
[----:B----4-:R-:W-:-:S05]  /*aaf0*/  IMAD.WIDE R54, R5, 0x4, R44 ;  /* 0x0000000405367825 */ /* 0x010fca00078e022c */
[----:B------:R-:W-:Y:S04]  /*ab00*/  STL.64 [R1+0xec8], R54 ;  /* 0x000ec83601007387 */ /* 0x000fe80000100a00 */
[----:B------:R-:W4:Y:S04]  /*ab10*/  LDL.LU.64 R24, [R1+0x188] ;  /* 0x0001880001187983 */ /* 0x000f280000300a00 */
[----:B------:R-:W-:Y:S04]  /*ab20*/  STL.64 [R1+0xef0], R6 ;  /* 0x000ef00601007387 */ /* 0x000fe80000100a00 */
[----:B------:R-:W4:Y:S04]  /*ab30*/  LDL.LU.64 R44, [R1+0x178] ;  /* 0x00017800012c7983 */ /* 0x000f280000300a00 */
[----:B------:R-:W4:Y:S01]  /*ab40*/  LDL.LU.64 R42, [R1+0x168] ;  /* 0x00016800012a7983 */ /* 0x000f220000300a00 */
[----:B------:R-:W-:-:S03]  /*ab50*/  IMAD.WIDE R50, R5, 0x4, R46 ;  /* 0x0000000405327825 */ /* 0x000fc600078e022e */
[----:B------:R-:W-:Y:S04]  /*ab60*/  LDGSTS.E [R9+0x3c000], desc[UR6][R54.64], !P0 ;  /* 0x3c00000036097fae */ /* 0x000fe8000c121846 */
[----:B------:R-:W4:Y:S04]  /*ab70*/  LDL.LU.64 R46, [R1+0x190] ;  /* 0x00019000012e7983 */ /* 0x000f280000300a00 */
[----:B------:R-:W-:Y:S01]  /*ab80*/  LDGSTS.E [R9+0x38004], desc[UR6][R52.64], !P2 ;  /* 0x3800400034097fae */ /* 0x000fe2000d121846 */
[----:B--2---:R-:W-:-:S03]  /*ab90*/  IMAD.WIDE R40, R5, 0x4, R40 ;  /* 0x0000000405287825 */ /* 0x004fc600078e0228 */
[----:B------:R-:W-:Y:S01]  /*aba0*/  STL.64 [R1+0xed8], R50 ;  /* 0x000ed83201007387 */ /* 0x000fe20000100a00 */
[----:B------:R-:W-:-:S03]  /*abb0*/  IMAD.WIDE R10, R5, 0x4, R10 ;  /* 0x00000004050a7825 */ /* 0x000fc600078e020a */
[----:B------:R-:W-:Y:S04]  /*abc0*/  LDGSTS.E [R9+0x3c004], desc[UR6][R50.64], !P2 ;  /* 0x3c00400032097fae */ /* 0x000fe8000d121846 */
[----:B------:R2:W-:Y:S04]  /*abd0*/  STL.64 [R1+0xee8], R40 ;  /* 0x000ee82801007387 */ /* 0x0005e80000100a00 */
[----:B------:R-:W-:Y:S04]  /*abe0*/  LDGSTS.E [R9+0x38008], desc[UR6][R48.64], !P3 ;  /* 0x3800800030097fae */ /* 0x000fe8000d921846 */
[----:B------:R1:W-:Y:S04]  /*abf0*/  STL.64 [R1+0xef8], R10 ;  /* 0x000ef80a01007387 */ /* 0x0003e80000100a00 */
[----:B------:R-:W-:Y:S04]  /*ac00*/  LDGSTS.E [R9+0x3c008], desc[UR6][R40.64], !P3 ;  /* 0x3c00800028097fae */ /* 0x000fe8000d921846 */
[----:B------:R-:W-:Y:S04]  /*ac10*/  LDGSTS.E [R9+0x3800c], desc[UR6][R6.64], !P4 ;  /* 0x3800c00006097fae */ /* 0x000fe8000e121846 */
[----:B------:R3:W-:Y:S04]  /*ac20*/  LDGSTS.E [R9+0x3c00c], desc[UR6][R10.64], !P4 ;  /* 0x3c00c0000a097fae */ /* 0x0007e8000e121846 */
[----:B--2---:R-:W2:Y:S04]  /*ac30*/  LDL.LU.64 R40, [R1+0x180] ;  /* 0x0001800001287983 */ /* 0x004ea80000300a00 */
[----:B------:R-:W2:Y:S04]  /*ac40*/  LDL.LU.64 R6, [R1+0x170] ;  /* 0x0001700001067983 */ /* 0x000ea80000300a00 */
[----:B-1----:R-:W2:Y:S01]  /*ac50*/  LDL.LU.64 R10, [R1+0x160] ;  /* 0x00016000010a7983 */ /* 0x002ea20000300a00 */
[----:B---3--:R-:W-:-:S02]  /*ac60*/  VIADD R2, R252, 0xffffffd0 ;  /* 0xffffffd0fc027836 */ /* 0x008fc40000000000 */
[----:B------:R-:W-:Y:S01]  /*ac70*/  IMAD.WIDE R56, R5, 0x4, R56 ;  /* 0x0000000405387825 */ /* 0x000fe200078e0238 */
[----:B------:R-:W1:Y:S03]  /*ac80*/  LDC R252, c[0x0][0x230] ;  /* 0x00008c00fffc7b82 */ /* 0x000e660000000800 */
[----:B------:R-:W-:Y:S01]  /*ac90*/  VIADD R240, R251, 0xffffffd3 ;  /* 0xffffffd3fbf07836 */ /* 0x000fe20000000000 */
[----:B------:R-:W-:Y:S01]  /*aca0*/  ISETP.GE.U32.AND P4, PT, R2, 0x7fffffb1, PT ;  /* 0x7fffffb10200780c */ /* 0x000fe20003f86070 */
[----:B------:R-:W-:Y:S01]  /*acb0*/  VIADD R9, R26, 0xffffffd2 ;  /* 0xffffffd21a097836 */ /* 0x000fe20000000000 */
[----:B------:R-:W-:Y:S01]  /*acc0*/  STL.64 [R1+0xf00], R56 ;  /* 0x000f003801007387 */ /* 0x000fe20000100a00 */
[----:B------:R-:W-:Y:S01]  /*acd0*/  VIADD R4, R13, 0xffffffd1 ;  /* 0xffffffd10d047836 */ /* 0x000fe20000000000 */
[----:B------:R-:W3:Y:S01]  /*ace0*/  LDC R251, c[0x0][0x230] ;  /* 0x00008c00fffb7b82 */ /* 0x000ee20000000800 */
[----:B------:R-:W-:Y:S01]  /*acf0*/  VIADD R2, R12, 0xffffffcf ;  /* 0xffffffcf0c027836 */ /* 0x000fe20000000000 */
[----:B------:R-:W-:-:S02]  /*ad00*/  ISETP.GE.U32.AND P0, PT, R240, 0x7fffffb4, PT ;  /* 0x7fffffb4f000780c */ /* 0x000fc40003f06070 */
[----:B------:R-:W-:Y:S02]  /*ad10*/  ISETP.GE.U32.AND P2, PT, R9, 0x7fffffb3, PT ;  /* 0x7fffffb30900780c */ /* 0x000fe40003f46070 */
[----:B------:R-:W-:Y:S02]  /*ad20*/  ISETP.GE.U32.AND P3, PT, R4, 0x7fffffb2, PT ;  /* 0x7fffffb20400780c */ /* 0x000fe40003f66070 */
[----:B------:R-:W1:Y:S07]  /*ad30*/  LDC R9, c[0x0][0x230] ;  /* 0x00008c00ff097b82 */ /* 0x000e6e0000000800 */
[----:B------:R-:W-:Y:S01]  /*ad40*/  LDGSTS.E [R247+0x38000], desc[UR6][R56.64], !P0 ;  /* 0x3800000038f77fae */ /* 0x000fe2000c121846 */
[----:B------:R-:W3:Y:S08]  /*ad50*/  LDC R4, c[0x0][0x230] ;  /* 0x00008c00ff047b82 */ /* 0x000ef00000000800 */
[----:B------:R-:W3:Y:S01]  /*ad60*/  LDC R240, c[0x0][0x230] ;  /* 0x00008c00fff07b82 */ /* 0x000ee20000000800 */
[----:B----4-:R-:W-:-:S05]  /*ad70*/  IMAD.WIDE R52, R5, 0x4, R24 ;  /* 0x0000000405347825 */ /* 0x010fca00078e0218 */
[----:B------:R-:W-:Y:S01]  /*ad80*/  STL.64 [R1+0xf10], R52 ;  /* 0x000f103401007387 */ /* 0x000fe20000100a00 */
[----:B------:R-:W-:-:S03]  /*ad90*/  IMAD.WIDE R44, R5, 0x4, R44 ;  /* 0x00000004052c7825 */ /* 0x000fc600078e022c */
[----:B------:R-:W4:Y:S01]  /*ada0*/  LDL.LU.64 R48, [R1+0x158] ;  /* 0x0001580001307983 */ /* 0x000f220000300a00 */
[----:B------:R-:W-:-:S03]  /*adb0*/  IMAD.WIDE R12, R5, 0x4, R42 ;  /* 0x00000004050c7825 */ /* 0x000fc600078e022a */
[----:B------:R3:W-:Y:S01]  /*adc0*/  STL.64 [R1+0xf20], R44 ;  /* 0x000f202c01007387 */ /* 0x0007e20000100a00 */
[----:B------:R-:W-:-:S05]  /*add0*/  IMAD.WIDE R54, R5, 0x4, R46 ;  /* 0x0000000405367825 */ /* 0x000fca00078e022e */
[----:B------:R4:W-:Y:S04]  /*ade0*/  STL.64 [R1+0xf08], R54 ;  /* 0x000f083601007387 */ /* 0x0009e80000100a00 */
[----:B------:R-:W4:Y:S04]  /*adf0*/  LDL.LU.64 R24, [R1+0x148] ;  /* 0x0001480001187983 */ /* 0x000f280000300a00 */
[----:B------:R-:W-:Y:S04]  /*ae00*/  STL.64 [R1+0xf30], R12 ;  /* 0x000f300c01007387 */ /* 0x000fe80000100a00 */
[----:B------:R-:W4:Y:S04]  /*ae10*/  LDL.LU.64 R46, [R1+0x138] ;  /* 0x00013800012e7983 */ /* 0x000f280000300a00 */
[----:B------:R-:W4:Y:S04]  /*ae20*/  LDL.LU.64 R42, [R1+0x128] ;  /* 0x00012800012a7983 */ /* 0x000f280000300a00 */
[----:B------:R4:W-:Y:S04]  /*ae30*/  LDGSTS.E [R247+0x3c000], desc[UR6][R54.64], !P0 ;  /* 0x3c00000036f77fae */ /* 0x0009e8000c121846 */
[----:B------:R-:W-:Y:S01]  /*ae40*/  LDGSTS.E [R247+0x38004], desc[UR6][R52.64], !P2 ;  /* 0x3800400034f77fae */ /* 0x000fe2000d121846 */
[----:B--2---:R-:W-:-:S03]  /*ae50*/  IMAD.WIDE R50, R5, 0x4, R40 ;  /* 0x0000000405327825 */ /* 0x004fc600078e0228 */
[----:B------:R-:W2:Y:S01]  /*ae60*/  LDL.LU.64 R40, [R1+0x150] ;  /* 0x0001500001287983 */ /* 0x000ea20000300a00 */
[----:B------:R-:W-:-:S03]  /*ae70*/  IMAD.WIDE R26, R5, 0x4, R6 ;  /* 0x00000004051a7825 */ /* 0x000fc600078e0206 */
[----:B------:R-:W2:Y:S01]  /*ae80*/  LDL.LU.64 R6, [R1+0x140] ;  /* 0x0001400001067983 */ /* 0x000ea20000300a00 */
[----:B------:R-:W-:-:S03]  /*ae90*/  IMAD.WIDE R10, R5, 0x4, R10 ;  /* 0x00000004050a7825 */ /* 0x000fc600078e020a */
[----:B------:R-:W-:Y:S04]  /*aea0*/  STL.64 [R1+0xf18], R50 ;  /* 0x000f183201007387 */ /* 0x000fe80000100a00 */
[----:B------:R-:W-:Y:S04]  /*aeb0*/  STL.64 [R1+0xf28], R26 ;  /* 0x000f281a01007387 */ /* 0x000fe80000100a00 */
[----:B------:R-:W-:Y:S04]  /*aec0*/  LDGSTS.E [R247+0x3c004], desc[UR6][R50.64], !P2 ;  /* 0x3c00400032f77fae */ /* 0x000fe8000d121846 */
[----:B------:R4:W-:Y:S04]  /*aed0*/  STL.64 [R1+0xf38], R10 ;  /* 0x000f380a01007387 */ /* 0x0009e80000100a00 */
[----:B------:R-:W-:Y:S01]  /*aee0*/  LDGSTS.E [R247+0x38008], desc[UR6][R44.64], !P3 ;  /* 0x380080002cf77fae */ /* 0x000fe2000d921846 */
[----:B-1----:R-:W-:Y:S01]  /*aef0*/  VIADD R9, R9, 0xffffffce ;  /* 0xffffffce09097836 */ /* 0x002fe20000000000 */
[----:B------:R-:W-:Y:S01]  /*af00*/  ISETP.GE.U32.AND P0, PT, R2, 0x7fffffb0, PT ;  /* 0x7fffffb00200780c */ /* 0x000fe20003f06070 */
[----:B---3--:R-:W-:Y:S01]  /*af10*/  VIADD R4, R4, 0xffffffcd ;  /* 0xffffffcd04047836 */ /* 0x008fe20000000000 */
[----:B------:R-:W-:Y:S04]  /*af20*/  LDGSTS.E [R247+0x3c008], desc[UR6][R26.64], !P3 ;  /* 0x3c0080001af77fae */ /* 0x000fe8000d921846 */
[----:B------:R-:W3:Y:S04]  /*af30*/  LDL.LU.64 R44, [R1+0x130] ;  /* 0x00013000012c7983 */ /* 0x000ee80000300a00 */
[----:B------:R-:W3:Y:S01]  /*af40*/  LDL.LU.64 R56, [R1+0x120] ;  /* 0x0001200001387983 */ /* 0x000ee20000300a00 */
[----:B------:R-:W-:-:S02]  /*af50*/  ISETP.GE.U32.AND P2, PT, R9, 0x7fffffaf, PT ;  /* 0x7fffffaf0900780c */ /* 0x000fc40003f46070 */
[----:B------:R-:W-:Y:S01]  /*af60*/  ISETP.GE.U32.AND P3, PT, R4, 0x7fffffae, PT ;  /* 0x7fffffae0400780c */ /* 0x000fe20003f66070 */
[----:B------:R-:W-:Y:S04]  /*af70*/  LDGSTS.E [R247+0x3800c], desc[UR6][R12.64], !P4 ;  /* 0x3800c0000cf77fae */ /* 0x000fe8000e121846 */
[----:B------:R1:W-:Y:S01]  /*af80*/  LDGSTS.E [R247+0x3c00c], desc[UR6][R10.64], !P4 ;  /* 0x3c00c0000af77fae */ /* 0x0003e2000e121846 */
[C---:B----4-:R-:W-:Y:S01]  /*af90*/  IMAD.WIDE R54, R5.reuse, 0x4, R48 ;  /* 0x0000000405367825 */ /* 0x050fe200078e0230 */
[----:B-1----:R-:W1:Y:S04]  /*afa0*/  LDC R10, c[0x0][0x230] ;  /* 0x00008c00ff0a7b82 */ /* 0x002e680000000800 */
[----:B------:R-:W-:Y:S04]  /*afb0*/  STL.64 [R1+0xf40], R54 ;  /* 0x000f403601007387 */ /* 0x000fe80000100a00 */
[----:B------:R-:W-:Y:S01]  /*afc0*/  LDGSTS.E [R248+0x38000], desc[UR6][R54.64], !P0 ;  /* 0x3800000036f87fae */ /* 0x000fe2000c121846 */
[----:B------:R-:W4:Y:S01]  /*afd0*/  LDC R247, c[0x0][0x230] ;  /* 0x00008c00fff77b82 */ /* 0x000f220000000800 */
[----:B------:R-:W-:-:S04]  /*afe0*/  IMAD.WIDE R50, R5, 0x4, R24 ;  /* 0x0000000405327825 */ /* 0x000fc800078e0218 */
[C---:B------:R-:W-:Y:S01]  /*aff0*/  IMAD.WIDE R46, R5.reuse, 0x4, R46 ;  /* 0x00000004052e7825 */ /* 0x040fe200078e022e */
[----:B------:R-:W-:Y:S03]  /*b000*/  STL.64 [R1+0xf50], R50 ;  /* 0x000f503201007387 */ /* 0x000fe60000100a00 */
[C---:B------:R-:W-:Y:S01]  /*b010*/  IMAD.WIDE R26, R5.reuse, 0x4, R42 ;  /* 0x00000004051a7825 */ /* 0x040fe200078e022a */
[----:B------:R-:W-:Y:S03]  /*b020*/  STL.64 [R1+0xf60], R46 ;  /* 0x000f602e01007387 */ /* 0x000fe60000100a00 */
[----:B--2---:R-:W-:-:S04]  /*b030*/  IMAD.WIDE R52, R5, 0x4, R40 ;  /* 0x0000000405347825 */ /* 0x004fc800078e0228 */
[C---:B------:R-:W-:Y:S01]  /*b040*/  IMAD.WIDE R48, R5.reuse, 0x4, R6 ;  /* 0x0000000405307825 */ /* 0x040fe200078e0206 */
[----:B------:R-:W-:Y:S04]  /*b050*/  STL.64 [R1+0xf48], R52 ;  /* 0x000f483401007387 */ /* 0x000fe80000100a00 */
[----:B------:R-:W2:Y:S04]  /*b060*/  LDL.LU.64 R24, [R1+0x118] ;  /* 0x0001180001187983 */ /* 0x000ea80000300a00 */
[----:B------:R-:W-:Y:S04]  /*b070*/  STL.64 [R1+0xf70], R26 ;  /* 0x000f701a01007387 */ /* 0x000fe80000100a00 */
[----:B------:R-:W-:Y:S04]  /*b080*/  STL.64 [R1+0xf58], R48 ;  /* 0x000f583001007387 */ /* 0x000fe80000100a00 */
[----:B------:R-:W2:Y:S04]  /*b090*/  LDL.LU.64 R42, [R1+0x108] ;  /* 0x00010800012a7983 */ /* 0x000ea80000300a00 */
[----:B------:R-:W2:Y:S04]  /*b0a0*/  LDL.LU.64 R40, [R1+0xf8] ;  /* 0x0000f80001287983 */ /* 0x000ea80000300a00 */
[----:B------:R-:W2:Y:S04]  /*b0b0*/  LDL.LU.64 R6, [R1+0xe8] ;  /* 0x0000e80001067983 */ /* 0x000ea80000300a00 */
[----:B------:R-:W-:Y:S01]  /*b0c0*/  LDGSTS.E [R248+0x3c000], desc[UR6][R52.64], !P0 ;  /* 0x3c00000034f87fae */ /* 0x000fe2000c121846 */
[----:B---3--:R-:W-:-:S03]  /*b0d0*/  IMAD.WIDE R44, R5, 0x4, R44 ;  /* 0x00000004052c7825 */ /* 0x008fc600078e022c */
[----:B------:R-:W-:Y:S01]  /*b0e0*/  LDGSTS.E [R248+0x38004], desc[UR6][R50.64], !P2 ;  /* 0x3800400032f87fae */ /* 0x000fe2000d121846 */
[----:B------:R-:W-:-:S03]  /*b0f0*/  IMAD.WIDE R12, R5, 0x4, R56 ;  /* 0x00000004050c7825 */ /* 0x000fc600078e0238 */
[----:B------:R3:W-:Y:S04]  /*b100*/  STL.64 [R1+0xf68], R44 ;  /* 0x000f682c01007387 */ /* 0x0007e80000100a00 */
[----:B------:R2:W-:Y:S04]  /*b110*/  STL.64 [R1+0xf78], R12 ;  /* 0x000f780c01007387 */ /* 0x0005e80000100a00 */
[----:B------:R-:W-:Y:S04]  /*b120*/  LDGSTS.E [R248+0x3c004], desc[UR6][R48.64], !P2 ;  /* 0x3c00400030f87fae */ /* 0x000fe8000d121846 */
[----:B------:R-:W-:Y:S04]  /*b130*/  LDGSTS.E [R248+0x38008], desc[UR6][R46.64], !P3 ;  /* 0x380080002ef87fae */ /* 0x000fe8000d921846 */
[----:B------:R-:W2:Y:S04]  /*b140*/  LDL.LU.64 R56, [R1+0x110] ;  /* 0x0001100001387983 */ /* 0x000ea80000300a00 */
[----:B------:R-:W-:Y:S04]  /*b150*/  LDGSTS.E [R248+0x3c008], desc[UR6][R44.64], !P3 ;  /* 0x3c0080002cf87fae */ /* 0x000fe8000d921846 */
[----:B---3--:R-:W3:Y:S04]  /*b160*/  LDL.LU.64 R44, [R1+0x100] ;  /* 0x00010000012c7983 */ /* 0x008ee80000300a00 */
[----:B------:R-:W3:Y:S04]  /*b170*/  LDL.LU.64 R46, [R1+0xf0] ;  /* 0x0000f000012e7983 */ /* 0x000ee80000300a00 */
[----:B------:R-:W3:Y:S01]  /*b180*/  LDL.LU.64 R64, [R1+0xe0] ;  /* 0x0000e00001407983 */ /* 0x000ee20000300a00 */
[----:B------:R-:W-:-:S02]  /*b190*/  VIADD R2, R251, 0xffffffcc ;  /* 0xffffffccfb027836 */ /* 0x000fc40000000000 */
[----:B------:R-:W-:Y:S01]  /*b1a0*/  VIADD R240, R240, 0xffffffcb ;  /* 0xffffffcbf0f07836 */ /* 0x000fe20000000000 */
[----:B------:R-:W3:Y:S02]  /*b1b0*/  LDC R251, c[0x0][0x230] ;  /* 0x00008c00fffb7b82 */ /* 0x000ee40000000800 */
[----:B------:R-:W-:Y:S01]  /*b1c0*/  ISETP.GE.U32.AND P4, PT, R2, 0x7fffffad, PT ;  /* 0x7fffffad0200780c */ /* 0x000fe20003f86070 */
[----:B------:R-:W-:Y:S01]  /*b1d0*/  VIADD R9, R252, 0xffffffca ;  /* 0xffffffcafc097836 */ /* 0x000fe20000000000 */
[----:B------:R-:W-:Y:S01]  /*b1e0*/  ISETP.GE.U32.AND P0, PT, R240, 0x7fffffac, PT ;  /* 0x7fffffacf000780c */ /* 0x000fe20003f06070 */
[----:B-1----:R-:W-:Y:S02]  /*b1f0*/  VIADD R4, R10, 0xffffffc9 ;  /* 0xffffffc90a047836 */ /* 0x002fe40000000000 */
[----:B----4-:R-:W-:Y:S01]  /*b200*/  VIADD R2, R247, 0xffffffc8 ;  /* 0xffffffc8f7027836 */ /* 0x010fe20000000000 */
[----:B------:R-:W-:Y:S01]  /*b210*/  ISETP.GE.U32.AND P2, PT, R9, 0x7fffffab, PT ;  /* 0x7fffffab0900780c */ /* 0x000fe20003f46070 */
[----:B------:R-:W1:Y:S01]  /*b220*/  LDC R240, c[0x0][0x230] ;  /* 0x00008c00fff07b82 */ /* 0x000e620000000800 */
[----:B------:R-:W-:-:S05]  /*b230*/  ISETP.GE.U32.AND P3, PT, R4, 0x7fffffaa, PT ;  /* 0x7fffffaa0400780c */ /* 0x000fca0003f66070 */
[----:B------:R-:W-:Y:S02]  /*b240*/  LDGSTS.E [R248+0x3800c], desc[UR6][R26.64], !P4 ;  /* 0x3800c0001af87fae */ /* 0x000fe4000e121846 */
[----:B------:R-:W4:Y:S02]  /*b250*/  LDC R9, c[0x0][0x230] ;  /* 0x00008c00ff097b82 */ /* 0x000f240000000800 */
[----:B------:R1:W-:Y:S01]  /*b260*/  LDGSTS.E [R248+0x3c00c], desc[UR6][R12.64], !P4 ;  /* 0x3c00c0000cf87fae */ /* 0x0003e2000e121846 */
[----:B------:R-:W-:-:S05]  /*b270*/  ISETP.GE.U32.AND P4, PT, R2, 0x7fffffa9, PT ;  /* 0x7fffffa90200780c */ /* 0x000fca0003f86070 */
[----:B------:R-:W4:Y:S08]  /*b280*/  LDC R4, c[0x0][0x230] ;  /* 0x00008c00ff047b82 */ /* 0x000f300000000800 */
[----:B-1----:R-:W1:Y:S08]  /*b290*/  LDC R248, c[0x0][0x230] ;  /* 0x00008c00fff87b82 */ /* 0x002e700000000800 */
[----:B------:R-:W1:Y:S01]  /*b2a0*/  LDC R247, c[0x0][0x230] ;  /* 0x00008c00fff77b82 */ /* 0x000e620000000800 */
[----:B--2---:R-:W-:-:S05]  /*b2b0*/  IMAD.WIDE R58, R5, 0x4, R24 ;  /* 0x00000004053a7825 */ /* 0x004fca00078e0218 */
[----:B------:R-:W-:Y:S04]  /*b2c0*/  STL.64 [R1+0xf80], R58 ;  /* 0x000f803a01007387 */ /* 0x000fe80000100a00 */
[----:B------:R-:W-:Y:S01]  /*b2d0*/  LDGSTS.E [R249+0x38000], desc[UR6][R58.64], !P0 ;  /* 0x380000003af97fae */ /* 0x000fe2000c121846 */
[----:B------:R-:W-:-:S03]  /*b2e0*/  IMAD.WIDE R52, R5, 0x4, R42 ;  /* 0x0000000405347825 */ /* 0x000fc600078e022a */
[----:B------:R-:W2:Y:S01]  /*b2f0*/  LDL.LU.64 R42, [R1+0xd8] ;  /* 0x0000d800012a7983 */ /* 0x000ea20000300a00 */
[----:B------:R-:W-:-:S03]  /*b300*/  IMAD.WIDE R48, R5, 0x4, R40 ;  /* 0x0000000405307825 */ /* 0x000fc600078e0228 */
[----:B------:R-:W-:Y:S01]  /*b310*/  STL.64 [R1+0xf90], R52 ;  /* 0x000f903401007387 */ /* 0x000fe20000100a00 */
[----:B------:R-:W-:-:S03]  /*b320*/  IMAD.WIDE R6, R5, 0x4, R6 ;  /* 0x0000000405067825 */ /* 0x000fc600078e0206 */
[----:B------:R-:W2:Y:S04]  /*b330*/  LDL.LU.64 R40, [R1+0xc8] ;  /* 0x0000c80001287983 */ /* 0x000ea80000300a00 */
[----:B------:R-:W-:Y:S04]  /*b340*/  STL.64 [R1+0xfa0], R48 ;  /* 0x000fa03001007387 */ /* 0x000fe80000100a00 */
[----:B------:R-:W2:Y:S04]  /*b350*/  LDL.LU.64 R24, [R1+0x80] ;  /* 0x0000800001187983 */ /* 0x000ea80000300a00 */
[----:B------:R1:W-:Y:S04]  /*b360*/  STL.64 [R1+0xfb0], R6 ;  /* 0x000fb00601007387 */ /* 0x0003e80000100a00 */
[----:B------:R-:W2:Y:S01]  /*b370*/  LDL.LU.64 R10, [R1+0x70] ;  /* 0x00007000010a7983 */ /* 0x000ea20000300a00 */
[----:B------:R-:W-:-:S03]  /*b380*/  IMAD.WIDE R54, R5, 0x4, R56 ;  /* 0x0000000405367825 */ /* 0x000fc600078e0238 */
[----:B------:R-:W2:Y:S04]  /*b390*/  LDL.LU.64 R56, [R1+0xd0] ;  /* 0x0000d00001387983 */ /* 0x000ea80000300a00 */
[----:B------:R-:W-:Y:S04]  /*b3a0*/  LDGSTS.E [R249+0x3c000], desc[UR6][R54.64], !P0 ;  /* 0x3c00000036f97fae */ /* 0x000fe8000c121846 */
[----:B------:R-:W-:Y:S01]  /*b3b0*/  LDGSTS.E [R249+0x38004], desc[UR6][R52.64], !P2 ;  /* 0x3800400034f97fae */ /* 0x000fe2000d121846 */
[----:B---3--:R-:W-:-:S03]  /*b3c0*/  IMAD.WIDE R50, R5, 0x4, R44 ;  /* 0x0000000405327825 */ /* 0x008fc600078e022c */
[----:B------:R-:W3:Y:S01]  /*b3d0*/  LDL.LU.64 R44, [R1+0xc0] ;  /* 0x0000c000012c7983 */ /* 0x000ee20000300a00 */
[----:B------:R-:W-:-:S03]  /*b3e0*/  IMAD.WIDE R26, R5, 0x4, R46 ;  /* 0x00000004051a7825 */ /* 0x000fc600078e022e */
[----:B------:R-:W-:Y:S01]  /*b3f0*/  STL.64 [R1+0xf88], R54 ;  /* 0x000f883601007387 */ /* 0x000fe20000100a00 */
[----:B------:R-:W-:-:S03]  /*b400*/  IMAD.WIDE R12, R5, 0x4, R64 ;  /* 0x00000004050c7825 */ /* 0x000fc600078e0240 */
[----:B------:R-:W3:Y:S04]  /*b410*/  LDL.LU.64 R46, [R1+0x78] ;  /* 0x00007800012e7983 */ /* 0x000ee80000300a00 */
[----:B------:R-:W-:Y:S04]  /*b420*/  LDGSTS.E [R249+0x3c004], desc[UR6][R50.64], !P2 ;  /* 0x3c00400032f97fae */ /* 0x000fe8000d121846 */
[----:B------:R-:W-:Y:S04]  /*b430*/  STL.64 [R1+0xf98], R50 ;  /* 0x000f983201007387 */ /* 0x000fe80000100a00 */
[----:B------:R-:W-:Y:S04]  /*b440*/  LDGSTS.E [R249+0x38008], desc[UR6][R48.64], !P3 ;  /* 0x3800800030f97fae */ /* 0x000fe8000d921846 */
[----:B------:R3:W-:Y:S04]  /*b450*/  STL.64 [R1+0xfa8], R26 ;  /* 0x000fa81a01007387 */ /* 0x0007e80000100a00 */
[----:B------:R-:W-:Y:S04]  /*b460*/  LDGSTS.E [R249+0x3c008], desc[UR6][R26.64], !P3 ;  /* 0x3c0080001af97fae */ /* 0x000fe8000d921846 */
[----:B------:R3:W-:Y:S04]  /*b470*/  STL.64 [R1+0xfb8], R12 ;  /* 0x000fb80c01007387 */ /* 0x0007e80000100a00 */
[----:B------:R-:W-:Y:S01]  /*b480*/  LDGSTS.E [R249+0x3800c], desc[UR6][R6.64], !P4 ;  /* 0x3800c00006f97fae */ /* 0x000fe2000e121846 */
[----:B------:R-:W-:-:S02]  /*b490*/  VIADD R2, R251, 0xffffffc7 ;  /* 0xffffffc7fb027836 */ /* 0x000fc40000000000 */
[----:B----4-:R-:W-:Y:S01]  /*b4a0*/  VIADD R9, R9, 0xffffffc6 ;  /* 0xffffffc609097836 */ /* 0x010fe20000000000 */
[----:B------:R4:W-:Y:S01]  /*b4b0*/  LDGSTS.E [R249+0x3c00c], desc[UR6][R12.64], !P4 ;  /* 0x3c00c0000cf97fae */ /* 0x0009e2000e121846 */
[----:B------:R-:W-:-:S03]  /*b4c0*/  VIADD R4, R4, 0xffffffc5 ;  /* 0xffffffc504047836 */ /* 0x000fc60000000000 */
[----:B-1----:R-:W3:Y:S01]  /*b4d0*/  LDL.LU.64 R6, [R1+0x68] ;  /* 0x0000680001067983 */ /* 0x002ee20000300a00 */
[----:B------:R-:W-:Y:S01]  /*b4e0*/  ISETP.GE.U32.AND P0, PT, R2, 0x7fffffa8, PT ;  /* 0x7fffffa80200780c */ /* 0x000fe20003f06070 */
[----:B------:R-:W-:Y:S01]  /*b4f0*/  VIADD R2, R240, 0xffffffc4 ;  /* 0xffffffc4f0027836 */ /* 0x000fe20000000000 */
[----:B------:R-:W-:Y:S01]  /*b500*/  ISETP.GE.U32.AND P2, PT, R9, 0x7fffffa7, PT ;  /* 0x7fffffa70900780c */ /* 0x000fe20003f46070 */
[----:B------:R-:W1:Y:S01]  /*b510*/  LDC R251, c[0x0][0x230] ;  /* 0x00008c00fffb7b82 */ /* 0x000e620000000800 */
[----:B------:R-:W-:Y:S02]  /*b520*/  ISETP.GE.U32.AND P3, PT, R4, 0x7fffffa6, PT ;  /* 0x7fffffa60400780c */ /* 0x000fe40003f66070 */
[----:B------:R-:W-:Y:S01]  /*b530*/  ISETP.GE.U32.AND P4, PT, R2, 0x7fffffa5, PT ;  /* 0x7fffffa50200780c */ /* 0x000fe20003f86070 */
[----:B------:R-:W-:-:S04]  /*b540*/  VIADD R9, R248, 0xffffffc3 ;  /* 0xffffffc3f8097836 */ /* 0x000fc80000000000 */
[----:B------:R-:W1:Y:S01]  /*b550*/  LDC R240, c[0x0][0x230] ;  /* 0x00008c00fff07b82 */ /* 0x000e620000000800 */
[----:B--2---:R-:W-:-:S04]  /*b560*/  IMAD.WIDE R42, R5, 0x4, R42 ;  /* 0x00000004052a7825 */ /* 0x004fc800078e022a */
[C---:B------:R-:W-:Y:S01]  /*b570*/  IMAD.WIDE R40, R5.reuse, 0x4, R40 ;  /* 0x0000000405287825 */ /* 0x040fe200078e0228 */
[----:B------:R-:W-:Y:S03]  /*b580*/  STL.64 [R1+0xfc0], R42 ;  /* 0x000fc02a01007387 */ /* 0x000fe60000100a00 */
[C---:B------:R-:W-:Y:S01]  /*b590*/  IMAD.WIDE R24, R5.reuse, 0x4, R24 ;  /* 0x0000000405187825 */ /* 0x040fe200078e0218 */
[----:B------:R-:W-:Y:S03]  /*b5a0*/  STL.64 [R1+0xfd0], R40 ;  /* 0x000fd02801007387 */ /* 0x000fe60000100a00 */
[C---:B------:R-:W-:Y:S01]  /*b5b0*/  IMAD.WIDE R10, R5.reuse, 0x4, R10 ;  /* 0x00000004050a7825 */ /* 0x040fe200078e020a */
[----:B------:R-:W-:Y:S04]  /*b5c0*/  STL.64 [R1+0xfe0], R24 ;  /* 0x000fe01801007387 */ /* 0x000fe80000100a00 */
[----:B------:R2:W-:Y:S04]  /*b5d0*/  STL.64 [R1+0xff0], R10 ;  /* 0x000ff00a01007387 */ /* 0x0005e80000100a00 */
[----:B------:R-:W-:Y:S01]  /*b5e0*/  LDGSTS.E [R250+0x38000], desc[UR6][R42.64], !P0 ;  /* 0x380000002afa7fae */ /* 0x000fe2000c121846 */
[----:B----4-:R-:W-:-:S05]  /*b5f0*/  IMAD.WIDE R248, R5, 0x4, R56 ;  /* 0x0000000405f87825 */ /* 0x010fca00078e0238 */
[----:B------:R-:W-:Y:S04]  /*b600*/  LDGSTS.E [R250+0x3c000], desc[UR6][R248.64], !P0 ;  /* 0x3c000000f8fa7fae */ /* 0x000fe8000c121846 */
[----:B------:R-:W-:Y:S01]  /*b610*/  LDGSTS.E [R250+0x38004], desc[UR6][R40.64], !P2 ;  /* 0x3800400028fa7fae */ /* 0x000fe2000d121846 */
[----:B---3--:R-:W-:-:S05]  /*b620*/  IMAD.WIDE R26, R5, 0x4, R44 ;  /* 0x00000004051a7825 */ /* 0x008fca00078e022c */
[----:B------:R-:W-:Y:S01]  /*b630*/  STL.64 [R1+0xfd8], R26 ;  /* 0x000fd81a01007387 */ /* 0x000fe20000100a00 */
[----:B------:R-:W-:-:S03]  /*b640*/  IMAD.WIDE R12, R5, 0x4, R46 ;  /* 0x00000004050c7825 */ /* 0x000fc600078e022e */
[----:B------:R-:W3:Y:S04]  /*b650*/  LDL.LU.64 R58, [R1+0xb8] ;  /* 0x0000b800013a7983 */ /* 0x000ee80000300a00 */
[----:B------:R-:W4:Y:S04]  /*b660*/  LDL.LU.64 R52, [R1+0xa8] ;  /* 0x0000a80001347983 */ /* 0x000f280000300a00 */
[----:B------:R-:W-:Y:S04]  /*b670*/  STL.64 [R1+0xfe8], R12 ;  /* 0x000fe80c01007387 */ /* 0x000fe80000100a00 */
[----:B------:R-:W4:Y:S04]  /*b680*/  LDL.LU.64 R48, [R1+0x98] ;  /* 0x0000980001307983 */ /* 0x000f280000300a00 */
[----:B------:R-:W4:Y:S04]  /*b690*/  LDL.LU.64 R60, [R1+0x88] ;  /* 0x00008800013c7983 */ /* 0x000f280000300a00 */
[----:B------:R-:W4:Y:S04]  /*b6a0*/  LDL.LU.64 R50, [R1+0xb0] ;  /* 0x0000b00001327983 */ /* 0x000f280000300a00 */
[----:B------:R-:W4:Y:S04]  /*b6b0*/  LDL.LU.64 R64, [R1+0xa0] ;  /* 0x0000a00001407983 */ /* 0x000f280000300a00 */
[----:B------:R-:W-:Y:S04]  /*b6c0*/  LDGSTS.E [R250+0x3c004], desc[UR6][R26.64], !P2 ;  /* 0x3c0040001afa7fae */ /* 0x000fe8000d121846 */
[----:B------:R-:W-:Y:S04]  /*b6d0*/  LDGSTS.E [R250+0x38008], desc[UR6][R24.64], !P3 ;  /* 0x3800800018fa7fae */ /* 0x000fe8000d921846 */
[----:B------:R-:W4:Y:S01]  /*b6e0*/  LDL.LU.64 R56, [R1+0x90] ;  /* 0x0000900001387983 */ /* 0x000f220000300a00 */
[----:B------:R-:W-:-:S03]  /*b6f0*/  IMAD.WIDE R6, R5, 0x4, R6 ;  /* 0x0000000405067825 */ /* 0x000fc600078e0206 */
[----:B------:R1:W-:Y:S04]  /*b700*/  LDGSTS.E [R250+0x3c008], desc[UR6][R12.64], !P3 ;  /* 0x3c0080000cfa7fae */ /* 0x0003e8000d921846 */
[----:B------:R1:W-:Y:S04]  /*b710*/  STL.64 [R1+0xff8], R6 ;  /* 0x000ff80601007387 */ /* 0x0003e80000100a00 */
[----:B------:R-:W-:Y:S04]  /*b720*/  LDGSTS.E [R250+0x3800c], desc[UR6][R10.64], !P4 ;  /* 0x3800c0000afa7fae */ /* 0x000fe8000e121846 */
[----:B------:R3:W-:Y:S04]  /*b730*/  LDGSTS.E [R250+0x3c00c], desc[UR6][R6.64], !P4 ;  /* 0x3c00c00006fa7fae */ /* 0x0007e8000e121846 */
[----:B--2---:R-:W2:Y:S04]  /*b740*/  LDL.LU.64 R10, [R1+0x60] ;  /* 0x00006000010a7983 */ /* 0x004ea80000300a00 */
[----:B------:R-:W2:Y:S04]  /*b750*/  LDL.LU.64 R24, [R1+0x50] ;  /* 0x0000500001187983 */ /* 0x000ea80000300a00 */
[----:B------:R-:W2:Y:S04]  /*b760*/  LDL.LU.64 R42, [R1+0x40] ;  /* 0x00004000012a7983 */ /* 0x000ea80000300a00 */
[----:B------:R-:W2:Y:S04]  /*b770*/  LDL.LU.64 R44, [R1+0x30] ;  /* 0x00003000012c7983 */ /* 0x000ea80000300a00 */
[----:B------:R-:W2:Y:S04]  /*b780*/  LDL.LU.64 R46, [R1+0x20] ;  /* 0x00002000012e7983 */ /* 0x000ea80000300a00 */
[----:B------:R-:W2:Y:S04]  /*b790*/  LDL.LU.64 R40, [R1+0x10] ;  /* 0x0000100001287983 */ /* 0x000ea80000300a00 */
[----:B-1----:R-:W2:Y:S01]  /*b7a0*/  LDL.LU.64 R6, [R1] ;  /* 0x0000000001067983 */ /* 0x002ea20000300a00 */
[----:B------:R-:W-:Y:S01]  /*b7b0*/  VIADD R4, R247, 0xffffffc2 ;  /* 0xffffffc2f7047836 */ /* 0x000fe20000000000 */
[----:B------:R-:W-:Y:S01]  /*b7c0*/  ISETP.GE.U32.AND P0, PT, R9, 0x7fffffa4, PT ;  /* 0x7fffffa40900780c */ /* 0x000fe20003f06070 */
[----:B------:R-:W-:-:S02]  /*b7d0*/  VIADD R2, R251, 0xffffffc1 ;  /* 0xffffffc1fb027836 */ /* 0x000fc40000000000 */
[----:B------:R-:W-:Y:S01]  /*b7e0*/  VIADD R12, R240, 0xffffffc0 ;  /* 0xffffffc0f00c7836 */ /* 0x000fe20000000000 */
[----:B------:R-:W-:Y:S02]  /*b7f0*/  ISETP.GE.U32.AND P2, PT, R4, 0x7fffffa3, PT ;  /* 0x7fffffa30400780c */ /* 0x000fe40003f46070 */
[----:B------:R-:W-:Y:S02]  /*b800*/  ISETP.GE.U32.AND P3, PT, R2, 0x7fffffa2, PT ;  /* 0x7fffffa20200780c */ /* 0x000fe40003f66070 */
[----:B------:R-:W-:Y:S01]  /*b810*/  ISETP.GE.U32.AND P4, PT, R12, 0x7fffffa1, PT ;  /* 0x7fffffa10c00780c */ /* 0x000fe20003f86070 */
[----:B------:R-:W-:Y:S02]  /*b820*/  IMAD.SHL.U32 R2, R241, 0x20, RZ ;  /* 0x00000020f1027824 */ /* 0x000fe400078e00ff */
[----:B------:R-:W-:-:S04]  /*b830*/  IMAD.WIDE R242, R5, 0x4, R242 ;  /* 0x0000000405f27825 */ /* 0x000fc800078e02f2 */
        /* <DEDUP_REMOVED lines=20> */
[----:B---3--:R-:W-:-:S04]  /*b980*/  IMAD.WIDE R250, R5, 0x4, R58 ;  /* 0x0000000405fa7825 */ /* 0x008fc800078e023a */
[C---:B----4-:R-:W-:Y:S01]  /*b990*/  IMAD.WIDE R52, R5.reuse, 0x4, R52 ;  /* 0x0000000405347825 */ /* 0x050fe200078e0234 */
[----:B------:R-:W-:Y:S03]  /*b9a0*/  LDGSTS.E [R246+0x38000], desc[UR6][R250.64], !P0 ;  /* 0x38000000faf67fae */ /* 0x000fe6000c121846 */
[C---:B------:R-:W-:Y:S01]  /*b9b0*/  IMAD.WIDE R48, R5.reuse, 0x4, R48 ;  /* 0x0000000405307825 */ /* 0x040fe200078e0230 */
[----:B------:R-:W-:Y:S03]  /*b9c0*/  STL.64 [R1+0x1010], R52 ;  /* 0x0010103401007387 */ /* 0x000fe60000100a00 */
[----:B------:R-:W-:-:S04]  /*b9d0*/  IMAD.WIDE R12, R5, 0x4, R60 ;  /* 0x00000004050c7825 */ /* 0x000fc800078e023c */
[----:B------:R-:W-:-:S04]  /*b9e0*/  IMAD.WIDE R240, R5, 0x4, R50 ;  /* 0x0000000405f07825 */ /* 0x000fc800078e0232 */
[C---:B------:R-:W-:Y:S01]  /*b9f0*/  IMAD.WIDE R50, R5.reuse, 0x4, R64 ;  /* 0x0000000405327825 */ /* 0x040fe200078e0240 */
[----:B------:R-:W-:Y:S04]  /*ba00*/  LDGSTS.E [R246+0x3c000], desc[UR6][R240.64], !P0 ;  /* 0x3c000000f0f67fae */ /* 0x000fe8000c121846 */
[----:B------:R-:W-:Y:S04]  /*ba10*/  STL.64 [R1+0x1020], R48 ;  /* 0x0010203001007387 */ /* 0x000fe80000100a00 */
[----:B------:R-:W-:Y:S01]  /*ba20*/  LDGSTS.E [R246+0x38004], desc[UR6][R52.64], !P2 ;  /* 0x3800400034f67fae */ /* 0x000fe2000d121846 */
[----:B------:R-:W-:-:S03]  /*ba30*/  IMAD.WIDE R26, R5, 0x4, R56 ;  /* 0x00000004051a7825 */ /* 0x000fc600078e0238 */
[----:B------:R1:W-:Y:S04]  /*ba40*/  STL.64 [R1+0x1030], R12 ;  /* 0x0010300c01007387 */ /* 0x0003e80000100a00 */
[----:B------:R-:W-:Y:S04]  /*ba50*/  LDGSTS.E [R246+0x3c004], desc[UR6][R50.64], !P2 ;  /* 0x3c00400032f67fae */ /* 0x000fe8000d121846 */
[----:B------:R-:W-:Y:S04]  /*ba60*/  STL.64 [R1+0x1018], R50 ;  /* 0x0010183201007387 */ /* 0x000fe80000100a00 */
[----:B------:R-:W-:Y:S04]  /*ba70*/  LDGSTS.E [R246+0x38008], desc[UR6][R48.64], !P3 ;  /* 0x3800800030f67fae */ /* 0x000fe8000d921846 */
[----:B------:R3:W-:Y:S04]  /*ba80*/  STL.64 [R1+0x1028], R26 ;  /* 0x0010281a01007387 */ /* 0x0007e80000100a00 */
[----:B------:R-:W-:Y:S04]  /*ba90*/  LDGSTS.E [R246+0x3c008], desc[UR6][R26.64], !P3 ;  /* 0x3c0080001af67fae */ /* 0x000fe8000d921846 */
[----:B------:R1:W-:Y:S01]  /*baa0*/  LDGSTS.E [R246+0x3800c], desc[UR6][R12.64], !P4 ;  /* 0x3800c0000cf67fae */ /* 0x0003e2000e121846 */
[----:B--2---:R-:W-:-:S03]  /*bab0*/  IMAD.WIDE R66, R2, 0x4, R24 ;  /* 0x0000000402427825 */ /* 0x004fc600078e0218 */
[----:B------:R-:W-:Y:S01]  /*bac0*/  STL [R1+0xc00], RZ ;  /* 0x000c00ff01007387 */ /* 0x000fe20000100800 */
[----:B------:R-:W-:-:S03]  /*bad0*/  IMAD.WIDE R80, R2, 0x4, R42 ;  /* 0x0000000402507825 */ /* 0x000fc600078e022a */
[----:B------:R-:W-:Y:S01]  /*bae0*/  STL [R1+0xc04], RZ ;  /* 0x000c04ff01007387 */ /* 0x000fe20000100800 */
[----:B------:R-:W-:-:S03]  /*baf0*/  IMAD.WIDE R62, R2, 0x4, R44 ;  /* 0x00000004023e7825 */ /* 0x000fc600078e022c */
[----:B------:R-:W-:Y:S01]  /*bb00*/  STL.64 [R1+0x1050], R66 ;  /* 0x0010504201007387 */ /* 0x000fe20000100a00 */
[----:B------:R-:W-:-:S03]  /*bb10*/  IMAD.WIDE R72, R2, 0x4, R46 ;  /* 0x0000000402487825 */ /* 0x000fc600078e022e */
[----:B------:R-:W-:Y:S01]  /*bb20*/  STL.64 [R1+0x1060], R80 ;  /* 0x0010605001007387 */ /* 0x000fe20000100a00 */
[----:B-1----:R-:W-:-:S03]  /*bb30*/  IMAD.WIDE R12, R2, 0x4, R40 ;  /* 0x00000004020c7825 */ /* 0x002fc600078e0228 */
[----:B------:R-:W-:Y:S01]  /*bb40*/  STL.64 [R1+0x1070], R62 ;  /* 0x0010703e01007387 */ /* 0x000fe20000100a00 */
[----:B---3--:R-:W-:-:S03]  /*bb50*/  IMAD.WIDE R26, R2, 0x4, R6 ;  /* 0x00000004021a7825 */ /* 0x008fc600078e0206 */
[----:B------:R-:W-:Y:S01]  /*bb60*/  STL.64 [R1+0x1080], R72 ;  /* 0x0010804801007387 */ /* 0x000fe20000100a00 */
[----:B------:R-:W-:-:S03]  /*bb70*/  IMAD.WIDE R58, R2, 0x4, R140 ;  /* 0x00000004023a7825 */ /* 0x000fc600078e028c */
[----:B------:R-:W-:Y:S01]  /*bb80*/  STL.64 [R1+0x1090], R12 ;  /* 0x0010900c01007387 */ /* 0x000fe20000100a00 */
[----:B------:R-:W-:-:S03]  /*bb90*/  IMAD.WIDE R60, R2, 0x4, R142 ;  /* 0x00000004023c7825 */ /* 0x000fc600078e028e */
[----:B------:R-:W-:Y:S01]  /*bba0*/  STL.64 [R1+0x10a0], R26 ;  /* 0x0010a01a01007387 */ /* 0x000fe20000100a00 */
[----:B------:R-:W-:-:S03]  /*bbb0*/  IMAD.WIDE R52, R2, 0x4, R144 ;  /* 0x0000000402347825 */ /* 0x000fc600078e0290 */
[----:B------:R-:W-:Y:S01]  /*bbc0*/  STL.64 [R1+0x10b0], R54 ;  /* 0x0010b03601007387 */ /* 0x000fe20000100a00 */
[----:B------:R-:W-:-:S03]  /*bbd0*/  IMAD.WIDE R50, R2, 0x4, R146 ;  /* 0x0000000402327825 */ /* 0x000fc600078e0292 */
[----:B------:R1:W-:Y:S01]  /*bbe0*/  LDGSTS.E [R246+0x3c00c], desc[UR6][R242.64], !P4 ;  /* 0x3c00c000f2f67fae */ /* 0x0003e2000e121846 */
[----:B------:R-:W-:-:S03]  /*bbf0*/  IMAD.WIDE R64, R2, 0x4, R148 ;  /* 0x0000000402407825 */ /* 0x000fc600078e0294 */
[----:B------:R-:W-:Y:S01]  /*bc00*/  STL.64 [R1+0x10c0], R58 ;  /* 0x0010c03a01007387 */ /* 0x000fe20000100a00 */
[----:B------:R-:W-:-:S03]  /*bc10*/  IMAD.WIDE R48, R2, 0x4, R150 ;  /* 0x0000000402307825 */ /* 0x000fc600078e0296 */
[----:B------:R-:W-:Y:S01]  /*bc20*/  STL.64 [R1+0x10d0], R60 ;  /* 0x0010d03c01007387 */ /* 0x000fe20000100a00 */
[----:B------:R-:W-:-:S03]  /*bc30*/  IMAD.WIDE R56, R2, 0x4, R152 ;  /* 0x0000000402387825 */ /* 0x000fc600078e0298 */
[----:B------:R-:W-:Y:S01]  /*bc40*/  STL.64 [R1+0x10e0], R52 ;  /* 0x0010e03401007387 */ /* 0x000fe20000100a00 */
[----:B-1----:R-:W-:-:S03]  /*bc50*/  IMAD.WIDE R246, R2, 0x4, R10 ;  /* 0x0000000402f67825 */ /* 0x002fc600078e020a */
        /* <DEDUP_REMOVED lines=22> */
[----:B------:R-:W-:Y:S04]  /*bdc0*/  STL.64 [R1+0x11a0], R146 ;  /* 0x0011a09201007387 */ /* 0x000fe80000100a00 */
[----:B------:R-:W-:Y:S04]  /*bdd0*/  STL.64 [R1+0x11b0], R144 ;  /* 0x0011b09001007387 */ /* 0x000fe80000100a00 */
[----:B------:R-:W-:Y:S04]  /*bde0*/  STL.64 [R1+0x11c0], R142 ;  /* 0x0011c08e01007387 */ /* 0x000fe80000100a00 */
[----:B------:R-:W-:Y:S04]  /*bdf0*/  STL.64 [R1+0x11d0], R140 ;  /* 0x0011d08c01007387 */ /* 0x000fe80000100a00 */
[----:B------:R-:W-:Y:S04]  /*be00*/  STL.64 [R1+0x11e0], R138 ;  /* 0x0011e08a01007387 */ /* 0x000fe80000100a00 */
[----:B------:R-:W-:Y:S01]  /*be10*/  STL.64 [R1+0x11f0], R178 ;  /* 0x0011f0b201007387 */ /* 0x000fe20000100a00 */
[----:B------:R-:W-:-:S03]  /*be20*/  IMAD.WIDE R148, R2, 0x4, R200 ;  /* 0x0000000402947825 */ /* 0x000fc600078e02c8 */
        /* <DEDUP_REMOVED lines=8> */
[----:B------:R-:W-:Y:S04]  /*beb0*/  STL.64 [R1+0x1308], R194 ;  /* 0x001308c201007387 */ /* 0x000fe80000100a00 */
[----:B------:R1:W-:Y:S04]  /*bec0*/  STL.64 [R1+0x1320], R148 ;  /* 0x0013209401007387 */ /* 0x0003e80000100a00 */
[----:B------:R-:W-:Y:S04]  /*bed0*/  STL.64 [R1+0x1310], R196 ;  /* 0x001310c401007387 */ /* 0x000fe80000100a00 */
[----:B------:R2:W-:Y:S01]  /*bee0*/  STL.64 [R1+0x1328], R150 ;  /* 0x0013289601007387 */ /* 0x0005e20000100a00 */
[----:B-1----:R-:W-:-:S03]  /*bef0*/  IMAD.WIDE R148, R2, 0x4, R204 ;  /* 0x0000000402947825 */ /* 0x002fc600078e02cc */
[----:B------:R-:W-:Y:S04]  /*bf00*/  STL.64 [R1+0x1318], R198 ;  /* 0x001318c601007387 */ /* 0x000fe80000100a00 */
[----:B------:R1:W-:Y:S01]  /*bf10*/  STL.64 [R1+0x1330], R148 ;  /* 0x0013309401007387 */ /* 0x0003e20000100a00 */
[----:B--2---:R-:W-:-:S03]  /*bf20*/  IMAD.WIDE R150, R2, 0x4, R206 ;  /* 0x0000000402967825 */ /* 0x004fc600078e02ce */
[----:B------:R-:W0:Y:S01]  /*bf30*/  LDGDEPBAR ;  /* 0x00000000000079af */ /* 0x000e220000000000 */
[----:B------:R-:W-:-:S03]  /*bf40*/  IMAD.WIDE R174, R2, 0x4, R212 ;  /* 0x0000000402ae7825 */ /* 0x000fc600078e02d4 */
[----:B------:R2:W-:Y:S01]  /*bf50*/  STL.64 [R1+0x1338], R150 ;  /* 0x0013389601007387 */ /* 0x0005e20000100a00 */
[----:B-1----:R-:W-:-:S03]  /*bf60*/  IMAD.WIDE R148, R2, 0x4, R208 ;  /* 0x0000000402947825 */ /* 0x002fc600078e02d0 */
[----:B------:R-:W-:Y:S01]  /*bf70*/  LDGSTS.E [R0+0x10000], desc[UR6][R246.64], P1 ;  /* 0x10000000f6007fae */ /* 0x000fe20008921846 */
[----:B------:R-:W-:-:S03]  /*bf80*/  IMAD.WIDE R172, R2, 0x4, R214 ;  /* 0x0000000402ac7825 */ /* 0x000fc600078e02d6 */
[----:B------:R1:W-:Y:S01]  /*bf90*/  STL.64 [R1+0x1340], R148 ;  /* 0x0013409401007387 */ /* 0x0003e20000100a00 */
        /* <DEDUP_REMOVED lines=11> */
[----:B------:R-:W3:Y:S01]  /*c050*/  LDL.64 R224, [R1+0x1340] ;  /* 0x0013400001e07983 */ /* 0x000ee20000100a00 */
[----:B------:R-:W-:-:S03]  /*c060*/  IMAD.WIDE R158, R2, 0x4, R228 ;  /* 0x00000004029e7825 */ /* 0x000fc600078e02e4 */
[----:B------:R-:W-:Y:S04]  /*c070*/  STL.64 [R1+0x1370], R166 ;  /* 0x001370a601007387 */ /* 0x000fe80000100a00 */
[----:B------:R-:W-:Y:S01]  /*c080*/  STL.64 [R1+0x1378], R164 ;  /* 0x001378a401007387 */ /* 0x000fe20000100a00 */
[----:B------:R-:W-:-:S03]  /*c090*/  IMAD.WIDE R156, R2, 0x4, R230 ;  /* 0x00000004029c7825 */ /* 0x000fc600078e02e6 */
[----:B------:R-:W4:Y:S01]  /*c0a0*/  LDL.64 R226, [R1+0x1338] ;  /* 0x0013380001e27983 */ /* 0x000f220000100a00 */
[----:B------:R-:W-:-:S03]  /*c0b0*/  IMAD.WIDE R154, R2, 0x4, R232 ;  /* 0x00000004029a7825 */ /* 0x000fc600078e02e8 */
[----:B------:R-:W-:Y:S01]  /*c0c0*/  STL.64 [R1+0x1380], R162 ;  /* 0x001380a201007387 */ /* 0x000fe20000100a00 */
[----:B------:R-:W-:-:S03]  /*c0d0*/  IMAD.WIDE R152, R2, 0x4, R234 ;  /* 0x0000000402987825 */ /* 0x000fc600078e02ea */
[----:B------:R-:W3:Y:S01]  /*c0e0*/  LDL.64 R228, [R1+0x1330] ;  /* 0x0013300001e47983 */ /* 0x000ee20000100a00 */
[----:B--2---:R-:W-:-:S03]  /*c0f0*/  IMAD.WIDE R150, R2, 0x4, R236 ;  /* 0x0000000402967825 */ /* 0x004fc600078e02ec */
[----:B------:R-:W-:Y:S01]  /*c100*/  STL.64 [R1+0x1388], R160 ;  /* 0x001388a001007387 */ /* 0x000fe20000100a00 */
[----:B-1----:R-:W-:-:S03]  /*c110*/  IMAD.WIDE R148, R2, 0x4, R238 ;  /* 0x0000000402947825 */ /* 0x002fc600078e02ee */
[----:B------:R-:W-:Y:S04]  /*c120*/  STL.64 [R1+0x1390], R158 ;  /* 0x0013909e01007387 */ /* 0x000fe80000100a00 */
[----:B------:R-:W2:Y:S04]  /*c130*/  LDL.64 R232, [R1+0x1328] ;  /* 0x0013280001e87983 */ /* 0x000ea80000100a00 */
[----:B------:R-:W-:Y:S04]  /*c140*/  STL.64 [R1+0x1398], R156 ;  /* 0x0013989c01007387 */ /* 0x000fe80000100a00 */
[----:B------:R-:W-:Y:S04]  /*c150*/  STL.64 [R1+0x13a0], R154 ;  /* 0x0013a09a01007387 */ /* 0x000fe80000100a00 */
[----:B------:R-:W4:Y:S04]  /*c160*/  LDL.64 R236, [R1+0x1320] ;  /* 0x0013200001ec7983 */ /* 0x000f280000100a00 */
[----:B------:R-:W-:Y:S04]  /*c170*/  STL.64 [R1+0x13a8], R152 ;  /* 0x0013a89801007387 */ /* 0x000fe80000100a00 */
[----:B------:R-:W-:Y:S04]  /*c180*/  STL.64 [R1+0x13b0], R150 ;  /* 0x0013b09601007387 */ /* 0x000fe80000100a00 */
[----:B------:R-:W-:Y:S04]  /*c190*/  STL.64 [R1+0x13b8], R148 ;  /* 0x0013b89401007387 */ /* 0x000fe80000100a00 */
[----:B------:R1:W-:Y:S04]  /*c1a0*/  STL.64 [R1+0x13c0], R38 ;  /* 0x0013c02601007387 */ /* 0x0003e80000100a00 */
[----:B------:R1:W-:Y:S04]  /*c1b0*/  STL.64 [R1+0x13c8], R30 ;  /* 0x0013c81e01007387 */ /* 0x0003e80000100a00 */
[----:B------:R1:W-:Y:S04]  /*c1c0*/  STL.64 [R1+0x13d0], R36 ;  /* 0x0013d02401007387 */ /* 0x0003e80000100a00 */
[----:B------:R1:W-:Y:S04]  /*c1d0*/  STL.64 [R1+0x13d8], R28 ;  /* 0x0013d81c01007387 */ /* 0x0003e80000100a00 */
[----:B------:R1:W-:Y:S04]  /*c1e0*/  STL.64 [R1+0x13e0], R34 ;  /* 0x0013e02201007387 */ /* 0x0003e80000100a00 */
[----:B------:R-:W-:Y:S04]  /*c1f0*/  LDGSTS.E [R0+0x10400], desc[UR6][R66.64], P1 ;  /* 0x1040000042007fae */ /* 0x000fe80008921846 */
[----:B------:R-:W-:Y:S04]  /*c200*/  LDGSTS.E [R0+0x10800], desc[UR6][R80.64], P1 ;  /* 0x1080000050007fae */ /* 0x000fe80008921846 */
[----:B------:R-:W-:Y:S04]  /*c210*/  LDGSTS.E [R0+0x10c00], desc[UR6][R62.64], P1 ;  /* 0x10c000003e007fae */ /* 0x000fe80008921846 */
[----:B------:R-:W3:Y:S04]  /*c220*/  LDL.LU.64 R66, [R1+0x17f8] ;  /* 0x0017f80001427983 */ /* 0x000ee80000300a00 */
[----:B------:R1:W-:Y:S04]  /*c230*/  STL.64 [R1+0x13e8], R32 ;  /* 0x0013e82001007387 */ /* 0x0003e80000100a00 */
[----:B------:R-:W3:Y:S04]  /*c240*/  LDL.LU.64 R80, [R1+0x17f0] ;  /* 0x0017f00001507983 */ /* 0x000ee80000300a00 */
[----:B------:R-:W3:Y:S04]  /*c250*/  LDL.LU.64 R62, [R1+0x17e8] ;  /* 0x0017e800013e7983 */ /* 0x000ee80000300a00 */
[----:B------:R-:W-:Y:S04]  /*c260*/  LDGSTS.E [R0+0x11000], desc[UR6][R72.64], P1 ;  /* 0x1100000048007fae */ /* 0x000fe80008921846 */
[----:B------:R-:W-:Y:S04]  /*c270*/  LDGSTS.E [R0+0x11400], desc[UR6][R12.64], P1 ;  /* 0x114000000c007fae */ /* 0x000fe80008921846 */
[----:B------:R-:W-:Y:S04]  /*c280*/  LDGSTS.E [R0+0x11800], desc[UR6][R26.64], P1 ;  /* 0x118000001a007fae */ /* 0x000fe80008921846 */
[----:B------:R-:W3:Y:S04]  /*c290*/  LDL.LU.64 R72, [R1+0x17e0] ;  /* 0x0017e00001487983 */ /* 0x000ee80000300a00 */
        /* <DEDUP_REMOVED lines=48> */
[----:B------:R-:W-:-:S03]  /*c5a0*/  IMAD.WIDE R94, R2, 0x4, R94 ;  /* 0x00000004025e7825 */ /* 0x000fc600078e025e */
[----:B------:R-:W3:Y:S01]  /*c5b0*/  LDL.LU.64 R146, [R1+0x58] ;  /* 0x0000580001927983 */ /* 0x000ee20000300a00 */
[----:B------:R-:W-:-:S03]  /*c5c0*/  IMAD.WIDE R112, R2, 0x4, R112 ;  /* 0x0000000402707825 */ /* 0x000fc600078e0270 */
[----:B------:R-:W3:Y:S01]  /*c5d0*/  LDL.LU.64 R144, [R1+0x48] ;  /* 0x0000480001907983 */ /* 0x000ee20000300a00 */
[----:B------:R-:W-:-:S03]  /*c5e0*/  IMAD.WIDE R98, R2, 0x4, R98 ;  /* 0x0000000402627825 */ /* 0x000fc600078e0262 */
[----:B------:R-:W3:Y:S01]  /*c5f0*/  LDL.LU.64 R142, [R1+0x38] ;  /* 0x00003800018e7983 */ /* 0x000ee20000300a00 */
[----:B------:R-:W-:-:S03]  /*c600*/  IMAD.WIDE R100, R2, 0x4, R100 ;  /* 0x0000000402647825 */ /* 0x000fc600078e0264 */
[----:B------:R-:W3:Y:S01]  /*c610*/  LDL.LU.64 R140, [R1+0x28] ;  /* 0x00002800018c7983 */ /* 0x000ee20000300a00 */
[----:B------:R-:W-:-:S03]  /*c620*/  IMAD.WIDE R108, R2, 0x4, R108 ;  /* 0x00000004026c7825 */ /* 0x000fc600078e026c */
[----:B------:R-:W3:Y:S04]  /*c630*/  LDL.LU.64 R138, [R1+0x18] ;  /* 0x00001800018a7983 */ /* 0x000ee80000300a00 */
[----:B----4-:R-:W-:Y:S04]  /*c640*/  LDGSTS.E [R0+0x19800], desc[UR6][R236.64], P1 ;  /* 0x19800000ec007fae */ /* 0x010fe80008921846 */
[----:B--2---:R-:W-:Y:S04]  /*c650*/  LDGSTS.E [R0+0x19c00], desc[UR6][R232.64], P1 ;  /* 0x19c00000e8007fae */ /* 0x004fe80008921846 */
[----:B---3--:R-:W-:Y:S04]  /*c660*/  LDGSTS.E [R0+0x1a000], desc[UR6][R228.64], P1 ;  /* 0x1a000000e4007fae */ /* 0x008fe80008921846 */
        /* <DEDUP_REMOVED lines=23> */
[----:B------:R-:W-:Y:S04]  /*c7e0*/  LDGSTS.E [R0+0x1e400], desc[UR6][R148.64], P1 ;  /* 0x1e40000094007fae */ /* 0x000fe80008921846 */
[----:B------:R1:W-:Y:S04]  /*c7f0*/  LDGSTS.E [R0+0x1e800], desc[UR6][R38.64], P1 ;  /* 0x1e80000026007fae */ /* 0x0003e80008921846 */
[----:B------:R2:W-:Y:S04]  /*c800*/  LDGSTS.E [R0+0x1ec00], desc[UR6][R30.64], P1 ;  /* 0x1ec000001e007fae */ /* 0x0005e80008921846 */
[----:B------:R3:W-:Y:S04]  /*c810*/  LDGSTS.E [R0+0x1f000], desc[UR6][R36.64], P1 ;  /* 0x1f00000024007fae */ /* 0x0007e80008921846 */
[----:B------:R4:W-:Y:S01]  /*c820*/  LDGSTS.E [R0+0x1f400], desc[UR6][R28.64], P1 ;  /* 0x1f4000001c007fae */ /* 0x0009e20008921846 */
[----:B-1----:R-:W-:-:S03]  /*c830*/  IMAD.WIDE R38, R2, 0x4, R126 ;  /* 0x0000000402267825 */ /* 0x002fc600078e027e */
[----:B------:R1:W-:Y:S01]  /*c840*/  LDGSTS.E [R0+0x1f800], desc[UR6][R34.64], P1 ;  /* 0x1f80000022007fae */ /* 0x0003e20008921846 */
[----:B--2---:R-:W-:-:S03]  /*c850*/  IMAD.WIDE R30, R2, 0x4, R124 ;  /* 0x00000004021e7825 */ /* 0x004fc600078e027c */
[----:B------:R2:W-:Y:S01]  /*c860*/  LDGSTS.E [R0+0x1fc00], desc[UR6][R32.64], P1 ;  /* 0x1fc0000020007fae */ /* 0x0005e20008921846 */
[----:B---3--:R-:W-:-:S04]  /*c870*/  IMAD.WIDE R36, R2, 0x4, R120 ;  /* 0x0000000402247825 */ /* 0x008fc800078e0278 */
[----:B----4-:R-:W-:-:S04]  /*c880*/  IMAD.WIDE R28, R2, 0x4, R118 ;  /* 0x00000004021c7825 */ /* 0x010fc800078e0276 */
[----:B-1----:R-:W-:-:S04]  /*c890*/  IMAD.WIDE R34, R2, 0x4, R116 ;  /* 0x0000000402227825 */ /* 0x002fc800078e0274 */
[----:B--2---:R-:W-:-:S04]  /*c8a0*/  IMAD.WIDE R32, R2, 0x4, R132 ;  /* 0x0000000402207825 */ /* 0x004fc800078e0284 */
[C---:B------:R-:W-:Y:S02]  /*c8b0*/  IMAD.WIDE R162, R2.reuse, 0x4, R6 ;  /* 0x0000000402a27825 */ /* 0x040fe400078e0206 */
[----:B------:R-:W5:Y:S04]  /*c8c0*/  LDL.LU.64 R6, [R1+0x1750] ;  /* 0x0017500001067983 */ /* 0x000f680000300a00 */
[----:B------:R-:W-:Y:S04]  /*c8d0*/  STL.64 [R1+0x1248], R94 ;  /* 0x0012485e01007387 */ /* 0x000fe80000100a00 */
        /* <DEDUP_REMOVED lines=15> */
[----:B------:R2:W-:Y:S04]  /*c9d0*/  STL.64 [R1+0x12e0], R30 ;  /* 0x0012e01e01007387 */ /* 0x0005e80000100a00 */
[----:B------:R3:W-:Y:S04]  /*c9e0*/  STL.64 [R1+0x12e8], R28 ;  /* 0x0012e81c01007387 */ /* 0x0007e80000100a00 */
[----:B------:R4:W-:Y:S04]  /*c9f0*/  STL [R1+0xc08], RZ ;  /* 0x000c08ff01007387 */ /* 0x0009e80000100800 */
        /* <DEDUP_REMOVED lines=765> */
[----:B------:R4:W-:Y:S04]  /*f9d0*/  STL [R1], RZ ;  /* 0x000000ff01007387 */ /* 0x0009e80000100800 */
        /* <DEDUP_REMOVED lines=127> */
[----:B------:R-:W4:Y:S01]  /*101d0*/  LDL R252, [R1+0x1244] ;  /* 0x0012440001fc7983 */ /* 0x000f220000100800 */
[----:B------:R-:W-:-:S04]  /*101e0*/  IMAD.WIDE R152, R2, 0x4, R146 ;  /* 0x0000000402987825 */ /* 0x000fc800078e0292 */
[C---:B------:R-:W-:Y:S01]  /*101f0*/  IMAD.WIDE R154, R2.reuse, 0x4, R144 ;  /* 0x00000004029a7825 */ /* 0x040fe200078e0290 */
[----:B------:R-:W-:Y:S03]  /*10200*/  LDGSTS.E [R3+0x10200], desc[UR6][R152.64], P1 ;  /* 0x1020000098037fae */ /* 0x000fe60008921846 */
        /* <DEDUP_REMOVED lines=79> */
[----:B------:R-:W-:Y:S04]  /*10700*/  LDGSTS.E [R3+0x1a200], desc[UR6][R230.64], P1 ;  /* 0x1a200000e6037fae */ /* 0x000fe80008921846 */
[----:B------:R-:W-:Y:S01]  /*10710*/  LDGSTS.E [R3+0x1a600], desc[UR6][R16.64], P1 ;  /* 0x1a60000010037fae */ /* 0x000fe20008921846 */
[----:B------:R-:W-:-:S03]  /*10720*/  IMAD.WIDE R22, R2, 0x4, R22 ;  /* 0x0000000402167825 */ /* 0x000fc600078e0216 */
        /* <DEDUP_REMOVED lines=21> */
[----:B------:R1:W-:Y:S04]  /*10880*/  LDGSTS.E [R3+0x1f600], desc[UR6][R32.64], P1 ;  /* 0x1f60000020037fae */ /* 0x0003e80008921846 */
[----:B------:R2:W-:Y:S04]  /*10890*/  LDGSTS.E [R3+0x1fa00], desc[UR6][R30.64], P1 ;  /* 0x1fa000001e037fae */ /* 0x0005e80008921846 */
[----:B------:R3:W-:Y:S01]  /*108a0*/  LDGSTS.E [R3+0x1fe00], desc[UR6][R28.64], P1 ;  /* 0x1fe000001c037fae */ /* 0x0007e20008921846 */
[----:B------:R-:W-:-:S03]  /*108b0*/  CS2R R24, SRZ ;  /* 0x0000000000187805 */ /* 0x000fc6000001ff00 */
[----:B------:R-:W0:Y:S01]  /*108c0*/  LDGDEPBAR ;  /* 0x00000000000079af */ /* 0x000e220000000000 */
[----:B------:R-:W-:Y:S02]  /*108d0*/  CS2R R26, SRZ ;  /* 0x00000000001a7805 */ /* 0x000fe4000001ff00 */
[----:B-1----:R-:W-:Y:S02]  /*108e0*/  CS2R R32, SRZ ;  /* 0x0000000000207805 */ /* 0x002fe4000001ff00 */
[----:B------:R-:W-:Y:S02]  /*108f0*/  CS2R R34, SRZ ;  /* 0x0000000000227805 */ /* 0x000fe4000001ff00 */
[----:B--2---:R-:W-:Y:S02]  /*10900*/  CS2R R30, SRZ ;  /* 0x00000000001e7805 */ /* 0x004fe4000001ff00 */
[----:B------:R-:W-:Y:S02]  /*10910*/  CS2R R36, SRZ ;  /* 0x0000000000247805 */ /* 0x000fe4000001ff00 */
[----:B------:R-:W-:-:S02]  /*10920*/  CS2R R38, SRZ ;  /* 0x0000000000267805 */ /* 0x000fc4000001ff00 */
[----:B------:R-:W-:Y:S02]  /*10930*/  CS2R R40, SRZ ;  /* 0x0000000000287805 */ /* 0x000fe4000001ff00 */
[----:B---3--:R-:W-:Y:S02]  /*10940*/  CS2R R28, SRZ ;  /* 0x00000000001c7805 */ /* 0x008fe4000001ff00 */
[----:B------:R-:W-:Y:S02]  /*10950*/  CS2R R42, SRZ ;  /* 0x00000000002a7805 */ /* 0x000fe4000001ff00 */
[----:B------:R-:W-:Y:S02]  /*10960*/  CS2R R44, SRZ ;  /* 0x00000000002c7805 */ /* 0x000fe4000001ff00 */
[----:B------:R-:W-:Y:S02]  /*10970*/  CS2R R46, SRZ ;  /* 0x00000000002e7805 */ /* 0x000fe4000001ff00 */
[----:B------:R-:W-:-:S02]  /*10980*/  CS2R R48, SRZ ;  /* 0x0000000000307805 */ /* 0x000fc4000001ff00 */
[----:B------:R-:W-:Y:S02]  /*10990*/  CS2R R50, SRZ ;  /* 0x0000000000327805 */ /* 0x000fe4000001ff00 */
[----:B------:R-:W-:Y:S02]  /*109a0*/  CS2R R52, SRZ ;  /* 0x0000000000347805 */ /* 0x000fe4000001ff00 */
        /* <DEDUP_REMOVED lines=9> */
[----:B----4-:R-:W-:-:S02]  /*10a40*/  ISETP.GE.AND P0, PT, R252, 0x20, PT ;  /* 0x00000020fc00780c */ /* 0x010fc40003f06270 */
        /* <DEDUP_REMOVED lines=39> */
[----:B------:R-:W-:Y:S01]  /*10cc0*/  CS2R R150, SRZ ;  /* 0x0000000000967805 */ /* 0x000fe2000001ff00 */
[----:B------:R-:W-:Y:S06]  /*10cd0*/  @!P0 BRA `(.L_x_0) ;  /* 0x00000134000c8947 */ /* 0x000fec0003800000 */
[----:B------:R-:W2:Y:S04]  /*10ce0*/  LDL.LU.64 R146, [R1+0x1250] ;  /* 0x0012500001927983 */ /* 0x000ea80000300a00 */
[----:B------:R-:W3:Y:S04]  /*10cf0*/  LDL.LU.64 R144, [R1+0x1248] ;  /* 0x0012480001907983 */ /* 0x000ee80000300a00 */
[----:B------:R-:W4:Y:S04]  /*10d00*/  LDL.LU.64 R148, [R1+0x1258] ;  /* 0x0012580001947983 */ /* 0x000f280000300a00 */
[----:B------:R-:W4:Y:S04]  /*10d10*/  LDL.LU.64 R150, [R1+0x1260] ;  /* 0x0012600001967983 */ /* 0x000f280000300a00 */
[----:B------:R-:W2:Y:S04]  /*10d20*/  LDL.LU.64 R128, [R1+0xe40] ;  /* 0x000e400001807983 */ /* 0x000ea80000300a00 */
[----:B------:R-:W3:Y:S04]  /*10d30*/  LDL.LU.64 R132, [R1+0xe48] ;  /* 0x000e480001847983 */ /* 0x000ee80000300a00 */
[----:B------:R-:W4:Y:S04]  /*10d40*/  LDL.LU.64 R142, [R1+0xe00] ;  /* 0x000e0000018e7983 */ /* 0x000f280000300a00 */
[----:B------:R-:W4:Y:S04]  /*10d50*/  LDL.LU.64 R130, [R1+0xe18] ;  /* 0x000e180001827983 */ /* 0x000f280000300a00 */
[----:B------:R-:W4:Y:S04]  /*10d60*/  LDL.LU.64 R134, [R1+0xe08] ;  /* 0x000e080001867983 */ /* 0x000f280000300a00 */
[----:B------:R-:W4:Y:S04]  /*10d70*/  LDL.LU.64 R136, [R1+0xe70] ;  /* 0x000e700001887983 */ /* 0x000f280000300a00 */
[----:B------:R-:W4:Y:S04]  /*10d80*/  LDL.LU.64 R138, [R1+0xe28] ;  /* 0x000e2800018a7983 */ /* 0x000f280000300a00 */
[----:B------:R-:W4:Y:S04]  /*10d90*/  LDL.LU.64 R126, [R1+0xe20] ;  /* 0x000e2000017e7983 */ /* 0x000f280000300a00 */
[----:B--2---:R1:W-:Y:S01]  /*10da0*/  STL [R1+0xe3c], R128 ;  /* 0x000e3c8001007387 */ /* 0x0043e20000100800 */
[----:B------:R-:W-:-:S03]  /*10db0*/  IMAD.MOV.U32 R0, RZ, RZ, R129 ;  /* 0x000000ffff007224 */ /* 0x000fc600078e0081 */
[----:B------:R-:W2:Y:S04]  /*10dc0*/  LDL.LU.64 R140, [R1+0xe10] ;  /* 0x000e1000018c7983 */ /* 0x000ea80000300a00 */
[----:B-1----:R-:W2:Y:S04]  /*10dd0*/  LDL.LU.64 R128, [R1+0xe90] ;  /* 0x000e900001807983 */ /* 0x002ea80000300a00 */
[----:B------:R1:W-:Y:S04]  /*10de0*/  STL [R1+0xe38], R0 ;  /* 0x000e380001007387 */ /* 0x0003e80000100800 */
[----:B---3--:R3:W-:Y:S01]  /*10df0*/  STL [R1+0xe44], R132 ;  /* 0x000e448401007387 */ /* 0x0087e20000100800 */
[----:B-1----:R-:W-:-:S03]  /*10e00*/  IMAD.MOV.U32 R0, RZ, RZ, R133 ;  /* 0x000000ffff007224 */ /* 0x002fc600078e0085 */
[----:B---3--:R-:W3:Y:S04]  /*10e10*/  LDL.LU.64 R132, [R1+0xe30] ;  /* 0x000e300001847983 */ /* 0x008ee80000300a00 */
[----:B------:R1:W-:Y:S04]  /*10e20*/  STL [R1+0xe40], R0 ;  /* 0x000e400001007387 */ /* 0x0003e80000100800 */
[----:B----4-:R-:W-:Y:S04]  /*10e30*/  STL [R1+0xe4c], R142 ;  /* 0x000e4c8e01007387 */ /* 0x010fe80000100800 */
[----:B------:R-:W-:Y:S01]  /*10e40*/  STL [R1+0xe54], R244 ;  /* 0x000e54f401007387 */ /* 0x000fe20000100800 */
[----:B-1----:R-:W-:-:S05]  /*10e50*/  IMAD.MOV.U32 R0, RZ, RZ, R143 ;  /* 0x000000ffff007224 */ /* 0x002fca00078e008f */
[----:B------:R1:W-:Y:S04]  /*10e60*/  STL [R1+0xe48], R0 ;  /* 0x000e480001007387 */ /* 0x0003e80000100800 */
[----:B------:R-:W-:Y:S04]  /*10e70*/  STL [R1+0xe50], R245 ;  /* 0x000e50f501007387 */ /* 0x000fe80000100800 */
[----:B------:R-:W4:Y:S04]  /*10e80*/  LDL.LU.64 R122, [R1+0xea0] ;  /* 0x000ea000017a7983 */ /* 0x000f280000300a00 */
[----:B------:R1:W-:Y:S02]  /*10e90*/  STL [R1+0xe5c], R130 ;  /* 0x000e5c8201007387 */ /* 0x0003e40000100800 */
[----:B-1----:R-:W-:-:S02]  /*10ea0*/  IMAD.MOV.U32 R0, RZ, RZ, R131 ;  /* 0x000000ffff007224 */ /* 0x002fc400078e0083 */
[----:B------:R-:W4:Y:S04]  /*10eb0*/  LDL.LU.64 R142, [R1+0xea8] ;  /* 0x000ea800018e7983 */ /* 0x000f280000300a00 */
[----:B------:R-:W4:Y:S04]  /*10ec0*/  LDL.LU.64 R130, [R1+0xeb0] ;  /* 0x000eb00001827983 */ /* 0x000f280000300a00 */
[----:B------:R1:W-:Y:S04]  /*10ed0*/  STL [R1+0xe58], R0 ;  /* 0x000e580001007387 */ /* 0x0003e80000100800 */
[----:B------:R1:W-:Y:S04]  /*10ee0*/  STL [R1+0xe64], R134 ;  /* 0x000e648601007387 */ /* 0x0003e80000100800 */
[----:B------:R-:W-:Y:S01]  /*10ef0*/  STL [R1+0xe6c], R136 ;  /* 0x000e6c8801007387 */ /* 0x000fe20000100800 */
[----:B-1----:R-:W-:-:S05]  /*10f00*/  IMAD.MOV.U32 R0, RZ, RZ, R135 ;  /* 0x000000ffff007224 */ /* 0x002fca00078e0087 */
[----:B------:R1:W-:Y:S04]  /*10f10*/  STL [R1+0xe60], R0 ;  /* 0x000e600001007387 */ /* 0x0003e80000100800 */
[----:B------:R-:W4:Y:S04]  /*10f20*/  LDL.LU.64 R134, [R1+0xeb8] ;  /* 0x000eb80001867983 */ /* 0x000f280000300a00 */
[----:B------:R-:W-:Y:S01]  /*10f30*/  STL [R1+0xe74], R138 ;  /* 0x000e748a01007387 */ /* 0x000fe20000100800 */
[----:B-1----:R-:W-:-:S05]  /*10f40*/  IMAD.MOV.U32 R0, RZ, RZ, R137 ;  /* 0x000000ffff007224 */ /* 0x002fca00078e0089 */
[----:B------:R1:W-:Y:S04]  /*10f50*/  STL [R1+0xe68], R0 ;  /* 0x000e680001007387 */ /* 0x0003e80000100800 */
[----:B------:R-:W4:Y:S01]  /*10f60*/  LDL.LU.64 R136, [R1+0xec0] ;  /* 0x000ec00001887983 */ /* 0x000f220000300a00 */
[----:B-1----:R-:W-:-:S03]  /*10f70*/  IMAD.MOV.U32 R0, RZ, RZ, R139 ;  /* 0x000000ffff007224 */ /* 0x002fc600078e008b */
[----:B------:R-:W4:Y:S04]  /*10f80*/  LDL.LU.64 R138, [R1+0xec8] ;  /* 0x000ec800018a7983 */ /* 0x000f280000300a00 */
[----:B------:R1:W-:Y:S04]  /*10f90*/  STL [R1+0xe70], R0 ;  /* 0x000e700001007387 */ /* 0x0003e80000100800 */
[----:B------:R1:W-:Y:S02]  /*10fa0*/  STL [R1+0xe7c], R126 ;  /* 0x000e7c7e01007387 */ /* 0x0003e40000100800 */
[----:B-1----:R-:W-:-:S02]  /*10fb0*/  IMAD.MOV.U32 R0, RZ, RZ, R127 ;  /* 0x000000ffff007224 */ /* 0x002fc400078e007f */
[----:B------:R-:W4:Y:S04]  /*10fc0*/  LDL.LU.64 R126, [R1+0xed0] ;  /* 0x000ed000017e7983 */ /* 0x000f280000300a00 */
[----:B------:R2:W-:Y:S02]  /*10fd0*/  STL [R1+0xe78], R0 ;  /* 0x000e780001007387 */ /* 0x0005e40000100800 */
[----:B--2---:R-:W-:Y:S02]  /*10fe0*/  IMAD.MOV.U32 R0, RZ, RZ, R141 ;  /* 0x000000ffff007224 */ /* 0x004fe400078e008d */
[----:B------:R1:W-:Y:S04]  /*10ff0*/  STL [R1+0xe84], R140 ;  /* 0x000e848c01007387 */ /* 0x0003e80000100800 */
[----:B------:R-:W-:Y:S04]  /*11000*/  STL [R1+0xe8c], R128 ;  /* 0x000e8c8001007387 */ /* 0x000fe80000100800 */
[----:B------:R2:W-:Y:S04]  /*11010*/  STL [R1+0xe80], R0 ;  /* 0x000e800001007387 */ /* 0x0005e80000100800 */
[----:B-1----:R-:W4:Y:S01]  /*11020*/  LDL.LU.64 R140, [R1+0xed8] ;  /* 0x000ed800018c7983 */ /* 0x002f220000300a00 */
[----:B--2---:R-:W-:-:S03]  /*11030*/  IMAD.MOV.U32 R0, RZ, RZ, R129 ;  /* 0x000000ffff007224 */ /* 0x004fc600078e0081 */
[----:B---3--:R-:W-:Y:S04]  /*11040*/  STL [R1+0xe94], R132 ;  /* 0x000e948401007387 */ /* 0x008fe80000100800 */
[----:B------:R1:W-:Y:S04]  /*11050*/  STL [R1+0xe88], R0 ;  /* 0x000e880001007387 */ /* 0x0003e80000100800 */
[----:B------:R-:W2:Y:S01]  /*11060*/  LDL.LU.64 R128, [R1+0xee0] ;  /* 0x000ee00001807983 */ /* 0x000ea20000300a00 */
[----:B-1----:R-:W-:-:S03]  /*11070*/  IMAD.MOV.U32 R0, RZ, RZ, R133 ;  /* 0x000000ffff007224 */ /* 0x002fc600078e0085 */
[----:B------:R-:W3:Y:S04]  /*11080*/  LDL.LU.64 R132, [R1+0xee8] ;  /* 0x000ee80001847983 */ /* 0x000ee80000300a00 */
[----:B------:R-:W3:Y:S04]  /*11090*/  LDL.LU.64 R124, [R1+0xef0] ;  /* 0x000ef000017c7983 */ /* 0x000ee80000300a00 */
[----:B------:R1:W-:Y:S04]  /*110a0*/  STL [R1+0xe90], R0 ;  /* 0x000e900001007387 */ /* 0x0003e80000100800 */
[----:B----4-:R-:W-:Y:S01]  /*110b0*/  STL [R1+0xe9c], R122 ;  /* 0x000e9c7a01007387 */ /* 0x010fe20000100800 */
[----:B-1----:R-:W-:-:S05]  /*110c0*/  IMAD.MOV.U32 R0, RZ, RZ, R123 ;  /* 0x000000ffff007224 */ /* 0x002fca00078e007b */
[----:B------:R1:W-:Y:S04]  /*110d0*/  STL [R1+0xe98], R0 ;  /* 0x000e980001007387 */ /* 0x0003e80000100800 */
[----:B------:R4:W-:Y:S01]  /*110e0*/  STL [R1+0xea4], R142 ;  /* 0x000ea48e01007387 */ /* 0x0009e20000100800 */
[----:B-1----:R-:W-:-:S03]  /*110f0*/  IMAD.MOV.U32 R0, RZ, RZ, R143 ;  /* 0x000000ffff007224 */ /* 0x002fc600078e008f */
[----:B----4-:R-:W4:Y:S04]  /*11100*/  LDL.LU.64 R142, [R1+0xef8] ;  /* 0x000ef800018e7983 */ /* 0x010f280000300a00 */
[----:B------:R1:W-:Y:S04]  /*11110*/  STL [R1+0xea0], R0 ;  /* 0x000ea00001007387 */ /* 0x0003e80000100800 */
[----:B------:R1:W-:Y:S02]  /*11120*/  STL [R1+0xeac], R130 ;  /* 0x000eac8201007387 */ /* 0x0003e40000100800 */
[----:B-1----:R-:W-:-:S02]  /*11130*/  IMAD.MOV.U32 R0, RZ, RZ, R131 ;  /* 0x000000ffff007224 */ /* 0x002fc400078e0083 */
[----:B------:R-:W4:Y:S04]  /*11140*/  LDL.LU.64 R130, [R1+0xf00] ;  /* 0x000f000001827983 */ /* 0x000f280000300a00 */
[----:B------:R1:W-:Y:S04]  /*11150*/  STL [R1+0xea8], R0 ;  /* 0x000ea80001007387 */ /* 0x0003e80000100800 */
[----:B------:R1:W-:Y:S02]  /*11160*/  STL [R1+0xeb4], R134 ;  /* 0x000eb48601007387 */ /* 0x0003e40000100800 */
[----:B-1----:R-:W-:-:S02]  /*11170*/  IMAD.MOV.U32 R0, RZ, RZ, R135 ;  /* 0x000000ffff007224 */ /* 0x002fc400078e0087 */
        /* <DEDUP_REMOVED lines=14> */
[----:B------:R2:W-:Y:S01]  /*11260*/  STL [R1+0xed4], R140 ;  /* 0x000ed48c01007387 */ /* 0x0005e20000100800 */
[----:B-1----:R-:W-:-:S03]  /*11270*/  IMAD.MOV.U32 R0, RZ, RZ, R141 ;  /* 0x000000ffff007224 */ /* 0x002fc600078e008d */
[----:B--2---:R-:W2:Y:S04]  /*11280*/  LDL.LU.64 R140, [R1+0xf28] ;  /* 0x000f2800018c7983 */ /* 0x004ea80000300a00 */
[----:B------:R1:W-:Y:S04]  /*11290*/  STL [R1+0xed0], R0 ;  /* 0x000ed00001007387 */ /* 0x0003e80000100800 */
[----:B------:R3:W-:Y:S01]  /*112a0*/  STL [R1+0xedc], R128 ;  /* 0x000edc8001007387 */ /* 0x0007e20000100800 */
[----:B-1----:R-:W-:-:S03]  /*112b0*/  IMAD.MOV.U32 R0, RZ, RZ, R129 ;  /* 0x000000ffff007224 */ /* 0x002fc600078e0081 */
[----:B---3--:R-:W-:Y:S04]  /*112c0*/  STL [R1+0xee4], R132 ;  /* 0x000ee48401007387 */ /* 0x008fe80000100800 */
[----:B------:R1:W-:Y:S04]  /*112d0*/  STL [R1+0xed8], R0 ;  /* 0x000ed80001007387 */ /* 0x0003e80000100800 */
[----:B------:R-:W3:Y:S01]  /*112e0*/  LDL.LU.64 R128, [R1+0xf30] ;  /* 0x000f300001807983 */ /* 0x000ee20000300a00 */
[----:B-1----:R-:W-:-:S05]  /*112f0*/  IMAD.MOV.U32 R0, RZ, RZ, R133 ;  /* 0x000000ffff007224 */ /* 0x002fca00078e0085 */
[----:B------:R1:W-:Y:S04]  /*11300*/  STL [R1+0xee0], R0 ;  /* 0x000ee00001007387 */ /* 0x0003e80000100800 */
[----:B------:R-:W-:Y:S04]  /*11310*/  STL [R1+0xeec], R124 ;  /* 0x000eec7c01007387 */ /* 0x000fe80000100800 */
[----:B------:R-:W3:Y:S01]  /*11320*/  LDL.LU.64 R132, [R1+0xf38] ;  /* 0x000f380001847983 */ /* 0x000ee20000300a00 */
[----:B-1----:R-:W-:-:S03]  /*11330*/  IMAD.MOV.U32 R0, RZ, RZ, R125 ;  /* 0x000000ffff007224 */ /* 0x002fc600078e007d */
[----:B------:R-:W3:Y:S04]  /*11340*/  LDL.LU.64 R122, [R1+0xf40] ;  /* 0x000f4000017a7983 */ /* 0x000ee80000300a00 */
[----:B------:R1:W-:Y:S04]  /*11350*/  STL [R1+0xee8], R0 ;  /* 0x000ee80001007387 */ /* 0x0003e80000100800 */
[----:B----4-:R4:W-:Y:S01]  /*11360*/  STL [R1+0xef4], R142 ;  /* 0x000ef48e01007387 */ /* 0x0109e20000100800 */
[----:B-1----:R-:W-:-:S03]  /*11370*/  IMAD.MOV.U32 R0, RZ, RZ, R143 ;  /* 0x000000ffff007224 */ /* 0x002fc600078e008f */
[----:B------:R-:W-:Y:S04]  /*11380*/  STL [R1+0xefc], R130 ;  /* 0x000efc8201007387 */ /* 0x000fe80000100800 */
[----:B------:R1:W-:Y:S04]  /*11390*/  STL [R1+0xef0], R0 ;  /* 0x000ef00001007387 */ /* 0x0003e80000100800 */
[----:B----4-:R-:W4:Y:S01]  /*113a0*/  LDL.LU.64 R142, [R1+0xf48] ;  /* 0x000f4800018e7983 */ /* 0x010f220000300a00 */
[----:B-1----:R-:W-:-:S03]  /*113b0*/  IMAD.MOV.U32 R0, RZ, RZ, R131 ;  /* 0x000000ffff007224 */ /* 0x002fc600078e0083 */
[----:B------:R-:W-:Y:S04]  /*113c0*/  STL [R1+0xf04], R134 ;  /* 0x000f048601007387 */ /* 0x000fe80000100800 */
        /* <DEDUP_REMOVED lines=8> */
[----:B------:R1:W-:Y:S04]  /*11450*/  STL [R1+0xf08], R0 ;  /* 0x000f080001007387 */ /* 0x0003e80000100800 */
[----:B------:R1:W-:Y:S02]  /*11460*/  STL [R1+0xf14], R138 ;  /* 0x000f148a01007387 */ /* 0x0003e40000100800 */
[----:B-1----:R-:W-:-:S02]  /*11470*/  IMAD.MOV.U32 R0, RZ, RZ, R139 ;  /* 0x000000ffff007224 */ /* 0x002fc400078e008b */
[----:B------:R-:W-:Y:S04]  /*11480*/  STL [R1+0xf1c], R126 ;  /* 0x000f1c7e01007387 */ /* 0x000fe80000100800 */
[----:B------:R1:W-:Y:S04]  /*11490*/  STL [R1+0xf10], R0 ;  /* 0x000f100001007387 */ /* 0x0003e80000100800 */
[----:B------:R-:W4:Y:S01]  /*114a0*/  LDL.LU.64 R138, [R1+0xf68] ;  /* 0x000f6800018a7983 */ /* 0x000f220000300a00 */
[----:B-1----:R-:W-:-:S03]  /*114b0*/  IMAD.MOV.U32 R0, RZ, RZ, R127 ;  /* 0x000000ffff007224 */ /* 0x002fc600078e007f */
[----:B--2---:R-:W-:Y:S04]  /*114c0*/  STL [R1+0xf24], R140 ;  /* 0x000f248c01007387 */ /* 0x004fe80000100800 */
[----:B------:R1:W-:Y:S04]  /*114d0*/  STL [R1+0xf18], R0 ;  /* 0x000f180001007387 */ /* 0x0003e80000100800 */
[----:B------:R-:W2:Y:S04]  /*114e0*/  LDL.LU.64 R124, [R1+0xf70] ;  /* 0x000f7000017c7983 */ /* 0x000ea80000300a00 */
[----:B------:R-:W2:Y:S01]  /*114f0*/  LDL.LU.64 R126, [R1+0xf78] ;  /* 0x000f7800017e7983 */ /* 0x000ea20000300a00 */
[----:B-1----:R-:W-:-:S03]  /*11500*/  IMAD.MOV.U32 R0, RZ, RZ, R141 ;  /* 0x000000ffff007224 */ /* 0x002fc600078e008d */
[----:B------:R-:W2:Y:S04]  /*11510*/  LDL.LU.64 R140, [R1+0xf80] ;  /* 0x000f8000018c7983 */ /* 0x000ea80000300a00 */
[----:B------:R1:W-:Y:S04]  /*11520*/  STL [R1+0xf20], R0 ;  /* 0x000f200001007387 */ /* 0x0003e80000100800 */
[----:B---3--:R3:W-:Y:S01]  /*11530*/  STL [R1+0xf2c], R128 ;  /* 0x000f2c8001007387 */ /* 0x0087e20000100800 */
[----:B-1----:R-:W-:-:S05]  /*11540*/  IMAD.MOV.U32 R0, RZ, RZ, R129 ;  /* 0x000000ffff007224 */ /* 0x002fca00078e0081 */
[----:B------:R1:W-:Y:S04]  /*11550*/  STL [R1+0xf28], R0 ;  /* 0x000f280001007387 */ /* 0x0003e80000100800 */
[----:B---3--:R-:W3:Y:S01]  /*11560*/  LDL.LU.64 R128, [R1+0xf88] ;  /* 0x000f880001807983 */ /* 0x008ee20000300a00 */
[----:B-1----:R-:W-:-:S03]  /*11570*/  IMAD.MOV.U32 R0, RZ, RZ, R133 ;  /* 0x000000ffff007224 */ /* 0x002fc600078e0085 */
[----:B------:R1:W-:Y:S04]  /*11580*/  STL [R1+0xf34], R132 ;  /* 0x000f348401007387 */ /* 0x0003e80000100800 */
[----:B------:R-:W-:Y:S04]  /*11590*/  STL [R1+0xf3c], R122 ;  /* 0x000f3c7a01007387 */ /* 0x000fe80000100800 */
[----:B------:R1:W-:Y:S04]  /*115a0*/  STL [R1+0xf30], R0 ;  /* 0x000f300001007387 */ /* 0x0003e80000100800 */
[----:B-1----:R-:W3:Y:S01]  /*115b0*/  LDL.LU.64 R132, [R1+0xf90] ;  /* 0x000f900001847983 */ /* 0x002ee20000300a00 */
[----:B------:R-:W-:-:S03]  /*115c0*/  IMAD.MOV.U32 R0, RZ, RZ, R123 ;  /* 0x000000ffff007224 */ /* 0x000fc600078e007b */
[----:B----4-:R-:W-:Y:S04]  /*115d0*/  STL [R1+0xf44], R142 ;  /* 0x000f448e01007387 */ /* 0x010fe80000100800 */
[----:B------:R1:W-:Y:S02]  /*115e0*/  STL [R1+0xf38], R0 ;  /* 0x000f380001007387 */ /* 0x0003e40000100800 */
[----:B-1----:R-:W-:Y:S02]  /*115f0*/  IMAD.MOV.U32 R0, RZ, RZ, R143 ;  /* 0x000000ffff007224 */ /* 0x002fe400078e008f */
[----:B------:R-:W4:Y:S04]  /*11600*/  LDL.LU.64 R142, [R1+0xf98] ;  /* 0x000f9800018e7983 */ /* 0x000f280000300a00 */
[----:B------:R1:W-:Y:S04]  /*11610*/  STL [R1+0xf40], R0 ;  /* 0x000f400001007387 */ /* 0x0003e80000100800 */
[----:B------:R-:W-:Y:S01]  /*11620*/  STL [R1+0xf4c], R130 ;  /* 0x000f4c8201007387 */ /* 0x000fe20000100800 */
[----:B-1----:R-:W-:-:S03]  /*11630*/  IMAD.MOV.U32 R0, RZ, RZ, R131 ;  /* 0x000000ffff007224 */ /* 0x002fc600078e0083 */
[----:B------:R-:W-:Y:S04]  /*11640*/  STL [R1+0xf54], R134 ;  /* 0x000f548601007387 */ /* 0x000fe80000100800 */
[----:B------:R1:W-:Y:S04]  /*11650*/  STL [R1+0xf48], R0 ;  /* 0x000f480001007387 */ /* 0x0003e80000100800 */
[----:B------:R-:W4:Y:S01]  /*11660*/  LDL.LU.64 R122, [R1+0xfa0] ;  /* 0x000fa000017a7983 */ /* 0x000f220000300a00 */
[----:B-1----:R-:W-:-:S03]  /*11670*/  IMAD.MOV.U32 R0, RZ, RZ, R135 ;  /* 0x000000ffff007224 */ /* 0x002fc600078e0087 */
[----:B------:R-:W-:Y:S04]  /*11680*/  STL [R1+0xf5c], R136 ;  /* 0x000f5c8801007387 */ /* 0x000fe80000100800 */
[----:B------:R1:W-:Y:S04]  /*11690*/  STL [R1+0xf50], R0 ;  /* 0x000f500001007387 */ /* 0x0003e80000100800 */
[----:B------:R-:W4:Y:S04]  /*116a0*/  LDL.LU.64 R130, [R1+0xfa8] ;  /* 0x000fa80001827983 */ /* 0x000f280000300a00 */
[----:B------:R-:W4:Y:S01]  /*116b0*/  LDL.LU.64 R134, [R1+0xfb0] ;  /* 0x000fb00001867983 */ /* 0x000f220000300a00 */
[----:B-1----:R-:W-:-:S05]  /*116c0*/  IMAD.MOV.U32 R0, RZ, RZ, R137 ;  /* 0x000000ffff007224 */ /* 0x002fca00078e0089 */
[----:B------:R1:W-:Y:S04]  /*116d0*/  STL [R1+0xf58], R0 ;  /* 0x000f580001007387 */ /* 0x0003e80000100800 */
[----:B------:R2:W-:Y:S04]  /*116e0*/  STL [R1+0xf64], R138 ;  /* 0x000f648a01007387 */ /* 0x0005e80000100800 */
[----:B------:R-:W4:Y:S01]  /*116f0*/  LDL.LU.64 R136, [R1+0xfb8] ;  /* 0x000fb80001887983 */ /* 0x000f220000300a00 */
[----:B-1----:R-:W-:-:S03]  /*11700*/  IMAD.MOV.U32 R0, RZ, RZ, R139 ;  /* 0x000000ffff007224 */ /* 0x002fc600078e008b */
[----:B--2---:R-:W-:Y:S04]  /*11710*/  STL [R1+0xf6c], R124 ;  /* 0x000f6c7c01007387 */ /* 0x004fe80000100800 */
[----:B------:R1:W-:Y:S04]  /*11720*/  STL [R1+0xf60], R0 ;  /* 0x000f600001007387 */ /* 0x0003e80000100800 */
[----:B------:R-:W2:Y:S01]  /*11730*/  LDL.LU.64 R138, [R1+0xfc0] ;  /* 0x000fc000018a7983 */ /* 0x000ea20000300a00 */
[----:B-1----:R-:W-:-:S03]  /*11740*/  IMAD.MOV.U32 R0, RZ, RZ, R125 ;  /* 0x000000ffff007224 */ /* 0x002fc600078e007d */
[----:B------:R-:W-:Y:S04]  /*11750*/  STL [R1+0xf74], R126 ;  /* 0x000f747e01007387 */ /* 0x000fe80000100800 */
[----:B------:R1:W-:Y:S04]  /*11760*/  STL [R1+0xf68], R0 ;  /* 0x000f680001007387 */ /* 0x0003e80000100800 */
[----:B------:R-:W-:Y:S01]  /*11770*/  STL [R1+0xf7c], R140 ;  /* 0x000f7c8c01007387 */ /* 0x000fe20000100800 */
[----:B-1----:R-:W-:-:S05]  /*11780*/  IMAD.MOV.U32 R0, RZ, RZ, R127 ;  /* 0x000000ffff007224 */ /* 0x002fca00078e007f */
[----:B------:R1:W-:Y:S04]  /*11790*/  STL [R1+0xf70], R0 ;  /* 0x000f700001007387 */ /* 0x0003e80000100800 */
[----:B---3--:R-:W-:Y:S01]  /*117a0*/  STL [R1+0xf84], R128 ;  /* 0x000f848001007387 */ /* 0x008fe20000100800 */
[----:B-1----:R-:W-:-:S05]  /*117b0*/  IMAD.MOV.U32 R0, RZ, RZ, R141 ;  /* 0x000000ffff007224 */ /* 0x002fca00078e008d */
        /* <DEDUP_REMOVED lines=9> */
[----:B----4-:R4:W-:Y:S04]  /*11850*/  STL [R1+0xf94], R142 ;  /* 0x000f948e01007387 */ /* 0x0109e80000100800 */
[----:B------:R-:W3:Y:S01]  /*11860*/  LDL.LU.64 R128, [R1+0xfe8] ;  /* 0x000fe80001807983 */ /* 0x000ee20000300a00 */
[----:B-1----:R-:W-:-:S03]  /*11870*/  IMAD.MOV.U32 R0, RZ, RZ, R143 ;  /* 0x000000ffff007224 */ /* 0x002fc600078e008f */
[----:B----4-:R-:W4:Y:S04]  /*11880*/  LDL.LU.64 R142, [R1+0xff0] ;  /* 0x000ff000018e7983 */ /* 0x010f280000300a00 */
[----:B------:R1:W-:Y:S04]  /*11890*/  STL [R1+0xf90], R0 ;  /* 0x000f900001007387 */ /* 0x0003e80000100800 */
[----:B------:R-:W-:Y:S04]  /*118a0*/  STL [R1+0xf9c], R122 ;  /* 0x000f9c7a01007387 */ /* 0x000fe80000100800 */
[----:B------:R-:W4:Y:S01]  /*118b0*/  LDL.LU.64 R132, [R1+0xff8] ;  /* 0x000ff80001847983 */ /* 0x000f220000300a00 */
[----:B-1----:R-:W-:-:S03]  /*118c0*/  IMAD.MOV.U32 R0, RZ, RZ, R123 ;  /* 0x000000ffff007224 */ /* 0x002fc600078e007b */
[----:B------:R-:W-:Y:S04]  /*118d0*/  STL [R1+0xfa4], R130 ;  /* 0x000fa48201007387 */ /* 0x000fe80000100800 */
[----:B------:R1:W-:Y:S04]  /*118e0*/  STL [R1+0xf98], R0 ;  /* 0x000f980001007387 */ /* 0x0003e80000100800 */
[----:B------:R-:W-:Y:S01]  /*118f0*/  STL [R1+0xfac], R134 ;  /* 0x000fac8601007387 */ /* 0x000fe20000100800 */
[----:B-1----:R-:W-:-:S05]  /*11900*/  IMAD.MOV.U32 R0, RZ, RZ, R131 ;  /* 0x000000ffff007224 */ /* 0x002fca00078e0083 */
[----:B------:R1:W-:Y:S04]  /*11910*/  STL [R1+0xfa0], R0 ;  /* 0x000fa00001007387 */ /* 0x0003e80000100800 */
[----:B------:R-:W-:Y:S01]  /*11920*/  STL [R1+0xfb4], R136 ;  /* 0x000fb48801007387 */ /* 0x000fe20000100800 */
[----:B-1----:R-:W-:-:S05]  /*11930*/  IMAD.MOV.U32 R0, RZ, RZ, R135 ;  /* 0x000000ffff007224 */ /* 0x002fca00078e0087 */
[----:B------:R1:W-:Y:S04]  /*11940*/  STL [R1+0xfa8], R0 ;  /* 0x000fa80001007387 */ /* 0x0003e80000100800 */
[----:B------:R-:W4:Y:S01]  /*11950*/  LDL.LU.64 R134, [R1+0x1010] ;  /* 0x0010100001867983 */ /* 0x000f220000300a00 */
[----:B-1----:R-:W-:-:S05]  /*11960*/  IMAD.MOV.U32 R0, RZ, RZ, R137 ;  /* 0x000000ffff007224 */ /* 0x002fca00078e0089 */
[----:B------:R1:W-:Y:S04]  /*11970*/  STL [R1+0xfb0], R0 ;  /* 0x000fb00001007387 */ /* 0x0003e80000100800 */
[----:B--2---:R2:W-:Y:S04]  /*11980*/  STL [R1+0xfbc], R138 ;  /* 0x000fbc8a01007387 */ /* 0x0045e80000100800 */
[----:B------:R-:W4:Y:S01]  /*11990*/  LDL.LU.64 R130, [R1+0x1018] ;  /* 0x0010180001827983 */ /* 0x000f220000300a00 */
[----:B-1----:R-:W-:-:S03]  /*119a0*/  IMAD.MOV.U32 R0, RZ, RZ, R139 ;  /* 0x000000ffff007224 */ /* 0x002fc600078e008b */
[----:B------:R-:W4:Y:S04]  /*119b0*/  LDL.LU.64 R136, [R1+0x1020] ;  /* 0x0010200001887983 */ /* 0x000f280000300a00 */
[----:B------:R-:W-:Y:S04]  /*119c0*/  STL [R1+0xfc4], R248 ;  /* 0x000fc4f801007387 */ /* 0x000fe80000100800 */
[----:B------:R3:W-:Y:S04]  /*119d0*/  STL [R1+0xfb8], R0 ;  /* 0x000fb80001007387 */ /* 0x0007e80000100800 */
[----:B--2---:R-:W2:Y:S04]  /*119e0*/  LDL.LU.64 R138, [R1+0x1028] ;  /* 0x00102800018a7983 */ /* 0x004ea80000300a00 */
[----:B------:R-:W-:Y:S01]  /*119f0*/  STL [R1+0xfc0], R249 ;  /* 0x000fc0f901007387 */ /* 0x000fe20000100800 */
[----:B---3--:R-:W-:-:S03]  /*11a00*/  IMAD.MOV.U32 R0, RZ, RZ, R141 ;  /* 0x000000ffff007224 */ /* 0x008fc600078e008d */
[----:B------:R1:W-:Y:S04]  /*11a10*/  STL [R1+0xfcc], R140 ;  /* 0x000fcc8c01007387 */ /* 0x0003e80000100800 */
[----:B-1----:R-:W3:Y:S04]  /*11a20*/  LDL.LU.64 R140, [R1+0x1030] ;  /* 0x00103000018c7983 */ /* 0x002ee80000300a00 */
[----:B------:R1:W-:Y:S04]  /*11a30*/  STL [R1+0xfc8], R0 ;  /* 0x000fc80001007387 */ /* 0x0003e80000100800 */
[----:B------:R-:W-:Y:S01]  /*11a40*/  STL [R1+0xfd4], R124 ;  /* 0x000fd47c01007387 */ /* 0x000fe20000100800 */
[----:B-1----:R-:W-:-:S03]  /*11a50*/  IMAD.MOV.U32 R0, RZ, RZ, R125 ;  /* 0x000000ffff007224 */ /* 0x002fc600078e007d */
[----:B------:R-:W-:Y:S04]  /*11a60*/  STL [R1+0xfdc], R126 ;  /* 0x000fdc7e01007387 */ /* 0x000fe80000100800 */
[----:B------:R1:W-:Y:S02]  /*11a70*/  STL [R1+0xfd0], R0 ;  /* 0x000fd00001007387 */ /* 0x0003e40000100800 */
[----:B-1----:R-:W-:Y:S02]  /*11a80*/  IMAD.MOV.U32 R0, RZ, RZ, R127 ;  /* 0x000000ffff007224 */ /* 0x002fe400078e007f */
[----:B------:R-:W-:Y:S04]  /*11a90*/  STL [R1+0xfe4], R128 ;  /* 0x000fe48001007387 */ /* 0x000fe80000100800 */
[----:B------:R1:W-:Y:S04]  /*11aa0*/  STL [R1+0xfd8], R0 ;  /* 0x000fd80001007387 */ /* 0x0003e80000100800 */
[----:B----4-:R-:W-:Y:S01]  /*11ab0*/  STL [R1+0xfec], R142 ;  /* 0x000fec8e01007387 */ /* 0x010fe20000100800 */
[----:B-1----:R-:W-:-:S05]  /*11ac0*/  IMAD.MOV.U32 R0, RZ, RZ, R129 ;  /* 0x000000ffff007224 */ /* 0x002fca00078e0081 */
[----:B------:R1:W-:Y:S04]  /*11ad0*/  STL [R1+0xfe0], R0 ;  /* 0x000fe00001007387 */ /* 0x0003e80000100800 */
[----:B------:R-:W-:Y:S01]  /*11ae0*/  STL [R1+0xff4], R132 ;  /* 0x000ff48401007387 */ /* 0x000fe20000100800 */
[----:B-1----:R-:W-:-:S05]  /*11af0*/  IMAD.MOV.U32 R0, RZ, RZ, R143 ;  /* 0x000000ffff007224 */ /* 0x002fca00078e008f */
[----:B------:R1:W-:Y:S04]  /*11b00*/  STL [R1+0xfe8], R0 ;  /* 0x000fe80001007387 */ /* 0x0003e80000100800 */
[----:B------:R-:W4:Y:S01]  /*11b10*/  LDL.LU.64 R142, [R1+0x1050] ;  /* 0x00105000018e7983 */ /* 0x000f220000300a00 */
[----:B-1----:R-:W-:-:S03]  /*11b20*/  IMAD.MOV.U32 R0, RZ, RZ, R133 ;  /* 0x000000ffff007224 */ /* 0x002fc600078e0085 */
[----:B------:R-:W-:Y:S04]  /*11b30*/  STL [R1+0xffc], R250 ;  /* 0x000ffcfa01007387 */ /* 0x000fe80000100800 */
[----:B------:R1:W-:Y:S04]  /*11b40*/  STL [R1+0xff0], R0 ;  /* 0x000ff00001007387 */ /* 0x0003e80000100800 */
[----:B------:R-:W-:Y:S04]  /*11b50*/  STL [R1+0xff8], R251 ;  /* 0x000ff8fb01007387 */ /* 0x000fe80000100800 */
[----:B------:R-:W-:Y:S04]  /*11b60*/  STL [R1+0x1004], R240 ;  /* 0x001004f001007387 */ /* 0x000fe80000100800 */
[----:B------:R-:W4:Y:S04]  /*11b70*/  LDL.LU.64 R132, [R1+0x1060] ;  /* 0x0010600001847983 */ /* 0x000f280000300a00 */
[----:B------:R-:W-:Y:S01]  /*11b80*/  STL [R1+0x1000], R241 ;  /* 0x001000f101007387 */ /* 0x000fe20000100800 */
[----:B-1----:R-:W-:-:S03]  /*11b90*/  IMAD.MOV.U32 R0, RZ, RZ, R135 ;  /* 0x000000ffff007224 */ /* 0x002fc600078e0087 */
[----:B------:R1:W-:Y:S04]  /*11ba0*/  STL [R1+0x100c], R134 ;  /* 0x00100c8601007387 */ /* 0x0003e80000100800 */
[----:B------:R-:W-:Y:S04]  /*11bb0*/  STL [R1+0x1014], R130 ;  /* 0x0010148201007387 */ /* 0x000fe80000100800 */
[----:B------:R2:W-:Y:S04]  /*11bc0*/  STL [R1+0x1008], R0 ;  /* 0x0010080001007387 */ /* 0x0005e80000100800 */
[----:B-1----:R-:W4:Y:S01]  /*11bd0*/  LDL.LU.64 R134, [R1+0x1070] ;  /* 0x0010700001867983 */ /* 0x002f220000300a00 */
[----:B--2---:R-:W-:-:S03]  /*11be0*/  IMAD.MOV.U32 R0, RZ, RZ, R131 ;  /* 0x000000ffff007224 */ /* 0x004fc600078e0083 */
[----:B------:R-:W-:Y:S04]  /*11bf0*/  STL [R1+0x101c], R136 ;  /* 0x00101c8801007387 */ /* 0x000fe80000100800 */
[----:B------:R1:W-:Y:S04]  /*11c00*/  STL [R1+0x1010], R0 ;  /* 0x0010100001007387 */ /* 0x0003e80000100800 */
[----:B------:R-:W-:Y:S01]  /*11c10*/  STL [R1+0x1024], R138 ;  /* 0x0010248a01007387 */ /* 0x000fe20000100800 */
[----:B-1----:R-:W-:-:S05]  /*11c20*/  IMAD.MOV.U32 R0, RZ, RZ, R137 ;  /* 0x000000ffff007224 */ /* 0x002fca00078e0089 */
[----:B------:R1:W-:Y:S04]  /*11c30*/  STL [R1+0x1018], R0 ;  /* 0x0010180001007387 */ /* 0x0003e80000100800 */
[----:B------:R-:W2:Y:S01]  /*11c40*/  LDL.LU.64 R136, [R1+0x1080] ;  /* 0x0010800001887983 */ /* 0x000ea20000300a00 */
[----:B-1----:R-:W-:-:S05]  /*11c50*/  IMAD.MOV.U32 R0, RZ, RZ, R139 ;  /* 0x000000ffff007224 */ /* 0x002fca00078e008b */
[----:B------:R1:W-:Y:S04]  /*11c60*/  STL [R1+0x1020], R0 ;  /* 0x0010200001007387 */ /* 0x0003e80000100800 */
[----:B---3--:R3:W-:Y:S01]  /*11c70*/  STL [R1+0x102c], R140 ;  /* 0x00102c8c01007387 */ /* 0x0087e20000100800 */
[----:B-1----:R-:W-:-:S03]  /*11c80*/  IMAD.MOV.U32 R0, RZ, RZ, R141 ;  /* 0x000000ffff007224 */ /* 0x002fc600078e008d */
[----:B------:R-:W-:Y:S04]  /*11c90*/  STL [R1+0x1034], R242 ;  /* 0x001034f201007387 */ /* 0x000fe80000100800 */
[----:B------:R4:W-:Y:S04]  /*11ca0*/  STL [R1+0x1028], R0 ;  /* 0x0010280001007387 */ /* 0x0009e80000100800 */
[----:B------:R-:W2:Y:S04]  /*11cb0*/  LDL.LU.64 R138, [R1+0x1090] ;  /* 0x00109000018a7983 */ /* 0x000ea80000300a00 */
[----:B------:R-:W-:Y:S04]  /*11cc0*/  STL [R1+0x1030], R243 ;  /* 0x001030f301007387 */ /* 0x000fe80000100800 */
[----:B------:R-:W-:Y:S04]  /*11cd0*/  STL [R1+0x103c], R246 ;  /* 0x00103cf601007387 */ /* 0x000fe80000100800 */
[----:B------:R-:W-:Y:S04]  /*11ce0*/  STL [R1+0x1038], R247 ;  /* 0x001038f701007387 */ /* 0x000fe80000100800 */
[----:B------:R-:W-:Y:S04]  /*11cf0*/  STL [R1+0x1044], R152 ;  /* 0x0010449801007387 */ /* 0x000fe80000100800 */
[----:B---3--:R-:W3:Y:S04]  /*11d00*/  LDL.LU.64 R140, [R1+0x10a0] ;  /* 0x0010a000018c7983 */ /* 0x008ee80000300a00 */
[----:B------:R-:W-:Y:S01]  /*11d10*/  STL [R1+0x1040], R153 ;  /* 0x0010409901007387 */ /* 0x000fe20000100800 */
[----:B----4-:R-:W-:-:S03]  /*11d20*/  IMAD.MOV.U32 R0, RZ, RZ, R143 ;  /* 0x000000ffff007224 */ /* 0x010fc600078e008f */
[----:B------:R1:W-:Y:S04]  /*11d30*/  STL [R1+0x104c], R142 ;  /* 0x00104c8e01007387 */ /* 0x0003e80000100800 */
[----:B------:R-:W-:Y:S04]  /*11d40*/  STL [R1+0x1054], R154 ;  /* 0x0010549a01007387 */ /* 0x000fe80000100800 */
[----:B------:R4:W-:Y:S04]  /*11d50*/  STL [R1+0x1048], R0 ;  /* 0x0010480001007387 */ /* 0x0009e80000100800 */
[----:B-1----:R-:W3:Y:S04]  /*11d60*/  LDL.LU.64 R142, [R1+0x10b0] ;  /* 0x0010b000018e7983 */ /* 0x002ee80000300a00 */
        /* <DEDUP_REMOVED lines=11> */
[----:B-1----:R-:W4:Y:S04]  /*11e20*/  LDL.LU.64 R134, [R1+0x10d0] ;  /* 0x0010d00001867983 */ /* 0x002f280000300a00 */
[----:B------:R-:W-:Y:S01]  /*11e30*/  STL [R1+0x1070], R159 ;  /* 0x0010709f01007387 */ /* 0x000fe20000100800 */
[----:B--2---:R-:W-:-:S03]  /*11e40*/  IMAD.MOV.U32 R0, RZ, RZ, R137 ;  /* 0x000000ffff007224 */ /* 0x004fc600078e0089 */
[----:B------:R1:W-:Y:S04]  /*11e50*/  STL [R1+0x107c], R136 ;  /* 0x00107c8801007387 */ /* 0x0003e80000100800 */
[----:B------:R2:W-:Y:S04]  /*11e60*/  STL [R1+0x1078], R0 ;  /* 0x0010780001007387 */ /* 0x0005e80000100800 */
[----:B------:R-:W-:Y:S04]  /*11e70*/  STL [R1+0x1084], R160 ;  /* 0x001084a001007387 */ /* 0x000fe80000100800 */
[----:B-1----:R-:W4:Y:S04]  /*11e80*/  LDL.LU.64 R136, [R1+0x10e0] ;  /* 0x0010e00001887983 */ /* 0x002f280000300a00 */
[----:B------:R-:W-:Y:S01]  /*11e90*/  STL [R1+0x1080], R161 ;  /* 0x001080a101007387 */ /* 0x000fe20000100800 */
[----:B--2---:R-:W-:-:S03]  /*11ea0*/  IMAD.MOV.U32 R0, RZ, RZ, R139 ;  /* 0x000000ffff007224 */ /* 0x004fc600078e008b */
[----:B------:R1:W-:Y:S04]  /*11eb0*/  STL [R1+0x108c], R138 ;  /* 0x00108c8a01007387 */ /* 0x0003e80000100800 */
[----:B------:R-:W-:Y:S04]  /*11ec0*/  STL [R1+0x1094], R162 ;  /* 0x001094a201007387 */ /* 0x000fe80000100800 */
[----:B------:R3:W-:Y:S04]  /*11ed0*/  STL [R1+0x1088], R0 ;  /* 0x0010880001007387 */ /* 0x0007e80000100800 */
[----:B-1----:R-:W2:Y:S04]  /*11ee0*/  LDL.LU.64 R138, [R1+0x10f0] ;  /* 0x0010f000018a7983 */ /* 0x002ea80000300a00 */
[----:B------:R-:W-:Y:S01]  /*11ef0*/  STL [R1+0x1090], R163 ;  /* 0x001090a301007387 */ /* 0x000fe20000100800 */
[----:B---3--:R-:W-:-:S03]  /*11f00*/  IMAD.MOV.U32 R0, RZ, RZ, R141 ;  /* 0x000000ffff007224 */ /* 0x008fc600078e008d */
        /* <DEDUP_REMOVED lines=15> */
[----:B-1----:R-:W3:Y:S04]  /*12000*/  LDL.LU.64 R132, [R1+0x1120] ;  /* 0x0011200001847983 */ /* 0x002ee80000300a00 */
[----:B------:R-:W-:Y:S01]  /*12010*/  STL [R1+0x10c0], R169 ;  /* 0x0010c0a901007387 */ /* 0x000fe20000100800 */
[----:B----4-:R-:W-:-:S03]  /*12020*/  IMAD.MOV.U32 R0, RZ, RZ, R135 ;  /* 0x000000ffff007224 */ /* 0x010fc600078e0087 */
[----:B------:R1:W-:Y:S04]  /*12030*/  STL [R1+0x10cc], R134 ;  /* 0x0010cc8601007387 */ /* 0x0003e80000100800 */
[----:B-1----:R-:W4:Y:S04]  /*12040*/  LDL.LU.64 R134, [R1+0x1130] ;  /* 0x0011300001867983 */ /* 0x002f280000300a00 */
[----:B------:R1:W-:Y:S04]  /*12050*/  STL [R1+0x10c8], R0 ;  /* 0x0010c80001007387 */ /* 0x0003e80000100800 */
[----:B------:R-:W-:Y:S04]  /*12060*/  STL [R1+0x10d4], R170 ;  /* 0x0010d4aa01007387 */ /* 0x000fe80000100800 */
[----:B------:R-:W-:Y:S01]  /*12070*/  STL [R1+0x10d0], R171 ;  /* 0x0010d0ab01007387 */ /* 0x000fe20000100800 */
[----:B-1----:R-:W-:-:S03]  /*12080*/  IMAD.MOV.U32 R0, RZ, RZ, R137 ;  /* 0x000000ffff007224 */ /* 0x002fc600078e0089 */
[----:B------:R1:W-:Y:S04]  /*12090*/  STL [R1+0x10dc], R136 ;  /* 0x0010dc8801007387 */ /* 0x0003e80000100800 */
[----:B------:R-:W-:Y:S04]  /*120a0*/  STL [R1+0x10e4], R172 ;  /* 0x0010e4ac01007387 */ /* 0x000fe80000100800 */
[----:B------:R2:W-:Y:S04]  /*120b0*/  STL [R1+0x10d8], R0 ;  /* 0x0010d80001007387 */ /* 0x0005e80000100800 */
[----:B-1----:R-:W4:Y:S04]  /*120c0*/  LDL.LU.64 R136, [R1+0x1140] ;  /* 0x0011400001887983 */ /* 0x002f280000300a00 */
[----:B------:R-:W-:Y:S01]  /*120d0*/  STL [R1+0x10e0], R173 ;  /* 0x0010e0ad01007387 */ /* 0x000fe20000100800 */
[----:B--2---:R-:W-:-:S03]  /*120e0*/  IMAD.MOV.U32 R0, RZ, RZ, R139 ;  /* 0x000000ffff007224 */ /* 0x004fc600078e008b */
        /* <DEDUP_REMOVED lines=19> */
[----:B------:R4:W-:Y:S04]  /*12220*/  STL [R1+0x1118], R0 ;  /* 0x0011180001007387 */ /* 0x0009e80000100800 */
[----:B-1----:R-:W3:Y:S04]  /*12230*/  LDL.LU.64 R132, [R1+0x1180] ;  /* 0x0011800001847983 */ /* 0x002ee80000300a00 */
[----:B------:R-:W-:Y:S04]  /*12240*/  STL [R1+0x1124], R178 ;  /* 0x001124b201007387 */ /* 0x000fe80000100800 */
        /* <DEDUP_REMOVED lines=23> */
[----:B------:R-:W-:Y:S04]  /*123c0*/  STL [R1+0x1160], R187 ;  /* 0x001160bb01007387 */ /* 0x000fe80000100800 */
[----:B-1----:R-:W3:Y:S04]  /*123d0*/  LDL.LU.64 R140, [R1+0x11c0] ;  /* 0x0011c000018c7983 */ /* 0x002ee80000300a00 */
[----:B--2---:R1:W-:Y:S01]  /*123e0*/  STL [R1+0x116c], R142 ;  /* 0x00116c8e01007387 */ /* 0x0043e20000100800 */
[----:B----4-:R-:W-:-:S03]  /*123f0*/  IMAD.MOV.U32 R0, RZ, RZ, R143 ;  /* 0x000000ffff007224 */ /* 0x010fc600078e008f */
[----:B-1----:R-:W2:Y:S04]  /*12400*/  LDL.LU.64 R142, [R1+0x11d0] ;  /* 0x0011d000018e7983 */ /* 0x002ea80000300a00 */
[----:B------:R3:W-:Y:S04]  /*12410*/  STL [R1+0x1168], R0 ;  /* 0x0011680001007387 */ /* 0x0007e80000100800 */
[----:B------:R-:W-:Y:S04]  /*12420*/  STL [R1+0x1174], R188 ;  /* 0x001174bc01007387 */ /* 0x000fe80000100800 */
[----:B------:R-:W-:Y:S01]  /*12430*/  STL [R1+0x1170], R189 ;  /* 0x001170bd01007387 */ /* 0x000fe20000100800 */
[----:B---3--:R-:W-:-:S03]  /*12440*/  IMAD.MOV.U32 R0, RZ, RZ, R133 ;  /* 0x000000ffff007224 */ /* 0x008fc600078e0085 */
[----:B------:R-:W-:Y:S04]  /*12450*/  STL [R1+0x117c], R132 ;  /* 0x00117c8401007387 */ /* 0x000fe80000100800 */
[----:B------:R-:W-:Y:S04]  /*12460*/  STL [R1+0x1184], R190 ;  /* 0x001184be01007387 */ /* 0x000fe80000100800 */
[----:B------:R1:W-:Y:S04]  /*12470*/  STL [R1+0x1178], R0 ;  /* 0x0011780001007387 */ /* 0x0003e80000100800 */
[----:B------:R-:W-:Y:S04]  /*12480*/  STL [R1+0x1180], R191 ;  /* 0x001180bf01007387 */ /* 0x000fe80000100800 */
[----:B------:R-:W3:Y:S01]  /*12490*/  LDL.LU.64 R130, [R1+0x11e0] ;  /* 0x0011e00001827983 */ /* 0x000ee20000300a00 */
[----:B-1----:R-:W-:-:S03]  /*124a0*/  IMAD.MOV.U32 R0, RZ, RZ, R135 ;  /* 0x000000ffff007224 */ /* 0x002fc600078e0087 */
[----:B------:R-:W-:Y:S04]  /*124b0*/  STL [R1+0x118c], R134 ;  /* 0x00118c8601007387 */ /* 0x000fe80000100800 */
[----:B------:R-:W-:Y:S04]  /*124c0*/  STL [R1+0x1194], R12 ;  /* 0x0011940c01007387 */ /* 0x000fe80000100800 */
[----:B------:R1:W-:Y:S04]  /*124d0*/  STL [R1+0x1188], R0 ;  /* 0x0011880001007387 */ /* 0x0003e80000100800 */
[----:B------:R-:W4:Y:S04]  /*124e0*/  LDL.LU.64 R132, [R1+0x11f0] ;  /* 0x0011f00001847983 */ /* 0x000f280000300a00 */
[----:B------:R-:W-:Y:S01]  /*124f0*/  STL [R1+0x1190], R13 ;  /* 0x0011900d01007387 */ /* 0x000fe20000100800 */
[----:B-1----:R-:W-:-:S03]  /*12500*/  IMAD.MOV.U32 R0, RZ, RZ, R137 ;  /* 0x000000ffff007224 */ /* 0x002fc600078e0089 */
[----:B------:R-:W-:Y:S04]  /*12510*/  STL [R1+0x119c], R136 ;  /* 0x00119c8801007387 */ /* 0x000fe80000100800 */
[----:B------:R-:W4:Y:S04]  /*12520*/  LDL.LU.64 R134, [R1+0x1200] ;  /* 0x0012000001867983 */ /* 0x000f280000300a00 */
[----:B------:R1:W-:Y:S04]  /*12530*/  STL [R1+0x1198], R0 ;  /* 0x0011980001007387 */ /* 0x0003e80000100800 */
[----:B------:R-:W-:Y:S04]  /*12540*/  STL [R1+0x11a4], R192 ;  /* 0x0011a4c001007387 */ /* 0x000fe80000100800 */
[----:B------:R-:W-:Y:S04]  /*12550*/  STL [R1+0x11a0], R193 ;  /* 0x0011a0c101007387 */ /* 0x000fe80000100800 */
[----:B------:R1:W-:Y:S02]  /*12560*/  STL [R1+0x11ac], R138 ;  /* 0x0011ac8a01007387 */ /* 0x0003e40000100800 */
[----:B-1----:R-:W-:-:S02]  /*12570*/  IMAD.MOV.U32 R0, RZ, RZ, R139 ;  /* 0x000000ffff007224 */ /* 0x002fc400078e008b */
[----:B------:R-:W4:Y:S04]  /*12580*/  LDL.LU.64 R136, [R1+0x1210] ;  /* 0x0012100001887983 */ /* 0x000f280000300a00 */
[----:B------:R-:W-:Y:S04]  /*12590*/  STL [R1+0x11b4], R194 ;  /* 0x0011b4c201007387 */ /* 0x000fe80000100800 */
[----:B------:R1:W-:Y:S04]  /*125a0*/  STL [R1+0x11a8], R0 ;  /* 0x0011a80001007387 */ /* 0x0003e80000100800 */
[----:B------:R-:W-:Y:S04]  /*125b0*/  STL [R1+0x11b0], R195 ;  /* 0x0011b0c301007387 */ /* 0x000fe80000100800 */
[----:B------:R-:W4:Y:S01]  /*125c0*/  LDL.LU.64 R138, [R1+0x1220] ;  /* 0x00122000018a7983 */ /* 0x000f220000300a00 */
[----:B-1----:R-:W-:-:S03]  /*125d0*/  IMAD.MOV.U32 R0, RZ, RZ, R141 ;  /* 0x000000ffff007224 */ /* 0x002fc600078e008d */
[----:B------:R1:W-:Y:S04]  /*125e0*/  STL [R1+0x11bc], R140 ;  /* 0x0011bc8c01007387 */ /* 0x0003e80000100800 */
[----:B------:R-:W-:Y:S04]  /*125f0*/  STL [R1+0x11c4], R196 ;  /* 0x0011c4c401007387 */ /* 0x000fe80000100800 */
[----:B------:R2:W-:Y:S04]  /*12600*/  STL [R1+0x11b8], R0 ;  /* 0x0011b80001007387 */ /* 0x0005e80000100800 */
[----:B-1----:R-:W4:Y:S04]  /*12610*/  LDL.LU.64 R140, [R1+0x1230] ;  /* 0x00123000018c7983 */ /* 0x002f280000300a00 */
[----:B------:R-:W-:Y:S04]  /*12620*/  STL [R1+0x11c0], R197 ;  /* 0x0011c0c501007387 */ /* 0x000fe80000100800 */
[----:B--2---:R1:W-:Y:S01]  /*12630*/  STL [R1+0x11cc], R142 ;  /* 0x0011cc8e01007387 */ /* 0x0043e20000100800 */
[----:B------:R-:W-:-:S03]  /*12640*/  IMAD.MOV.U32 R0, RZ, RZ, R143 ;  /* 0x000000ffff007224 */ /* 0x000fc600078e008f */
        /* <DEDUP_REMOVED lines=8> */
[----:B------:R-:W-:Y:S01]  /*126d0*/  STL [R1+0x11e0], R201 ;  /* 0x0011e0c901007387 */ /* 0x000fe20000100800 */
[----:B----4-:R-:W-:-:S03]  /*126e0*/  IMAD.MOV.U32 R0, RZ, RZ, R133 ;  /* 0x000000ffff007224 */ /* 0x010fc600078e0085 */
[----:B------:R-:W-:Y:S04]  /*126f0*/  STL [R1+0x11ec], R132 ;  /* 0x0011ec8401007387 */ /* 0x000fe80000100800 */
[----:B------:R-:W-:Y:S04]  /*12700*/  STL [R1+0x11f4], R202 ;  /* 0x0011f4ca01007387 */ /* 0x000fe80000100800 */
[----:B------:R1:W-:Y:S04]  /*12710*/  STL [R1+0x11e8], R0 ;  /* 0x0011e80001007387 */ /* 0x0003e80000100800 */
[----:B------:R-:W-:Y:S01]  /*12720*/  STL [R1+0x11f0], R203 ;  /* 0x0011f0cb01007387 */ /* 0x000fe20000100800 */
[----:B-1----:R-:W-:-:S03]  /*12730*/  IMAD.MOV.U32 R0, RZ, RZ, R135 ;  /* 0x000000ffff007224 */ /* 0x002fc600078e0087 */
        /* <DEDUP_REMOVED lines=17> */
[----:B------:R-:W-:Y:S04]  /*12850*/  STL [R1+0x1228], R0 ;  /* 0x0012280001007387 */ /* 0x000fe80000100800 */
[----:B------:R-:W-:Y:S01]  /*12860*/  STL [R1+0x1230], R15 ;  /* 0x0012300f01007387 */ /* 0x000fe20000100800 */
[----:B--2---:R-:W-:-:S03]  /*12870*/  IMAD.MOV.U32 R4, RZ, RZ, R143 ;  /* 0x000000ffff047224 */ /* 0x004fc600078e008f */
[----:B------:R-:W-:Y:S04]  /*12880*/  STL [R1+0x123c], R142 ;  /* 0x00123c8e01007387 */ /* 0x000fe80000100800 */
[----:B------:R-:W-:Y:S04]  /*12890*/  STL [R1+0x1238], R4 ;  /* 0x0012380401007387 */ /* 0x000fe80000100800 */
[----:B------:R-:W-:Y:S04]  /*128a0*/  STL.64 [R1+0xe28], R210 ;  /* 0x000e28d201007387 */ /* 0x000fe80000100a00 */
[----:B------:R-:W2:Y:S04]  /*128b0*/  LDL.LU.64 R10, [R1+0x12f8] ;  /* 0x0012f800010a7983 */ /* 0x000ea80000300a00 */
[----:B------:R-:W-:Y:S04]  /*128c0*/  STL.64 [R1+0xe18], R212 ;  /* 0x000e18d401007387 */ /* 0x000fe80000100a00 */
[----:B--2---:R1:W-:Y:S04]  /*128d0*/  STL.64 [R1+0xe20], R10 ;  /* 0x000e200a01007387 */ /* 0x0043e80000100a00 */
[----:B-1----:R-:W2:Y:S04]  /*128e0*/  LDL.LU.64 R10, [R1+0x1300] ;  /* 0x00130000010a7983 */ /* 0x002ea80000300a00 */
[----:B------:R-:W-:Y:S04]  /*128f0*/  STL.64 [R1+0xe08], R214 ;  /* 0x000e08d601007387 */ /* 0x000fe80000100a00 */
[----:B--2---:R1:W-:Y:S04]  /*12900*/  STL.64 [R1+0xe10], R10 ;  /* 0x000e100a01007387 */ /* 0x0043e80000100a00 */
[----:B-1----:R-:W2:Y:S01]  /*12910*/  LDL.LU.64 R10, [R1+0x1308] ;  /* 0x00130800010a7983 */ /* 0x002ea20000300a00 */
[----:B------:R-:W-:-:S03]  /*12920*/  IMAD.MOV.U32 R242, RZ, RZ, R220 ;  /* 0x000000fffff27224 */ /* 0x000fc600078e00dc */
[----:B------:R1:W5:Y:S01]  /*12930*/  LDL.LU.64 R248, [R1+0x1310] ;  /* 0x0013100001f87983 */ /* 0x0003620000300a00 */
[----:B------:R-:W-:Y:S02]  /*12940*/  IMAD.MOV.U32 R243, RZ, RZ, R221 ;  /* 0x000000fffff37224 */ /* 0x000fe400078e00dd */
[----:B------:R-:W-:Y:S02]  /*12950*/  IMAD.MOV.U32 R250, RZ, RZ, R216 ;  /* 0x000000fffffa7224 */ /* 0x000fe400078e00d8 */
[----:B------:R-:W-:Y:S02]  /*12960*/  IMAD.MOV.U32 R251, RZ, RZ, R217 ;  /* 0x000000fffffb7224 */ /* 0x000fe400078e00d9 */
[----:B------:R-:W-:Y:S02]  /*12970*/  IMAD.MOV.U32 R240, RZ, RZ, R236 ;  /* 0x000000fffff07224 */ /* 0x000fe400078e00ec */
[----:B------:R-:W-:Y:S02]  /*12980*/  IMAD.MOV.U32 R241, RZ, RZ, R237 ;  /* 0x000000fffff17224 */ /* 0x000fe400078e00ed */
[----:B------:R-:W-:-:S02]  /*12990*/  IMAD.MOV.U32 R236, RZ, RZ, R232 ;  /* 0x000000ffffec7224 */ /* 0x000fc400078e00e8 */
        /* <DEDUP_REMOVED lines=12> */
[----:B------:R-:W-:Y:S01]  /*12a60*/  IMAD.MOV.U32 R227, RZ, RZ, R17 ;  /* 0x000000ffffe37224 */ /* 0x000fe200078e0011 */
[----:B--2---:R2:W-:Y:S04]  /*12a70*/  STL.64 [R1+0xe00], R10 ;  /* 0x000e000a01007387 */ /* 0x0045e80000100a00 */
[----:B------:R1:W5:Y:S04]  /*12a80*/  LDL.LU.64 R244, [R1+0x1318] ;  /* 0x0013180001f47983 */ /* 0x0003680000300a00 */
        /* <DEDUP_REMOVED lines=34> */
[----:B--2---:R1:W5:Y:S04]  /*12cb0*/  LDL.LU.64 R10, [R1+0x12e8] ;  /* 0x0012e800010a7983 */ /* 0x0043680000300a00 */
[----:B------:R-:W-:Y:S04]  /*12cc0*/  STL [R1+0xc00], RZ ;  /* 0x000c00ff01007387 */ /* 0x000fe80000100800 */
        /* <DEDUP_REMOVED lines=767> */
[----:B------:R-:W-:Y:S04]  /*15cc0*/  STL [R1], RZ ;  /* 0x000000ff01007387 */ /* 0x000fe80000100800 */
        /* <DEDUP_REMOVED lines=110> */
[----:B------:R-:W-:Y:S01]  /*163b0*/  STL [R1+0x1bc], RZ ;  /* 0x0001bcff01007387 */ /* 0x000fe20000100800 */
[----:B------:R-:W-:-:S03]  /*163c0*/  SHF.R.S32.HI R0, RZ, 0x1f, R252 ;  /* 0x0000001fff007819 */ /* 0x000fc600000114fc */
[----:B------:R-:W-:Y:S04]  /*163d0*/  STL [R1+0x1c0], RZ ;  /* 0x0001c0ff01007387 */ /* 0x000fe80000100800 */
[----:B------:R-:W-:Y:S04]  /*163e0*/  STL [R1+0x1c4], RZ ;  /* 0x0001c4ff01007387 */ /* 0x000fe80000100800 */
[----:B------:R-:W-:Y:S04]  /*163f0*/  STL [R1+0x1c8], RZ ;  /* 0x0001c8ff01007387 */ /* 0x000fe80000100800 */
[----:B------:R-:W-:Y:S01]  /*16400*/  STL [R1+0x1cc], RZ ;  /* 0x0001ccff01007387 */ /* 0x000fe20000100800 */
[----:B------:R-:W-:-:S03]  /*16410*/  LEA.HI R3, R0, R252, RZ, 0x5 ;  /* 0x000000fc00037211 */ /* 0x000fc600078f28ff */
        /* <DEDUP_REMOVED lines=13> */
[----:B------:R2:W-:Y:S02]  /*164f0*/  STL [R1+0x12b8], R3 ;  /* 0x0012b80301007387 */ /* 0x0005e40000100800 */
[----:B--2---:R-:W-:-:S05]  /*16500*/  VIADD R3, R3, 0xfffffffe ;  /* 0xfffffffe03037836 */ /* 0x004fca0000000000 */
[----:B------:R1:W-:Y:S01]  /*16510*/  STL [R1+0x12d0], R3 ;  /* 0x0012d00301007387 */ /* 0x0003e20000100800 */
[----:B------:R-:W-:Y:S02]  /*16520*/  SHF.R.S32.HI R4, RZ, 0x1f, R5 ;  /* 0x0000001fff047819 */ /* 0x000fe40000011405 */
[----:B------:R-:W-:Y:S01]  /*16530*/  SHF.R.S32.HI R0, RZ, 0x1f, R2 ;  /* 0x0000001fff007819 */ /* 0x000fe20000011402 */
[----:B------:R-:W-:Y:S01]  /*16540*/  IMAD.MOV.U32 R246, RZ, RZ, R218 ;  /* 0x000000fffff67224 */ /* 0x000fe200078e00da */
[C---:B------:R-:W-:Y:S01]  /*16550*/  SHF.L.U64.HI R4, R5.reuse, 0x2, R4 ;  /* 0x0000000205047819 */ /* 0x040fe20000010204 */
[----:B------:R-:W-:Y:S01]  /*16560*/  IMAD.MOV.U32 R247, RZ, RZ, R219 ;  /* 0x000000fffff77224 */ /* 0x000fe200078e00db */
[C---:B------:R-:W-:Y:S01]  /*16570*/  SHF.L.U64.HI R0, R2.reuse, 0x2, R0 ;  /* 0x0000000202007819 */ /* 0x040fe20000010200 */
[----:B------:R-:W-:Y:S01]  /*16580*/  IMAD.MOV.U32 R218, RZ, RZ, R144 ;  /* 0x000000ffffda7224 */ /* 0x000fe200078e0090 */
[----:B------:R-:W-:Y:S01]  /*16590*/  CS2R R24, SRZ ;  /* 0x0000000000187805 */ /* 0x000fe2000001ff00 */
        /* <DEDUP_REMOVED lines=14> */
[----:B------:R-:W-:Y:S01]  /*16680*/  IMAD.SHL.U32 R5, R5, 0x4, RZ ;  /* 0x0000000405057824 */ /* 0x000fe200078e00ff */
[----:B------:R-:W-:Y:S01]  /*16690*/  CS2R R40, SRZ ;  /* 0x0000000000287805 */ /* 0x000fe2000001ff00 */
[----:B------:R-:W-:Y:S01]  /*166a0*/  IMAD.SHL.U32 R2, R2, 0x4, RZ ;  /* 0x0000000402027824 */ /* 0x000fe200078e00ff */
[----:B------:R-:W-:Y:S01]  /*166b0*/  CS2R R42, SRZ ;  /* 0x00000000002a7805 */ /* 0x000fe2000001ff00 */
[----:B------:R-:W-:Y:S01]  /*166c0*/  IMAD.MOV.U32 R252, RZ, RZ, RZ ;  /* 0x000000fffffc7224 */ /* 0x000fe200078e00ff */
        /* <DEDUP_REMOVED lines=53> */
[----:B------:R-:W-:Y:S01]  /*16a20*/  CS2R R150, SRZ ;  /* 0x0000000000967805 */ /* 0x000fe2000001ff00 */
[----:B------:R-:W-:Y:S01]  /*16a30*/  UMOV UR5, 0x1 ;  /* 0x0000000100057882 */ /* 0x000fe20000000000 */
[----:B-1----:R-:W-:-:S05]  /*16a40*/  UMOV UR44, 0xffffffff ;  /* 0xffffffff002c7882 */ /* 0x002fca0000000000 */
.L_x_1:
[----:B------:R-:W-:Y:S01]  /*16a50*/  STL.64 [R1+0x1988], R250 ;  /* 0x001988fa01007387 */ /* 0x000fe20000100a00 */
[----:B------:R-:W-:Y:S01]  /*16a60*/  UIADD3 UR44, UR44, 0x1, URZ ;  /* 0x000000012c2c7890 */ /* 0x000fe2000fffe03f */
[----:B------:R-:W-:-:S04]  /*16a70*/  DEPBAR.LE SB0, 0x2 ;  /* 0x000080800000791a */ /* 0x000fc80000000000 */
[----:B-----5:R-:W-:Y:S01]  /*16a80*/  STL.64 [R1+0x1980], R248 ;  /* 0x001980f801007387 */ /* 0x020fe20000100a00 */
[----:B------:R-:W-:Y:S01]  /*16a90*/  UMOV UR43, 0x40000040 ;  /* 0x40000040002b7882 */ /* 0x000fe20000000000 */
[----:B------:R-:W-:Y:S01]  /*16aa0*/  UMOV UR41, 0x40000040 ;  /* 0x4000004000297882 */ /* 0x000fe20000000000 */
[----:B------:R-:W1:Y:S01]  /*16ab0*/  LDC R3, c[0x0][0x230] ;  /* 0x00008c00ff037b82 */ /* 0x000e620000000800 */
        /* <DEDUP_REMOVED lines=62> */
[----:B--2---:R-:W2:Y:S04]  /*16ea0*/  LDL.LU.64 R124, [R1+0xa00] ;  /* 0x000a0000017c7983 */ /* 0x004ea80000300a00 */
[----:B------:R-:W3:Y:S04]  /*16eb0*/  LDL.LU.64 R126, [R1+0xa08] ;  /* 0x000a0800017e7983 */ /* 0x000ee80000300a00 */
[----:B------:R-:W4:Y:S04]  /*16ec0*/  LDL.LU.64 R128, [R1+0xa10] ;  /* 0x000a100001807983 */ /* 0x000f280000300a00 */
[----:B------:R-:W2:Y:S04]  /*16ed0*/  LDL.LU.64 R130, [R1+0xa18] ;  /* 0x000a180001827983 */ /* 0x000ea80000300a00 */
        /* <DEDUP_REMOVED lines=9> */
[----:B------:R-:W3:Y:S01]  /*16f70*/  LDL.LU.64 R150, [R1+0xa68] ;  /* 0x000a680001967983 */ /* 0x000ee20000300a00 */
[----:B------:R-:W-:Y:S01]  /*16f80*/  UISETP.GT.AND UP0, UPT, UR44, 0x2, UPT ;  /* 0x000000022c00788c */ /* 0x000fe2000bf04270 */
[----:B------:R-:W-:Y:S06]  /*16f90*/  BAR.SYNC.DEFER_BLOCKING 0x0 ;  /* 0x0000000000007b1d */ /* 0x000fec0000010000 */
[----:B---3--:R-:W-:Y:S04]  /*16fa0*/  STL.64 [R1+0x2188], R150 ;  /* 0x0021889601007387 */ /* 0x008fe80000100a00 */
[----:B--2---:R-:W-:Y:S04]  /*16fb0*/  STL.64 [R1+0x2180], R148 ;  /* 0x0021809401007387 */ /* 0x004fe80000100a00 */
[----:B----4-:R-:W-:Y:S04]  /*16fc0*/  STL.64 [R1+0x2178], R146 ;  /* 0x0021789201007387 */ /* 0x010fe80000100a00 */
        /* <DEDUP_REMOVED lines=62> */
[----:B------:R-:W2:Y:S04]  /*173b0*/  LDL.LU.64 R26, [R1+0xc08] ;  /* 0x000c0800011a7983 */ /* 0x000ea80000300a00 */
        /* <DEDUP_REMOVED lines=61> */
[----:B------:R-:W2:Y:S01]  /*17790*/  LDL.LU.64 R150, [R1+0xdf8] ;  /* 0x000df80001967983 */ /* 0x000ea20000300a00 */
[----:B------:R-:W-:-:S03]  /*177a0*/  USEL UR44, UR44, URZ, !UP0 ;  /* 0x0000003f2c2c7287 */ /* 0x000fc6000c000000 */
[----:B------:R-:W3:Y:S01]  /*177b0*/  LDL.LU.64 R152, [R1+0xa70] ;  /* 0x000a700001987983 */ /* 0x000ee20000300a00 */
[----:B------:R-:W-:Y:S02]  /*177c0*/  ULEA UR8, UR44, UR4, 0xf ;  /* 0x000000042c087291 */ /* 0x000fe4000f8e783f */
[----:B------:R-:W-:Y:S01]  /*177d0*/  ULEA UR9, UR44, UR4, 0x10 ;  /* 0x000000042c097291 */ /* 0x000fe2000f8e803f */
[----:B------:R-:W3:Y:S01]  /*177e0*/  LDL.LU.64 R154, [R1+0xa78] ;  /* 0x000a7800019a7983 */ /* 0x000ee20000300a00 */
[----:B------:R-:W-:Y:S02]  /*177f0*/  UIADD3 UR8, UR8, 0x30000, URZ ;  /* 0x0003000008087890 */ /* 0x000fe4000fffe03f */
[----:B------:R-:W-:Y:S01]  /*17800*/  USHF.R.U32.HI UR9, URZ, 0x4, UR9 ;  /* 0x000000043f097899 */ /* 0x000fe20008011609 */
[----:B------:R-:W3:Y:S01]  /*17810*/  LDL.LU.64 R156, [R1+0xa80] ;  /* 0x000a8000019c7983 */ /* 0x000ee20000300a00 */
[----:B------:R-:W-:Y:S02]  /*17820*/  USHF.R.U32.HI UR8, URZ, 0x4, UR8 ;  /* 0x000000043f087899 */ /* 0x000fe40008011608 */
[----:B------:R-:W-:Y:S01]  /*17830*/  USGXT.U32 UR42, UR9, 0xe ;  /* 0x0000000e092a789a */ /* 0x000fe20008000000 */
[----:B------:R-:W3:Y:S01]  /*17840*/  LDL.LU.64 R158, [R1+0xa88] ;  /* 0x000a8800019e7983 */ /* 0x000ee20000300a00 */
[----:B------:R-:W-:-:S02]  /*17850*/  USGXT.U32 UR40, UR8, 0xe ;  /* 0x0000000e0828789a */ /* 0x000fc40008000000 */
[----:B------:R-:W-:Y:S01]  /*17860*/  UIADD3 UR26, UP1, UR42, 0x2, URZ ;  /* 0x000000022a1a7890 */ /* 0x000fe2000ff3e03f */
[----:B------:R-:W3:Y:S01]  /*17870*/  LDL.LU.64 R160, [R1+0xa90] ;  /* 0x000a900001a07983 */ /* 0x000ee20000300a00 */
[----:B------:R-:W-:Y:S01]  /*17880*/  UIADD3 UR24, UP0, UR40, 0x2, URZ ;  /* 0x0000000228187890 */ /* 0x000fe2000ff1e03f */
[----:B------:R-:W-:Y:S01]  /*17890*/  UMOV UR8, URZ ;  /* 0x0000003f00087c82 */ /* 0x000fe20008000000 */
[----:B------:R-:W-:Y:S02]  /*178a0*/  UMOV UR9, URZ ;  /* 0x0000003f00097c82 */ /* 0x000fe40008000000 */
[----:B------:R-:W-:Y:S01]  /*178b0*/  UIADD3.X UR25, UR8, 0x40000040, URZ, UP0, !UPT ;  /* 0x4000004008197890 */ /* 0x000fe200087fe43f */
[----:B------:R-:W3:Y:S01]  /*178c0*/  LDL.LU.64 R162, [R1+0xa98] ;  /* 0x000a980001a27983 */ /* 0x000ee20000300a00 */
[----:B------:R-:W-:Y:S01]  /*178d0*/  UIADD3.X UR27, UR9, 0x40000040, URZ, UP1, !UPT ;  /* 0x40000040091b7890 */ /* 0x000fe20008ffe43f */
[----:B--2---:R-:W-:Y:S01]  /*178e0*/  WARPGROUP.ARRIVE ;  /* 0x00000000000079c5 */ /* 0x004fe20000000000 */
[----:B------:R-:W-:Y:S01]  /*178f0*/  UIADD3.64 UR36, UR24, 0x2, URZ ;  /* 0x0000000218247897 */ /* 0x000fe2000fffe03f */
[----:B------:R-:W3:Y:S04]  /*17900*/  LDL.LU.64 R164, [R1+0xaa0] ;  /* 0x000aa00001a47983 */ /* 0x000ee80000300a00 */
[----:B------:R-:W-:Y:S01]  /*17910*/  HGMMA.64x256x8.F32.TF32 R24, gdesc[UR40], R24, gsb0 ;  /* 0x07e00000281879f0 */ /* 0x000fe20008002818 */
[----:B------:R-:W-:Y:S01]  /*17920*/  UIADD3.64 UR38, UR26, 0x2, URZ ;  /* 0x000000021a267897 */ /* 0x000fe2000fffe03f */
[----:B------:R-:W3:Y:S01]  /*17930*/  LDL.LU.64 R166, [R1+0xaa8] ;  /* 0x000aa80001a67983 */ /* 0x000ee20000300a00 */
[----:B------:R-:W-:-:S02]  /*17940*/  UIADD3.64 UR34, UR26, 0x4, URZ ;  /* 0x000000041a227897 */ /* 0x000fc4000fffe03f */
[----:B------:R-:W-:Y:S01]  /*17950*/  UIADD3.64 UR32, UR24, 0x4, URZ ;  /* 0x0000000418207897 */ /* 0x000fe2000fffe03f */
[----:B------:R-:W3:Y:S04]  /*17960*/  LDL.LU.64 R168, [R1+0xab0] ;  /* 0x000ab00001a87983 */ /* 0x000ee80000300a00 */
        /* <DEDUP_REMOVED lines=41> */
[----:B------:R-:W-:Y:S04]  /*17c00*/  STL.64 [R1+0x1788], R14 ;  /* 0x0017880e01007387 */ /* 0x000fe80000100a00 */
[----:B------:R-:W-:Y:S04]  /*17c10*/  STL.64 [R1+0x1780], R10 ;  /* 0x0017800a01007387 */ /* 0x000fe80000100a00 */
[----:B------:R-:W-:Y:S04]  /*17c20*/  STL [R1+0x1768], R8 ;  /* 0x0017680801007387 */ /* 0x000fe80000100800 */
[----:B------:R-:W-:Y:S01]  /*17c30*/  STL.64 [R1+0x1750], R6 ;  /* 0x0017500601007387 */ /* 0x000fe20000100a00 */
[----:B------:R-:W-:-:S02]  /*17c40*/  WARPGROUP.DEPBAR.LE gsb0, 0x0 ;  /* 0x00008000000079c5 */ /* 0x000fc40000010000 */
[----:B------:R-:W-:-:S06]  /*17c50*/  WARPGROUP.ARRIVE ;  /* 0x00000000000079c5 */ /* 0x000fcc0000000000 */
[----:B------:R-:W-:Y:S03]  /*17c60*/  HGMMA.64x256x8.F32.TF32 R24, gdesc[UR24], R24, gsb0 ;  /* 0x07e00000181879f0 */ /* 0x000fe60008002818 */
[----:B------:R-:W-:Y:S02]  /*17c70*/  WARPGROUP.DEPBAR.LE gsb0, 0x0 ;  /* 0x00008000000079c5 */ /* 0x000fe40000010000 */
[----:B------:R-:W-:-:S15]  /*17c80*/  WARPGROUP.ARRIVE ;  /* 0x00000000000079c5 */ /* 0x000fde0000000000 */
[----:B------:R-:W-:-:S08]  /*17c90*/  NOP ;  /* 0x0000000000007918 */ /* 0x000fd00000000000 */
[----:B------:R-:W-:Y:S03]  /*17ca0*/  HGMMA.64x256x8.F32.TF32 R24, gdesc[UR36], R24, gsb0 ;  /* 0x07e00000241879f0 */ /* 0x000fe60008002818 */
[----:B------:R-:W-:Y:S02]  /*17cb0*/  WARPGROUP.DEPBAR.LE gsb0, 0x0 ;  /* 0x00008000000079c5 */ /* 0x000fe40000010000 */
[----:B------:R-:W-:-:S15]  /*17cc0*/  WARPGROUP.ARRIVE ;  /* 0x00000000000079c5 */ /* 0x000fde0000000000 */
[----:B------:R-:W-:-:S08]  /*17cd0*/  NOP ;  /* 0x0000000000007918 */ /* 0x000fd00000000000 */
[----:B------:R-:W-:Y:S03]  /*17ce0*/  HGMMA.64x256x8.F32.TF32 R24, gdesc[UR32], R24, gsb0 ;  /* 0x07e00000201879f0 */ /* 0x000fe60008002818 */
[----:B------:R-:W-:Y:S02]  /*17cf0*/  WARPGROUP.DEPBAR.LE gsb0, 0x0 ;  /* 0x00008000000079c5 */ /* 0x000fe40000010000 */
        /* <DEDUP_REMOVED lines=64> */
[----:B--2---:R-:W3:Y:S04]  /*18100*/  LDL.LU.64 R150, [R1+0x2188] ;  /* 0x0021880001967983 */ /* 0x004ee80000300a00 */
        /* <DEDUP_REMOVED lines=12> */
[----:B------:R-:W3:Y:S01]  /*181d0*/  LDL.LU.64 R124, [R1+0x2120] ;  /* 0x00212000017c7983 */ /* 0x000ee20000300a00 */
[----:B------:R-:W-:Y:S01]  /*181e0*/  UIADD3.64 UR22, UR26, 0x7fe, URZ ;  /* 0x000007fe1a167897 */ /* 0x000fe2000fffe03f */
[----:B------:R-:W-:Y:S01]  /*181f0*/  UMOV UR20, UR40 ;  /* 0x0000002800147c82 */ /* 0x000fe20008000000 */
[----:B------:R-:W-:Y:S01]  /*18200*/  UMOV UR21, UR41 ;  /* 0x0000002900157c82 */ /* 0x000fe20008000000 */
[----:B------:R-:W-:Y:S01]  /*18210*/  UIADD3.64 UR18, UR26, 0x800, URZ ;  /* 0x000008001a127897 */ /* 0x000fe2000fffe03f */
[----:B------:R-:W2:Y:S01]  /*18220*/  LDL.LU.64 R122, [R1+0x2118] ;  /* 0x00211800017a7983 */ /* 0x000ea20000300a00 */
[----:B------:R-:W-:Y:S01]  /*18230*/  UMOV UR16, UR24 ;  /* 0x0000001800107c82 */ /* 0x000fe20008000000 */
[----:B------:R-:W-:Y:S01]  /*18240*/  UMOV UR17, UR25 ;  /* 0x0000001900117c82 */ /* 0x000fe20008000000 */
[----:B------:R-:W-:Y:S01]  /*18250*/  UIADD3.64 UR14, UR26, 0x802, URZ ;  /* 0x000008021a0e7897 */ /* 0x000fe2000fffe03f */
[----:B------:R-:W4:Y:S01]  /*18260*/  LDL.LU.64 R120, [R1+0x2110] ;  /* 0x0021100001787983 */ /* 0x000f220000300a00 */
[----:B------:R-:W-:Y:S01]  /*18270*/  UMOV UR12, UR36 ;  /* 0x00000024000c7c82 */ /* 0x000fe20008000000 */
[----:B------:R-:W-:Y:S01]  /*18280*/  UMOV UR13, UR37 ;  /* 0x00000025000d7c82 */ /* 0x000fe20008000000 */
[----:B------:R-:W-:Y:S01]  /*18290*/  UIADD3.64 UR10, UR26, 0x804, URZ ;  /* 0x000008041a0a7897 */ /* 0x000fe2000fffe03f */
[----:B------:R-:W4:Y:S01]  /*182a0*/  LDL.LU.64 R118, [R1+0x2108] ;  /* 0x0021080001767983 */ /* 0x000f220000300a00 */
[----:B------:R-:W-:Y:S01]  /*182b0*/  UMOV UR8, UR32 ;  /* 0x0000002000087c82 */ /* 0x000fe20008000000 */
[----:B------:R-:W-:-:S02]  /*182c0*/  UMOV UR9, UR33 ;  /* 0x0000002100097c82 */ /* 0x000fc40008000000 */
[----:B------:R-:W4:Y:S04]  /*182d0*/  LDL.LU.64 R116, [R1+0x2100] ;  /* 0x0021000001747983 */ /* 0x000f280000300a00 */
        /* <DEDUP_REMOVED lines=45> */
[----:B------:R-:W4:Y:S01]  /*185b0*/  LDL.LU.64 R24, [R1+0x1f90] ;  /* 0x001f900001187983 */ /* 0x000f220000300a00 */
[----:B---3--:R-:W-:-:S06]  /*185c0*/  WARPGROUP.ARRIVE ;  /* 0x00000000000079c5 */ /* 0x008fcc0000000000 */
        /* <DEDUP_REMOVED lines=14> */
[----:B------:R3:W-:Y:S04]  /*186b0*/  STL.64 [R1+0xa00], R124 ;  /* 0x000a007c01007387 */ /* 0x0007e80000100a00 */
        /* <DEDUP_REMOVED lines=63> */
[----:B---3--:R-:W3:Y:S04]  /*18ab0*/  LDL.LU.64 R124, [R1+0x400] ;  /* 0x00040000017c7983 */ /* 0x008ee80000300a00 */
[----:B-1----:R-:W4:Y:S04]  /*18ac0*/  LDL.LU.64 R126, [R1+0x408] ;  /* 0x00040800017e7983 */ /* 0x002f280000300a00 */
        /* <DEDUP_REMOVED lines=12> */
[----:B----4-:R-:W-:Y:S04]  /*18b90*/  STL.64 [R1+0x1d88], R150 ;  /* 0x001d889601007387 */ /* 0x010fe80000100a00 */
[----:B---3--:R-:W-:Y:S04]  /*18ba0*/  STL.64 [R1+0x1d80], R148 ;  /* 0x001d809401007387 */ /* 0x008fe80000100a00 */
[----:B--2---:R-:W-:Y:S04]  /*18bb0*/  STL.64 [R1+0x1d78], R146 ;  /* 0x001d789201007387 */ /* 0x004fe80000100a00 */
        /* <DEDUP_REMOVED lines=61> */
[----:B-1----:R-:W2:Y:S04]  /*18f90*/  LDL.LU.64 R24, [R1+0x600] ;  /* 0x0006000001187983 */ /* 0x002ea80000300a00 */
        /* <DEDUP_REMOVED lines=63> */
[----:B--2---:R-:W-:Y:S04]  /*19390*/  STL.64 [R1+0x1f88], R150 ;  /* 0x001f889601007387 */ /* 0x004fe80000100a00 */
[----:B----4-:R-:W-:Y:S04]  /*193a0*/  STL.64 [R1+0x1f80], R148 ;  /* 0x001f809401007387 */ /* 0x010fe80000100a00 */
[----:B---3--:R-:W-:Y:S04]  /*193b0*/  STL.64 [R1+0x1f78], R146 ;  /* 0x001f789201007387 */ /* 0x008fe80000100a00 */
        /* <DEDUP_REMOVED lines=125> */
[----:B------:R-:W-:-:S02]  /*19b90*/  UIADD3.64 UR40, UR24, 0x1fe, URZ ;  /* 0x000001fe18287897 */ /* 0x000fc4000fffe03f */
[----:B------:R-:W-:Y:S01]  /*19ba0*/  UIADD3.64 UR28, UR24, 0x200, URZ ;  /* 0x00000200181c7897 */ /* 0x000fe2000fffe03f */
[----:B------:R-:W3:Y:S01]  /*19bb0*/  LDL.LU.64 R152, [R1+0x470] ;  /* 0x0004700001987983 */ /* 0x000ee20000300a00 */
[----:B------:R-:W-:Y:S01]  /*19bc0*/  UMOV UR30, UR26 ;  /* 0x0000001a001e7c82 */ /* 0x000fe20008000000 */
[----:B------:R-:W-:Y:S01]  /*19bd0*/  UMOV UR31, UR27 ;  /* 0x0000001b001f7c82 */ /* 0x000fe20008000000 */
[----:B------:R-:W-:Y:S01]  /*19be0*/  UIADD3.64 UR36, UR24, 0x202, URZ ;  /* 0x0000020218247897 */ /* 0x000fe2000fffe03f */
[----:B------:R-:W3:Y:S01]  /*19bf0*/  LDL.LU.64 R154, [R1+0x478] ;  /* 0x00047800019a7983 */ /* 0x000ee20000300a00 */
[----:B------:R-:W-:-:S03]  /*19c00*/  UIADD3.64 UR32, UR24, 0x204, URZ ;  /* 0x0000020418207897 */ /* 0x000fc6000fffe03f */
        /* <DEDUP_REMOVED lines=48> */
[----:B--2---:R-:W-:-:S06]  /*19f10*/  WARPGROUP.ARRIVE ;  /* 0x00000000000079c5 */ /* 0x004fcc0000000000 */
        /* <DEDUP_REMOVED lines=142> */
[----:B------:R-:W-:Y:S01]  /*1a800*/  UMOV UR20, UR40 ;  /* 0x0000002800147c82 */ /* 0x000fe20008000000 */
[----:B------:R-:W-:Y:S01]  /*1a810*/  UMOV UR21, UR41 ;  /* 0x0000002900157c82 */ /* 0x000fe20008000000 */
[----:B------:R-:W-:Y:S01]  /*1a820*/  UMOV UR30, UR18 ;  /* 0x00000012001e7c82 */ /* 0x000fe20008000000 */
[----:B------:R-:W-:Y:S01]  /*1a830*/  UMOV UR31, UR19 ;  /* 0x00000013001f7c82 */ /* 0x000fe20008000000 */
[----:B------:R-:W-:Y:S01]  /*1a840*/  UMOV UR12, UR36 ;  /* 0x00000024000c7c82 */ /* 0x000fe20008000000 */
[----:B------:R-:W-:Y:S01]  /*1a850*/  UMOV UR13, UR37 ;  /* 0x00000025000d7c82 */ /* 0x000fe20008000000 */
[----:B------:R-:W-:Y:S01]  /*1a860*/  UMOV UR8, UR32 ;  /* 0x0000002000087c82 */ /* 0x000fe20008000000 */
[----:B------:R-:W-:Y:S01]  /*1a870*/  UMOV UR9, UR33 ;  /* 0x0000002100097c82 */ /* 0x000fe20008000000 */
        /* <DEDUP_REMOVED lines=79> */
[----:B-1----:R-:W3:Y:S04]  /*1ad70*/  LDL.LU.64 R150, [R1+0x1d88] ;  /* 0x001d880001967983 */ /* 0x002ee80000300a00 */
        /* <DEDUP_REMOVED lines=13> */
[----:B------:R-:W-:-:S02]  /*1ae50*/  UIADD3.64 UR40, UR24, 0x3fe, URZ ;  /* 0x000003fe18287897 */ /* 0x000fc4000fffe03f */
[----:B------:R-:W-:Y:S01]  /*1ae60*/  UIADD3.64 UR28, UR24, 0x400, URZ ;  /* 0x00000400181c7897 */ /* 0x000fe2000fffe03f */
[----:B------:R-:W2:Y:S01]  /*1ae70*/  LDL.LU.64 R122, [R1+0x1d18] ;  /* 0x001d1800017a7983 */ /* 0x000ea20000300a00 */
[----:B------:R-:W-:Y:S01]  /*1ae80*/  UMOV UR30, UR26 ;  /* 0x0000001a001e7c82 */ /* 0x000fe20008000000 */
[----:B------:R-:W-:Y:S01]  /*1ae90*/  UMOV UR31, UR27 ;  /* 0x0000001b001f7c82 */ /* 0x000fe20008000000 */
[----:B------:R-:W-:Y:S01]  /*1aea0*/  UIADD3.64 UR36, UR24, 0x402, URZ ;  /* 0x0000040218247897 */ /* 0x000fe2000fffe03f */
[----:B------:R-:W4:Y:S01]  /*1aeb0*/  LDL.LU.64 R120, [R1+0x1d10] ;  /* 0x001d100001787983 */ /* 0x000f220000300a00 */
[----:B------:R-:W-:-:S03]  /*1aec0*/  UIADD3.64 UR32, UR24, 0x404, URZ ;  /* 0x0000040418207897 */ /* 0x000fc6000fffe03f */
        /* <DEDUP_REMOVED lines=127> */
[----:B-1----:R-:W4:Y:S04]  /*1b6c0*/  LDL.LU.64 R124, [R1] ;  /* 0x00000000017c7983 */ /* 0x002f280000300a00 */
[----:B---3--:R-:W3:Y:S04]  /*1b6d0*/  LDL.LU.64 R126, [R1+0x8] ;  /* 0x00000800017e7983 */ /* 0x008ee80000300a00 */
[----:B--2---:R-:W2:Y:S04]  /*1b6e0*/  LDL.LU.64 R128, [R1+0x10] ;  /* 0x0000100001807983 */ /* 0x004ea80000300a00 */
[----:B------:R-:W4:Y:S04]  /*1b6f0*/  LDL.LU.64 R130, [R1+0x18] ;  /* 0x0000180001827983 */ /* 0x000f280000300a00 */
[----:B------:R-:W3:Y:S04]  /*1b700*/  LDL.LU.64 R132, [R1+0x20] ;  /* 0x0000200001847983 */ /* 0x000ee80000300a00 */
[----:B------:R-:W2:Y:S04]  /*1b710*/  LDL.LU.64 R134, [R1+0x28] ;  /* 0x0000280001867983 */ /* 0x000ea80000300a00 */
        /* <DEDUP_REMOVED lines=8> */
[----:B---3--:R-:W-:Y:S04]  /*1b7a0*/  STL.64 [R1+0x1b88], R150 ;  /* 0x001b889601007387 */ /* 0x008fe80000100a00 */
[----:B----4-:R-:W-:Y:S04]  /*1b7b0*/  STL.64 [R1+0x1b80], R148 ;  /* 0x001b809401007387 */ /* 0x010fe80000100a00 */
        /* <DEDUP_REMOVED lines=283> */
[----:B------:R-:W2:Y:S01]  /*1c970*/  LDL.LU.64 R120, [R1+0x1b10] ;  /* 0x001b100001787983 */ /* 0x000ea20000300a00 */
[----:B------:R-:W-:-:S03]  /*1c980*/  UIADD3.64 UR32, UR24, 0x604, URZ ;  /* 0x0000060418207897 */ /* 0x000fc6000fffe03f */
        /* <DEDUP_REMOVED lines=48> */
[----:B------:R-:W4:Y:S01]  /*1cc90*/  LDL R6, [R1+0x12d0] ;  /* 0x0012d00001067983 */ /* 0x000f220000100800 */
        /* <DEDUP_REMOVED lines=15> */
[----:B------:R-:W-:Y:S04]  /*1cd90*/  STL.64 [R1], R124 ;  /* 0x0000007c01007387 */ /* 0x000fe80000100a00 */
        /* <DEDUP_REMOVED lines=128> */
[----:B------:R-:W-:-:S02]  /*1d5a0*/  UMOV UR21, UR41 ;  /* 0x0000002900157c82 */ /* 0x000fc40008000000 */
[----:B------:R-:W3:Y:S04]  /*1d5b0*/  LDL.LU R11, [R1+0xe38] ;  /* 0x000e3800010b7983 */ /* 0x000ee80000300800 */
[----:B------:R-:W3:Y:S01]  /*1d5c0*/  LDL.LU R7, [R1+0xe3c] ;  /* 0x000e3c0001077983 */ /* 0x000ee20000300800 */
[----:B------:R-:W-:Y:S01]  /*1d5d0*/  UMOV UR16, UR28 ;  /* 0x0000001c00107c82 */ /* 0x000fe20008000000 */
[----:B------:R-:W-:Y:S01]  /*1d5e0*/  UMOV UR17, UR29 ;  /* 0x0000001d00117c82 */ /* 0x000fe20008000000 */
[----:B------:R-:W-:Y:S01]  /*1d5f0*/  UMOV UR12, UR36 ;  /* 0x00000024000c7c82 */ /* 0x000fe20008000000 */
[----:B------:R-:W-:Y:S01]  /*1d600*/  UMOV UR13, UR37 ;  /* 0x00000025000d7c82 */ /* 0x000fe20008000000 */
[----:B------:R-:W1:Y:S01]  /*1d610*/  S2R R15, SR_TID.X ;  /* 0x00000000000f7919 */ /* 0x000e620000002100 */
[----:B------:R-:W-:Y:S01]  /*1d620*/  VIADD R3, R3, 0xffffffc0 ;  /* 0xffffffc003037836 */ /* 0x000fe20000000000 */
[----:B------:R-:W-:Y:S01]  /*1d630*/  UIADD3 UR5, UR5, 0x1, URZ ;  /* 0x0000000105057890 */ /* 0x000fe2000fffe03f */
[C---:B----4-:R-:W-:Y:S01]  /*1d640*/  ISETP.GE.AND P0, PT, R252.reuse, R6, PT ;  /* 0x00000006fc00720c */ /* 0x050fe20003f06270 */
[----:B------:R-:W-:Y:S01]  /*1d650*/  STL [R1+0x176c], R252 ;  /* 0x00176cfc01007387 */ /* 0x000fe20000100800 */
[----:B------:R-:W-:Y:S01]  /*1d660*/  IMAD R3, R252, -0x20, R3 ;  /* 0xffffffe0fc037824 */ /* 0x000fe200078e0203 */
[----:B------:R-:W-:Y:S01]  /*1d670*/  UISETP.GT.AND UP0, UPT, UR5, 0x2, UPT ;  /* 0x000000020500788c */ /* 0x000fe2000bf04270 */
[----:B------:R-:W-:Y:S01]  /*1d680*/  UMOV UR8, UR32 ;  /* 0x0000002000087c82 */ /* 0x000fe20008000000 */
[----:B------:R-:W-:-:S02]  /*1d690*/  UMOV UR9, UR33 ;  /* 0x0000002100097c82 */ /* 0x000fc40008000000 */
[----:B------:R-:W-:Y:S01]  /*1d6a0*/  ISETP.GT.AND P1, PT, R3, RZ, PT ;  /* 0x000000ff0300720c */ /* 0x000fe20003f24270 */
[----:B------:R-:W-:-:S03]  /*1d6b0*/  USEL UR5, UR5, URZ, !UP0 ;  /* 0x0000003f05057287 */ /* 0x000fc6000c000000 */
[----:B------:R-:W-:-:S04]  /*1d6c0*/  SEL R9, RZ, 0x4, !P1 ;  /* 0x00000004ff097807 */ /* 0x000fc80004800000 */
[----:B------:R-:W-:-:S04]  /*1d6d0*/  SEL R9, R9, RZ, !P0 ;  /* 0x000000ff09097207 */ /* 0x000fc80004000000 */
[----:B------:R-:W-:Y:S01]  /*1d6e0*/  ISETP.NE.U32.AND P2, PT, R9, RZ, PT ;  /* 0x000000ff0900720c */ /* 0x000fe20003f45070 */
[C---:B-1----:R-:W-:Y:S01]  /*1d6f0*/  IMAD.SHL.U32 R14, R15.reuse, 0x10, RZ ;  /* 0x000000100f0e7824 */ /* 0x042fe200078e00ff */
[----:B------:R-:W-:-:S04]  /*1d700*/  LOP3.LUT R15, R15, 0x7f, RZ, 0xc0, !PT ;  /* 0x0000007f0f0f7812 */ /* 0x000fc800078ec0ff */
[----:B------:R-:W-:-:S05]  /*1d710*/  LOP3.LUT R6, R14, 0x70, RZ, 0xc0, !PT ;  /* 0x000000700e067812 */ /* 0x000fca00078ec0ff */
[----:B------:R-:W-:Y:S01]  /*1d720*/  IMAD R6, R15, 0x80, R6 ;  /* 0x000000800f067824 */ /* 0x000fe200078e0206 */
[----:B--2---:R-:W-:-:S06]  /*1d730*/  WARPGROUP.ARRIVE ;  /* 0x00000000000079c5 */ /* 0x004fcc0000000000 */
[----:B------:R-:W-:Y:S01]  /*1d740*/  HGMMA.64x256x8.F32.TF32 R24, gdesc[UR20], R24, gsb0 ;  /* 0x07e00000141879f0 */ /* 0x000fe20008002818 */
[----:B---3--:R-:W-:-:S05]  /*1d750*/  IADD3 R7, P1, R7, R5, RZ ;  /* 0x0000000507077210 */ /* 0x008fca0007f3e0ff */
[----:B------:R-:W-:Y:S01]  /*1d760*/  IMAD.X R11, R11, 0x1, R4, P1 ;  /* 0x000000010b0b7824 */ /* 0x000fe200008e0604 */
[----:B------:R-:W-:Y:S04]  /*1d770*/  STL [R1+0xe3c], R7 ;  /* 0x000e3c0701007387 */ /* 0x000fe80000100800 */
[----:B------:R-:W-:Y:S04]  /*1d780*/  STL [R1+0xe38], R11 ;  /* 0x000e380b01007387 */ /* 0x000fe80000100800 */
[----:B------:R-:W2:Y:S04]  /*1d790*/  LDL.LU R14, [R1+0xe40] ;  /* 0x000e4000010e7983 */ /* 0x000ea80000300800 */
[----:B------:R-:W3:Y:S04]  /*1d7a0*/  LDL.LU R10, [R1+0xe44] ;  /* 0x000e4400010a7983 */ /* 0x000ee80000300800 */
[----:B------:R-:W4:Y:S01]  /*1d7b0*/  LDL.LU R8, [R1+0xe48] ;  /* 0x000e480001087983 */ /* 0x000f220000300800 */
[----:B------:R-:W-:-:S02]  /*1d7c0*/  WARPGROUP.DEPBAR.LE gsb0, 0x0 ;  /* 0x00008000000079c5 */ /* 0x000fc40000010000 */
[----:B------:R-:W-:-:S06]  /*1d7d0*/  WARPGROUP.ARRIVE ;  /* 0x00000000000079c5 */ /* 0x000fcc0000000000 */
[----:B------:R-:W-:Y:S03]  /*1d7e0*/  HGMMA.64x256x8.F32.TF32 R24, gdesc[UR16], R24, gsb0 ;  /* 0x07e00000101879f0 */ /* 0x000fe60008002818 */
[----:B------:R-:W-:Y:S02]  /*1d7f0*/  WARPGROUP.DEPBAR.LE gsb0, 0x0 ;  /* 0x00008000000079c5 */ /* 0x000fe40000010000 */
[----:B------:R-:W-:-:S15]  /*1d800*/  WARPGROUP.ARRIVE ;  /* 0x00000000000079c5 */ /* 0x000fde0000000000 */
[----:B------:R-:W-:-:S08]  /*1d810*/  NOP ;  /* 0x0000000000007918 */ /* 0x000fd00000000000 */
[----:B------:R-:W-:Y:S01]  /*1d820*/  HGMMA.64x256x8.F32.TF32 R24, gdesc[UR12], R24, gsb0 ;  /* 0x07e000000c1879f0 */ /* 0x000fe20008002818 */
[----:B------:R-:W-:-:S06]  /*1d830*/  ULEA UR12, UR5, UR4, 0xf ;  /* 0x00000004050c7291 */ /* 0x000fcc000f8e783f */
[----:B------:R-:W-:Y:S02]  /*1d840*/  VIADD R9, R6, UR12 ;  /* 0x0000000c06097c36 */ /* 0x000fe40008000000 */
[----:B------:R-:W4:Y:S01]  /*1d850*/  LDL.LU R6, [R1+0xe4c] ;  /* 0x000e4c0001067983 */ /* 0x000f220000300800 */
[----:B------:R-:W-:Y:S02]  /*1d860*/  ISETP.GT.AND P1, PT, R3, 0x1, PT ;  /* 0x000000010300780c */ /* 0x000fe40003f24270 */
[----:B---3--:R-:W-:-:S05]  /*1d870*/  IADD3 R10, P3, R10, R5, RZ ;  /* 0x000000050a0a7210 */ /* 0x008fca0007f7e0ff */
[----:B--2---:R-:W-:Y:S01]  /*1d880*/  IMAD.X R14, R14, 0x1, R4, P3 ;  /* 0x000000010e0e7824 */ /* 0x004fe200018e0604 */
[----:B------:R-:W-:Y:S02]  /*1d890*/  WARPGROUP.DEPBAR.LE gsb0, 0x0 ;  /* 0x00008000000079c5 */ /* 0x000fe40000010000 */
[----:B------:R-:W-:-:S08]  /*1d8a0*/  WARPGROUP.ARRIVE ;  /* 0x00000000000079c5 */ /* 0x000fd00000000000 */
[----:B------:R-:W-:Y:S01]  /*1d8b0*/  HGMMA.64x256x8.F32.TF32 R24, gdesc[UR8], R24, gsb0 ;  /* 0x07e00000081879f0 */ /* 0x000fe20008002818 */
[----:B----4-:R-:W-:-:S05]  /*1d8c0*/  IADD3 R6, P4, R6, R5, RZ ;  /* 0x0000000506067210 */ /* 0x010fca0007f9e0ff */
[----:B------:R-:W-:Y:S01]  /*1d8d0*/  IMAD.X R8, R8, 0x1, R4, P4 ;  /* 0x0000000108087824 */ /* 0x000fe200020e0604 */
[----:B------:R-:W-:Y:S02]  /*1d8e0*/  WARPGROUP.DEPBAR.LE gsb0, 0x0 ;  /* 0x00008000000079c5 */ /* 0x000fe40000010000 */
[----:B------:R-:W-:Y:S04]  /*1d8f0*/  STL [R1+0x1778], R145 ;  /* 0x0017789101007387 */ /* 0x000fe80000100800 */
[----:B------:R1:W-:Y:S02]  /*1d900*/  STL [R1+0x1774], R146 ;  /* 0x0017749201007387 */ /* 0x0003e40000100800 */
[----:B-1----:R-:W-:Y:S01]  /*1d910*/  IMAD.MOV.U32 R146, RZ, RZ, R7 ;  /* 0x000000ffff927224 */ /* 0x002fe200078e0007 */
[----:B------:R-:W-:Y:S01]  /*1d920*/  SEL R7, RZ, 0x4, !P1 ;  /* 0x00000004ff077807 */ /* 0x000fe20004800000 */
[----:B------:R1:W-:Y:S03]  /*1d930*/  STL [R1+0x1770], R147 ;  /* 0x0017709301007387 */ /* 0x0003e60000100800 */
[----:B------:R-:W-:Y:S01]  /*1d940*/  SEL R7, R7, RZ, !P0 ;  /* 0x000000ff07077207 */ /* 0x000fe20004000000 */
[----:B------:R-:W-:Y:S01]  /*1d950*/  STL.64 [R1+0x1760], R148 ;  /* 0x0017609401007387 */ /* 0x000fe20000100a00 */
[----:B------:R-:W-:Y:S02]  /*1d960*/  BAR.SYNC.DEFER_BLOCKING 0x0 ;  /* 0x0000000000007b1d */ /* 0x000fe40000010000 */
[----:B------:R-:W-:Y:S01]  /*1d970*/  ISETP.NE.U32.AND P1, PT, R7, RZ, PT ;  /* 0x000000ff0700720c */ /* 0x000fe20003f25070 */
[----:B-1----:R-:W-:-:S03]  /*1d980*/  IMAD.MOV.U32 R147, RZ, RZ, R11 ;  /* 0x000000ffff937224 */ /* 0x002fc600078e000b */
[----:B------:R-:W-:Y:S04]  /*1d990*/  STL.64 [R1+0x1758], R150 ;  /* 0x0017589601007387 */ /* 0x000fe80000100a00 */
[----:B------:R-:W2:Y:S04]  /*1d9a0*/  LDL.LU R11, [R1+0xe50] ;  /* 0x000e5000010b7983 */ /* 0x000ea80000300800 */
[----:B------:R-:W3:Y:S04]  /*1d9b0*/  LDL.LU R7, [R1+0xe54] ;  /* 0x000e540001077983 */ /* 0x000ee80000300800 */
[----:B------:R-:W4:Y:S04]  /*1d9c0*/  LDL.LU R145, [R1+0xe58] ;  /* 0x000e580001917983 */ /* 0x000f280000300800 */
[----:B------:R-:W-:Y:S01]  /*1d9d0*/  @!PT LDS RZ, [RZ] ;  /* 0x00000000fffff984 */ /* 0x000fe20000000800 */
[----:B------:R-:W-:Y:S01]  /*1d9e0*/  @!PT LDS RZ, [RZ] ;  /* 0x00000000fffff984 */ /* 0x000fe20000000800 */
[----:B------:R-:W-:Y:S01]  /*1d9f0*/  @!PT LDS RZ, [RZ] ;  /* 0x00000000fffff984 */ /* 0x000fe20000000800 */
[----:B------:R1:W-:Y:S04]  /*1da00*/  LDGSTS.E [R9+0x30000], desc[UR6][R146.64], P2 ;  /* 0x3000000092097fae */ /* 0x0003e80009121846 */
[----:B------:R-:W4:Y:S04]  /*1da10*/  LDL.LU R15, [R1+0xe5c] ;  /* 0x000e5c00010f7983 */ /* 0x000f280000300800 */
[----:B------:R-:W-:Y:S01]  /*1da20*/  STL [R1+0xe44], R10 ;  /* 0x000e440a01007387 */ /* 0x000fe20000100800 */
[----:B-1----:R-:W-:-:S02]  /*1da30*/  IMAD.MOV.U32 R146, RZ, RZ, R10 ;  /* 0x000000ffff927224 */ /* 0x002fc400078e000a */
[----:B------:R-:W-:Y:S01]  /*1da40*/  IMAD.MOV.U32 R147, RZ, RZ, R14 ;  /* 0x000000ffff937224 */ /* 0x000fe200078e000e */
[----:B------:R-:W-:Y:S04]  /*1da50*/  STL [R1+0xe40], R14 ;  /* 0x000e400e01007387 */ /* 0x000fe80000100800 */
[----:B------:R-:W-:Y:S04]  /*1da60*/  STL [R1+0xe4c], R6 ;  /* 0x000e4c0601007387 */ /* 0x000fe80000100800 */
[----:B------:R1:W-:Y:S04]  /*1da70*/  LDGSTS.E [R9+0x34000], desc[UR6][R146.64], P2 ;  /* 0x3400000092097fae */ /* 0x0003e80009121846 */
[----:B------:R1:W-:Y:S02]  /*1da80*/  STL [R1+0xe48], R8 ;  /* 0x000e480801007387 */ /* 0x0003e40000100800 */
[----:B-1----:R-:W-:-:S02]  /*1da90*/  IMAD.MOV.U32 R147, RZ, RZ, R8 ;  /* 0x000000ffff937224 */ /* 0x002fc400078e0008 */
[----:B------:R-:W4:Y:S04]  /*1daa0*/  LDL.LU R8, [R1+0xe64] ;  /* 0x000e640001087983 */ /* 0x000f280000300800 */
[----:B------:R-:W4:Y:S01]  /*1dab0*/  LDL.LU R14, [R1+0xe60] ;  /* 0x000e6000010e7983 */ /* 0x000f220000300800 */
[----:B------:R-:W-:Y:S01]  /*1dac0*/  ISETP.GT.AND P2, PT, R3, 0x2, PT ;  /* 0x000000020300780c */ /* 0x000fe20003f44270 */
[----:B------:R-:W-:Y:S02]  /*1dad0*/  IMAD.MOV.U32 R146, RZ, RZ, R6 ;  /* 0x000000ffff927224 */ /* 0x000fe400078e0006 */
[----:B------:R-:W4:Y:S01]  /*1dae0*/  LDL.LU R10, [R1+0xe6c] ;  /* 0x000e6c00010a7983 */ /* 0x000f220000300800 */
[----:B------:R-:W-:-:S03]  /*1daf0*/  SEL R6, RZ, 0x4, !P2 ;  /* 0x00000004ff067807 */ /* 0x000fc60005000000 */
[----:B------:R1:W-:Y:S01]  /*1db00*/  LDGSTS.E [R9+0x30004], desc[UR6][R146.64], P1 ;  /* 0x3000400092097fae */ /* 0x0003e20008921846 */
[----:B------:R-:W-:-:S04]  /*1db10*/  SEL R6, R6, RZ, !P0 ;  /* 0x000000ff06067207 */ /* 0x000fc80004000000 */
[----:B------:R-:W-:Y:S02]  /*1db20*/  ISETP.NE.U32.AND P2, PT, R6, RZ, PT ;  /* 0x000000ff0600720c */ /* 0x000fe40003f45070 */
[----:B------:R-:W4:Y:S01]  /*1db30*/  LDL.LU R6, [R1+0xe74] ;  /* 0x000e740001067983 */ /* 0x000f220000300800 */
[----:B---3--:R-:W-:-:S05]  /*1db40*/  IADD3 R7, P3, R7, R5, RZ ;  /* 0x0000000507077210 */ /* 0x008fca0007f7e0ff */
[----:B--2---:R-:W-:Y:S02]  /*1db50*/  IMAD.X R11, R11, 0x1, R4, P3 ;  /* 0x000000010b0b7824 */ /* 0x004fe400018e0604 */
[----:B-1----:R-:W-:Y:S02]  /*1db60*/  IMAD.MOV.U32 R146, RZ, RZ, R7 ;  /* 0x000000ffff927224 */ /* 0x002fe400078e0007 */
[----:B------:R-:W-:Y:S01]  /*1db70*/  IMAD.MOV.U32 R147, RZ, RZ, R11 ;  /* 0x000000ffff937224 */ /* 0x000fe200078e000b */
[----:B----4-:R-:W-:-:S04]  /*1db80*/  IADD3 R15, P4, R15, R5, RZ ;  /* 0x000000050f0f7210 */ /* 0x010fc80007f9e0ff */
[----:B------:R1:W-:Y:S01]  /*1db90*/  LDGSTS.E [R9+0x34004], desc[UR6][R146.64], P1 ;  /* 0x3400400092097fae */ /* 0x0003e20008921846 */
[----:B------:R-:W-:-:S03]  /*1dba0*/  ISETP.GT.AND P1, PT, R3, 0x3, PT ;  /* 0x000000030300780c */ /* 0x000fc60003f24270 */
[----:B------:R-:W-:Y:S01]  /*1dbb0*/  STL [R1+0xe54], R7 ;  /* 0x000e540701007387 */ /* 0x000fe20000100800 */
[----:B------:R-:W-:-:S03]  /*1dbc0*/  IMAD.X R145, R145, 0x1, R4, P4 ;  /* 0x0000000191917824 */ /* 0x000fc600020e0604 */
[----:B------:R2:W-:Y:S04]  /*1dbd0*/  STL [R1+0xe50], R11 ;  /* 0x000e500b01007387 */ /* 0x0005e80000100800 */
[----:B------:R3:W-:Y:S01]  /*1dbe0*/  STL [R1+0xe5c], R15 ;  /* 0x000e5c0f01007387 */ /* 0x0007e20000100800 */
[----:B-1----:R-:W-:-:S03]  /*1dbf0*/  IMAD.MOV.U32 R146, RZ, RZ, R15 ;  /* 0x000000ffff927224 */ /* 0x002fc600078e000f */
[----:B------:R-:W-:Y:S04]  /*1dc00*/  STL [R1+0xe58], R145 ;  /* 0x000e589101007387 */ /* 0x000fe80000100800 */
[----:B--2---:R-:W2:Y:S01]  /*1dc10*/  LDL.LU R11, [R1+0xe68] ;  /* 0x000e6800010b7983 */ /* 0x004ea20000300800 */
[----:B---3--:R-:W-:-:S03]  /*1dc20*/  SEL R15, RZ, 0x4, !P1 ;  /* 0x00000004ff0f7807 */ /* 0x008fc60004800000 */
[----:B------:R-:W3:Y:S01]  /*1dc30*/  LDL.LU R7, [R1+0xe70] ;  /* 0x000e700001077983 */ /* 0x000ee20000300800 */
[----:B------:R-:W-:Y:S02]  /*1dc40*/  SEL R15, R15, RZ, !P0 ;  /* 0x000000ff0f0f7207 */ /* 0x000fe40004000000 */
[----:B------:R-:W-:-:S05]  /*1dc50*/  IADD3 R8, P3, R8, R5, RZ ;  /* 0x0000000508087210 */ /* 0x000fca0007f7e0ff */
[----:B------:R-:W-:Y:S01]  /*1dc60*/  IMAD.X R14, R14, 0x1, R4, P3 ;  /* 0x000000010e0e7824 */ /* 0x000fe200018e0604 */
[----:B------:R-:W-:Y:S01]  /*1dc70*/  STL [R1+0xe64], R8 ;  /* 0x000e640801007387 */ /* 0x000fe20000100800 */
[----:B------:R-:W-:Y:S01]  /*1dc80*/  ISETP.NE.U32.AND P1, PT, R15, RZ, PT ;  /* 0x000000ff0f00720c */ /* 0x000fe20003f25070 */
[----:B------:R-:W-:Y:S02]  /*1dc90*/  IMAD.MOV.U32 R147, RZ, RZ, R145 ;  /* 0x000000ffff937224 */ /* 0x000fe400078e0091 */
[----:B------:R1:W-:Y:S01]  /*1dca0*/  STL [R1+0xe60], R14 ;  /* 0x000e600e01007387 */ /* 0x0003e20000100800 */
[----:B------:R-:W-:-:S03]  /*1dcb0*/  IMAD.MOV.U32 R15, RZ, RZ, R14 ;  /* 0x000000ffff0f7224 */ /* 0x000fc600078e000e */
[----:B------:R-:W-:Y:S01]  /*1dcc0*/  LDGSTS.E [R9+0x30008], desc[UR6][R146.64], P2 ;  /* 0x3000800092097fae */ /* 0x000fe20009121846 */
[----:B-1----:R-:W-:-:S05]  /*1dcd0*/  IMAD.MOV.U32 R14, RZ, RZ, R8 ;  /* 0x000000ffff0e7224 */ /* 0x002fca00078e0008 */
[----:B------:R1:W-:Y:S04]  /*1dce0*/  LDGSTS.E [R9+0x34008], desc[UR6][R14.64], P2 ;  /* 0x340080000e097fae */ /* 0x0003e80009121846 */
[----:B------:R-:W4:Y:S04]  /*1dcf0*/  LDL.LU R14, [R1+0xe78] ;  /* 0x000e7800010e7983 */ /* 0x000f280000300800 */
[----:B------:R-:W4:Y:S01]  /*1dd00*/  LDL.LU R8, [R1+0xe7c] ;  /* 0x000e7c0001087983 */ /* 0x000f220000300800 */
[----:B------:R-:W1:Y:S01]  /*1dd10*/  S2R R252, SR_TID.X ;  /* 0x0000000000fc7919 */ /* 0x000e620000002100 */
[----:B------:R-:W-:-:S02]  /*1dd20*/  IADD3 R10, P2, R10, R5, RZ ;  /* 0x000000050a0a7210 */ /* 0x000fc40007f5e0ff */
[----:B------:R-:W-:-:S03]  /*1dd30*/  IADD3 R6, P3, R6, R5, RZ ;  /* 0x0000000506067210 */ /* 0x000fc60007f7e0ff */
[----:B------:R-:W-:Y:S01]  /*1dd40*/  STL [R1+0xe6c], R10 ;  /* 0x000e6c0a01007387 */ /* 0x000fe20000100800 */
[C---:B-1----:R-:W-:Y:S01]  /*1dd50*/  IMAD.SHL.U32 R15, R252.reuse, 0x10, RZ ;  /* 0x00000010fc0f7824 */ /* 0x042fe200078e00ff */
[----:B------:R-:W-:-:S04]  /*1dd60*/  LOP3.LUT R252, R252, 0x7f, RZ, 0xc0, !PT ;  /* 0x0000007ffcfc7812 */ /* 0x000fc800078ec0ff */
[----:B------:R-:W-:-:S05]  /*1dd70*/  LOP3.LUT R15, R15, 0x70, RZ, 0xc0, !PT ;  /* 0x000000700f0f7812 */ /* 0x000fca00078ec0ff */
[----:B------:R-:W-:-:S05]  /*1dd80*/  IMAD R15, R252, 0x80, R15 ;  /* 0x00000080fc0f7824 */ /* 0x000fca00078e020f */
[----:B------:R-:W-:Y:S01]  /*1dd90*/  LOP3.LUT R15, R15, 0x10, RZ, 0x3c, !PT ;  /* 0x000000100f0f7812 */ /* 0x000fe200078e3cff */
[--C-:B--2---:R-:W-:Y:S02]  /*1dda0*/  IMAD.X R11, R11, 0x1, R4.reuse, P2 ;  /* 0x000000010b0b7824 */ /* 0x104fe400010e0604 */
[----:B---3--:R-:W-:-:S03]  /*1ddb0*/  IMAD.X R7, R7, 0x1, R4, P3 ;  /* 0x0000000107077824 */ /* 0x008fc600018e0604 */
[----:B------:R-:W-:Y:S04]  /*1ddc0*/  LDGSTS.E [R9+0x3000c], desc[UR6][R10.64], P1 ;  /* 0x3000c0000a097fae */ /* 0x000fe80008921846 */
[----:B------:R1:W-:Y:S01]  /*1ddd0*/  LDGSTS.E [R9+0x3400c], desc[UR6][R6.64], P1 ;  /* 0x3400c00006097fae */ /* 0x0003e20008921846 */
[----:B------:R-:W-:-:S03]  /*1dde0*/  ISETP.GT.AND P1, PT, R3, 0x4, PT ;  /* 0x000000040300780c */ /* 0x000fc60003f24270 */
[----:B------:R2:W-:Y:S04]  /*1ddf0*/  STL [R1+0xe68], R11 ;  /* 0x000e680b01007387 */ /* 0x0005e80000100800 */
[----:B------:R-:W-:Y:S01]  /*1de00*/  STL [R1+0xe74], R6 ;  /* 0x000e740601007387 */ /* 0x000fe20000100800 */
[----:B-1----:R-:W-:-:S03]  /*1de10*/  SEL R9, RZ, 0x4, !P1 ;  /* 0x00000004ff097807 */ /* 0x002fc60004800000 */
[----:B------:R1:W-:Y:S04]  /*1de20*/  STL [R1+0xe70], R7 ;  /* 0x000e700701007387 */ /* 0x0003e80000100800 */
[----:B--2---:R-:W2:Y:S01]  /*1de30*/  LDL.LU R11, [R1+0xe80] ;  /* 0x000e8000010b7983 */ /* 0x004ea20000300800 */
[----:B------:R-:W-:-:S03]  /*1de40*/  SEL R9, R9, RZ, !P0 ;  /* 0x000000ff09097207 */ /* 0x000fc60004000000 */
[----:B------:R-:W3:Y:S04]  /*1de50*/  LDL.LU R10, [R1+0xe84] ;  /* 0x000e8400010a7983 */ /* 0x000ee80000300800 */
[----:B-1----:R-:W2:Y:S01]  /*1de60*/  LDL.LU R7, [R1+0xe88] ;  /* 0x000e880001077983 */ /* 0x002ea20000300800 */
[----:B------:R-:W-:-:S03]  /*1de70*/  ISETP.NE.U32.AND P2, PT, R9, RZ, PT ;  /* 0x000000ff0900720c */ /* 0x000fc60003f45070 */
[----:B------:R-:W2:Y:S01]  /*1de80*/  LDL.LU R6, [R1+0xe8c] ;  /* 0x000e8c0001067983 */ /* 0x000ea20000300800 */
[----:B------:R-:W-:Y:S01]  /*1de90*/  VIADD R9, R15, UR12 ;  /* 0x0000000c0f097c36 */ /* 0x000fe20008000000 */
[----:B----4-:R-:W-:-:S05]  /*1dea0*/  IADD3 R8, P1, R8, R5, RZ ;  /* 0x0000000508087210 */ /* 0x010fca0007f3e0ff */
[----:B------:R-:W-:Y:S01]  /*1deb0*/  IMAD.X R14, R14, 0x1, R4, P1 ;  /* 0x000000010e0e7824 */ /* 0x000fe200008e0604 */
[----:B------:R-:W-:Y:S01]  /*1dec0*/  ISETP.GT.AND P1, PT, R3, 0x5, PT ;  /* 0x000000050300780c */ /* 0x000fe20003f24270 */
[----:B------:R-:W-:Y:S02]  /*1ded0*/  STL [R1+0xe7c], R8 ;  /* 0x000e7c0801007387 */ /* 0x000fe40000100800 */
[----:B------:R-:W-:Y:S02]  /*1dee0*/  IMAD.MOV.U32 R15, RZ, RZ, R14 ;  /* 0x000000ffff0f7224 */ /* 0x000fe400078e000e */
[----:B------:R1:W-:Y:S02]  /*1def0*/  STL [R1+0xe78], R14 ;  /* 0x000e780e01007387 */ /* 0x0003e40000100800 */
[----:B-1----:R-:W-:Y:S01]  /*1df00*/  IMAD.MOV.U32 R14, RZ, RZ, R8 ;  /* 0x000000ffff0e7224 */ /* 0x002fe200078e0008 */
[----:B------:R-:W-:-:S04]  /*1df10*/  SEL R8, RZ, 0x4, !P1 ;  /* 0x00000004ff087807 */ /* 0x000fc80004800000 */
[----:B------:R-:W-:Y:S01]  /*1df20*/  SEL R8, R8, RZ, !P0 ;  /* 0x000000ff08087207 */ /* 0x000fe20004000000 */
[----:B------:R-:W-:Y:S03]  /*1df30*/  LDGSTS.E [R9+0x30000], desc[UR6][R14.64], P2 ;  /* 0x300000000e097fae */ /* 0x000fe60009121846 */
[----:B------:R-:W-:Y:S01]  /*1df40*/  ISETP.NE.U32.AND P1, PT, R8, RZ, PT ;  /* 0x000000ff0800720c */ /* 0x000fe20003f25070 */
[----:B------:R-:W4:Y:S04]  /*1df50*/  LDL.LU R14, [R1+0xe90] ;  /* 0x000e9000010e7983 */ /* 0x000f280000300800 */
[----:B------:R-:W4:Y:S04]  /*1df60*/  LDL.LU R8, [R1+0xe94] ;  /* 0x000e940001087983 */ /* 0x000f280000300800 */
[----:B------:R-:W4:Y:S04]  /*1df70*/  LDL.LU R145, [R1+0xe98] ;  /* 0x000e980001917983 */ /* 0x000f280000300800 */
[----:B------:R-:W4:Y:S01]  /*1df80*/  LDL.LU R15, [R1+0xe9c] ;  /* 0x000e9c00010f7983 */ /* 0x000f220000300800 */
[----:B---3--:R-:W-:-:S05]  /*1df90*/  IADD3 R10, P3, R10, R5, RZ ;  /* 0x000000050a0a7210 */ /* 0x008fca0007f7e0ff */
[--C-:B--2---:R-:W-:Y:S01]  /*1dfa0*/  IMAD.X R11, R11, 0x1, R4.reuse, P3 ;  /* 0x000000010b0b7824 */ /* 0x104fe200018e0604 */
[----:B------:R-:W-:Y:S01]  /*1dfb0*/  IADD3 R6, P4, R6, R5, RZ ;  /* 0x0000000506067210 */ /* 0x000fe20007f9e0ff */
[----:B------:R-:W-:Y:S04]  /*1dfc0*/  STL [R1+0xe84], R10 ;  /* 0x000e840a01007387 */ /* 0x000fe80000100800 */
[----:B------:R-:W-:Y:S01]  /*1dfd0*/  IMAD.X R7, R7, 0x1, R4, P4 ;  /* 0x0000000107077824 */ /* 0x000fe200020e0604 */
[----:B------:R-:W-:Y:S04]  /*1dfe0*/  STL [R1+0xe80], R11 ;  /* 0x000e800b01007387 */ /* 0x000fe80000100800 */
[----:B------:R-:W-:Y:S04]  /*1dff0*/  STL [R1+0xe8c], R6 ;  /* 0x000e8c0601007387 */ /* 0x000fe80000100800 */
[----:B------:R-:W-:Y:S01]  /*1e000*/  LDGSTS.E [R9+0x34000], desc[UR6][R10.64], P2 ;  /* 0x340000000a097fae */ /* 0x000fe20009121846 */
[----:B------:R-:W-:-:S03]  /*1e010*/  ISETP.GT.AND P2, PT, R3, 0x6, PT ;  /* 0x000000060300780c */ /* 0x000fc60003f44270 */
[----:B------:R1:W-:Y:S04]  /*1e020*/  STL [R1+0xe88], R7 ;  /* 0x000e880701007387 */ /* 0x0003e80000100800 */
[----:B------:R2:W-:Y:S04]  /*1e030*/  LDGSTS.E [R9+0x30004], desc[UR6][R6.64], P1 ;  /* 0x3000400006097fae */ /* 0x0005e80008921846 */
[----:B-1----:R-:W3:Y:S01]  /*1e040*/  LDL.LU R7, [R1+0xea4] ;  /* 0x000ea40001077983 */ /* 0x002ee20000300800 */
[----:B--2---:R-:W-:-:S03]  /*1e050*/  SEL R6, RZ, 0x4, !P2 ;  /* 0x00000004ff067807 */ /* 0x004fc60005000000 */
[----:B------:R-:W2:Y:S01]  /*1e060*/  LDL.LU R11, [R1+0xea0] ;  /* 0x000ea000010b7983 */ /* 0x000ea20000300800 */
[----:B------:R-:W-:-:S03]  /*1e070*/  SEL R6, R6, RZ, !P0 ;  /* 0x000000ff06067207 */ /* 0x000fc60004000000 */
[----:B------:R-:W2:Y:S01]  /*1e080*/  LDL.LU R10, [R1+0xeac] ;  /* 0x000eac00010a7983 */ /* 0x000ea20000300800 */
[----:B------:R-:W-:-:S03]  /*1e090*/  ISETP.NE.U32.AND P2, PT, R6, RZ, PT ;  /* 0x000000ff0600720c */ /* 0x000fc60003f45070 */
[----:B------:R-:W2:Y:S01]  /*1e0a0*/  LDL.LU R6, [R1+0xeb4] ;  /* 0x000eb40001067983 */ /* 0x000ea20000300800 */
[----:B----4-:R-:W-:-:S05]  /*1e0b0*/  IADD3 R8, P3, R8, R5, RZ ;  /* 0x0000000508087210 */ /* 0x010fca0007f7e0ff */
[--C-:B------:R-:W-:Y:S01]  /*1e0c0*/  IMAD.X R14, R14, 0x1, R4.reuse, P3 ;  /* 0x000000010e0e7824 */ /* 0x100fe200018e0604 */
[----:B------:R-:W-:Y:S01]  /*1e0d0*/  IADD3 R15, P4, R15, R5, RZ ;  /* 0x000000050f0f7210 */ /* 0x000fe20007f9e0ff */
[----:B------:R-:W-:Y:S04]  /*1e0e0*/  STL [R1+0xe94], R8 ;  /* 0x000e940801007387 */ /* 0x000fe80000100800 */
[----:B------:R-:W-:Y:S01]  /*1e0f0*/  IMAD.X R145, R145, 0x1, R4, P4 ;  /* 0x0000000191917824 */ /* 0x000fe200020e0604 */
[----:B------:R1:W-:Y:S01]  /*1e100*/  STL [R1+0xe90], R14 ;  /* 0x000e900e01007387 */ /* 0x0003e20000100800 */
[----:B------:R-:W-:-:S03]  /*1e110*/  IMAD.MOV.U32 R147, RZ, RZ, R14 ;  /* 0x000000ffff937224 */ /* 0x000fc600078e000e */
[----:B------:R4:W-:Y:S04]  /*1e120*/  STL [R1+0xe9c], R15 ;  /* 0x000e9c0f01007387 */ /* 0x0009e80000100800 */
[----:B------:R-:W-:Y:S04]  /*1e130*/  STL [R1+0xe98], R145 ;  /* 0x000e989101007387 */ /* 0x000fe80000100800 */
[----:B-1----:R-:W2:Y:S01]  /*1e140*/  LDL.LU R14, [R1+0xea8] ;  /* 0x000ea800010e7983 */ /* 0x002ea20000300800 */
[----:B------:R-:W-:-:S03]  /*1e150*/  IMAD.MOV.U32 R146, RZ, RZ, R8 ;  /* 0x000000ffff927224 */ /* 0x000fc600078e0008 */
[----:B------:R-:W2:Y:S04]  /*1e160*/  LDL.LU R8, [R1+0xeb0] ;  /* 0x000eb00001087983 */ /* 0x000ea80000300800 */
[----:B------:R1:W-:Y:S01]  /*1e170*/  LDGSTS.E [R9+0x34004], desc[UR6][R146.64], P1 ;  /* 0x3400400092097fae */ /* 0x0003e20008921846 */
[----:B------:R-:W-:Y:S01]  /*1e180*/  ISETP.GT.AND P1, PT, R3, 0x7, PT ;  /* 0x000000070300780c */ /* 0x000fe20003f24270 */
[----:B-1----:R-:W-:Y:S02]  /*1e190*/  IMAD.MOV.U32 R146, RZ, RZ, R15 ;  /* 0x000000ffff927224 */ /* 0x002fe400078e000f */
[----:B------:R-:W-:Y:S01]  /*1e1a0*/  IMAD.MOV.U32 R147, RZ, RZ, R145 ;  /* 0x000000ffff937224 */ /* 0x000fe200078e0091 */
[----:B----4-:R-:W-:-:S04]  /*1e1b0*/  SEL R15, RZ, 0x4, !P1 ;  /* 0x00000004ff0f7807 */ /* 0x010fc80004800000 */
[----:B------:R1:W-:Y:S01]  /*1e1c0*/  LDGSTS.E [R9+0x30008], desc[UR6][R146.64], P2 ;  /* 0x3000800092097fae */ /* 0x0003e20009121846 */
[----:B------:R-:W-:-:S04]  /*1e1d0*/  SEL R15, R15, RZ, !P0 ;  /* 0x000000ff0f0f7207 */ /* 0x000fc80004000000 */
[----:B------:R-:W-:Y:S02]  /*1e1e0*/  ISETP.NE.U32.AND P1, PT, R15, RZ, PT ;  /* 0x000000ff0f00720c */ /* 0x000fe40003f25070 */
[----:B---3--:R-:W-:-:S05]  /*1e1f0*/  IADD3 R7, P3, R7, R5, RZ ;  /* 0x0000000507077210 */ /* 0x008fca0007f7e0ff */
[----:B--2---:R-:W-:Y:S02]  /*1e200*/  IMAD.X R11, R11, 0x1, R4, P3 ;  /* 0x000000010b0b7824 */ /* 0x004fe400018e0604 */
[----:B-1----:R-:W-:Y:S02]  /*1e210*/  IMAD.MOV.U32 R146, RZ, RZ, R7 ;  /* 0x000000ffff927224 */ /* 0x002fe400078e0007 */
[----:B------:R-:W-:Y:S01]  /*1e220*/  IMAD.MOV.U32 R147, RZ, RZ, R11 ;  /* 0x000000ffff937224 */ /* 0x000fe200078e000b */
[----:B------:R-:W-:Y:S04]  /*1e230*/  STL [R1+0xea4], R7 ;  /* 0x000ea40701007387 */ /* 0x000fe80000100800 */
[----:B------:R-:W-:Y:S01]  /*1e240*/  LDGSTS.E [R9+0x34008], desc[UR6][R146.64], P2 ;  /* 0x3400800092097fae */ /* 0x000fe20009121846 */
[----:B------:R-:W-:-:S03]  /*1e250*/  IADD3 R10, P2, R10, R5, RZ ;  /* 0x000000050a0a7210 */ /* 0x000fc60007f5e0ff */
[----:B------:R1:W-:Y:S01]  /*1e260*/  STL [R1+0xea0], R11 ;  /* 0x000ea00b01007387 */ /* 0x0003e20000100800 */
[----:B------:R-:W-:-:S03]  /*1e270*/  IADD3 R6, P3, R6, R5, RZ ;  /* 0x0000000506067210 */ /* 0x000fc60007f7e0ff */
[----:B-1----:R-:W2:Y:S04]  /*1e280*/  LDL.LU R11, [R1+0xeb8] ;  /* 0x000eb800010b7983 */ /* 0x002ea80000300800 */
[----:B------:R-:W3:Y:S04]  /*1e290*/  LDL.LU R7, [R1+0xebc] ;  /* 0x000ebc0001077983 */ /* 0x000ee80000300800 */
[----:B------:R-:W-:Y:S01]  /*1e2a0*/  STL [R1+0xeac], R10 ;  /* 0x000eac0a01007387 */ /* 0x000fe20000100800 */
[----:B------:R-:W-:-:S04]  /*1e2b0*/  IMAD.X R14, R14, 0x1, R4, P2 ;  /* 0x000000010e0e7824 */ /* 0x000fc800010e0604 */
[----:B------:R-:W-:Y:S01]  /*1e2c0*/  IMAD.MOV.U32 R15, RZ, RZ, R14 ;  /* 0x000000ffff0f7224 */ /* 0x000fe200078e000e */
[----:B------:R1:W-:Y:S01]  /*1e2d0*/  STL [R1+0xea8], R14 ;  /* 0x000ea80e01007387 */ /* 0x0003e20000100800 */
[----:B------:R-:W-:Y:S02]  /*1e2e0*/  IMAD.X R8, R8, 0x1, R4, P3 ;  /* 0x0000000108087824 */ /* 0x000fe400018e0604 */
[----:B-1----:R-:W-:-:S05]  /*1e2f0*/  IMAD.MOV.U32 R14, RZ, RZ, R10 ;  /* 0x000000ffff0e7224 */ /* 0x002fca00078e000a */
[----:B------:R1:W-:Y:S04]  /*1e300*/  LDGSTS.E [R9+0x3000c], desc[UR6][R14.64], P1 ;  /* 0x3000c0000e097fae */ /* 0x0003e80008921846 */
[----:B------:R-:W-:Y:S01]  /*1e310*/  STL [R1+0xeb4], R6 ;  /* 0x000eb40601007387 */ /* 0x000fe20000100800 */
[----:B-1----:R-:W-:Y:S02]  /*1e320*/  IMAD.MOV.U32 R14, RZ, RZ, R6 ;  /* 0x000000ffff0e7224 */ /* 0x002fe400078e0006 */
[----:B------:R-:W-:Y:S01]  /*1e330*/  IMAD.MOV.U32 R15, RZ, RZ, R8 ;  /* 0x000000ffff0f7224 */ /* 0x000fe200078e0008 */
[----:B------:R1:W-:Y:S04]  /*1e340*/  STL [R1+0xeb0], R8 ;  /* 0x000eb00801007387 */ /* 0x0003e80000100800 */
[----:B------:R4:W-:Y:S04]  /*1e350*/  LDGSTS.E [R9+0x3400c], desc[UR6][R14.64], P1 ;  /* 0x3400c0000e097fae */ /* 0x0009e80008921846 */
[----:B------:R-:W2:Y:S04]  /*1e360*/  LDL.LU R14, [R1+0xec0] ;  /* 0x000ec000010e7983 */ /* 0x000ea80000300800 */
[----:B------:R-:W2:Y:S04]  /*1e370*/  LDL.LU R10, [R1+0xec4] ;  /* 0x000ec400010a7983 */ /* 0x000ea80000300800 */
[----:B-1----:R-:W2:Y:S04]  /*1e380*/  LDL.LU R8, [R1+0xec8] ;  /* 0x000ec80001087983 */ /* 0x002ea80000300800 */
[----:B------:R-:W2:Y:S01]  /*1e390*/  LDL.LU R6, [R1+0xecc] ;  /* 0x000ecc0001067983 */ /* 0x000ea20000300800 */
[----:B------:R-:W1:Y:S01]  /*1e3a0*/  S2R R252, SR_TID.X ;  /* 0x0000000000fc7919 */ /* 0x000e620000002100 */
[----:B------:R-:W-:-:S04]  /*1e3b0*/  ISETP.GT.AND P1, PT, R3, 0x8, PT ;  /* 0x000000080300780c */ /* 0x000fc80003f24270 */
[----:B----4-:R-:W-:-:S04]  /*1e3c0*/  SEL R9, RZ, 0x4, !P1 ;  /* 0x00000004ff097807 */ /* 0x010fc80004800000 */
[----:B------:R-:W-:-:S04]  /*1e3d0*/  SEL R9, R9, RZ, !P0 ;  /* 0x000000ff09097207 */ /* 0x000fc80004000000 */
[----:B------:R-:W-:Y:S01]  /*1e3e0*/  ISETP.NE.U32.AND P2, PT, R9, RZ, PT ;  /* 0x000000ff0900720c */ /* 0x000fe20003f45070 */
[C---:B-1----:R-:W-:Y:S01]  /*1e3f0*/  IMAD.SHL.U32 R15, R252.reuse, 0x10, RZ ;  /* 0x00000010fc0f7824 */ /* 0x042fe200078e00ff */
[----:B------:R-:W-:-:S04]  /*1e400*/  LOP3.LUT R252, R252, 0x7f, RZ, 0xc0, !PT ;  /* 0x0000007ffcfc7812 */ /* 0x000fc800078ec0ff */
[----:B------:R-:W-:-:S05]  /*1e410*/  LOP3.LUT R15, R15, 0x70, RZ, 0xc0, !PT ;  /* 0x000000700f0f7812 */ /* 0x000fca00078ec0ff */
[----:B------:R-:W-:-:S05]  /*1e420*/  IMAD R15, R252, 0x80, R15 ;  /* 0x00000080fc0f7824 */ /* 0x000fca00078e020f */
[----:B------:R-:W-:-:S05]  /*1e430*/  LOP3.LUT R15, R15, 0x20, RZ, 0x3c, !PT ;  /* 0x000000200f0f7812 */ /* 0x000fca00078e3cff */
[----:B------:R-:W-:Y:S01]  /*1e440*/  VIADD R9, R15, UR12 ;  /* 0x0000000c0f097c36 */ /* 0x000fe20008000000 */
[----:B---3--:R-:W-:-:S05]  /*1e450*/  IADD3 R7, P1, R7, R5, RZ ;  /* 0x0000000507077210 */ /* 0x008fca0007f3e0ff */
[----:B--2---:R-:W-:Y:S01]  /*1e460*/  IMAD.X R11, R11, 0x1, R4, P1 ;  /* 0x000000010b0b7824 */ /* 0x004fe200008e0604 */
[----:B------:R-:W-:Y:S01]  /*1e470*/  ISETP.GT.AND P1, PT, R3, 0x9, PT ;  /* 0x000000090300780c */ /* 0x000fe20003f24270 */
[----:B------:R1:W-:Y:S01]  /*1e480*/  STL [R1+0xebc], R7 ;  /* 0x000ebc0701007387 */ /* 0x0003e20000100800 */
[----:B------:R-:W-:Y:S02]  /*1e490*/  IMAD.MOV.U32 R146, RZ, RZ, R7 ;  /* 0x000000ffff927224 */ /* 0x000fe400078e0007 */
[----:B-1----:R-:W-:-:S04]  /*1e4a0*/  SEL R7, RZ, 0x4, !P1 ;  /* 0x00000004ff077807 */ /* 0x002fc80004800000 */
[----:B------:R-:W-:Y:S01]  /*1e4b0*/  SEL R7, R7, RZ, !P0 ;  /* 0x000000ff07077207 */ /* 0x000fe20004000000 */
[----:B------:R1:W-:Y:S01]  /*1e4c0*/  STL [R1+0xeb8], R11 ;  /* 0x000eb80b01007387 */ /* 0x0003e20000100800 */
[----:B------:R-:W-:Y:S02]  /*1e4d0*/  IMAD.MOV.U32 R147, RZ, RZ, R11 ;  /* 0x000000ffff937224 */ /* 0x000fe400078e000b */
[----:B------:R-:W-:-:S03]  /*1e4e0*/  ISETP.NE.U32.AND P1, PT, R7, RZ, PT ;  /* 0x000000ff0700720c */ /* 0x000fc60003f25070 */
[----:B------:R2:W-:Y:S04]  /*1e4f0*/  LDGSTS.E [R9+0x30000], desc[UR6][R146.64], P2 ;  /* 0x3000000092097fae */ /* 0x0005e80009121846 */
[----:B-1----:R-:W3:Y:S04]  /*1e500*/  LDL.LU R11, [R1+0xed0] ;  /* 0x000ed000010b7983 */ /* 0x002ee80000300800 */
[----:B------:R-:W4:Y:S04]  /*1e510*/  LDL.LU R7, [R1+0xed4] ;  /* 0x000ed40001077983 */ /* 0x000f280000300800 */
[----:B------:R-:W3:Y:S04]  /*1e520*/  LDL.LU R145, [R1+0xed8] ;  /* 0x000ed80001917983 */ /* 0x000ee80000300800 */
[----:B------:R-:W3:Y:S01]  /*1e530*/  LDL.LU R15, [R1+0xedc] ;  /* 0x000edc00010f7983 */ /* 0x000ee20000300800 */
[----:B------:R-:W-:-:S05]  /*1e540*/  IADD3 R10, P3, R10, R5, RZ ;  /* 0x000000050a0a7210 */ /* 0x000fca0007f7e0ff */
[----:B------:R-:W-:Y:S01]  /*1e550*/  IMAD.X R14, R14, 0x1, R4, P3 ;  /* 0x000000010e0e7824 */ /* 0x000fe200018e0604 */
[----:B------:R-:W-:Y:S01]  /*1e560*/  IADD3 R6, P4, R6, R5, RZ ;  /* 0x0000000506067210 */ /* 0x000fe20007f9e0ff */
[----:B--2---:R-:W-:Y:S02]  /*1e570*/  IMAD.MOV.U32 R146, RZ, RZ, R10 ;  /* 0x000000ffff927224 */ /* 0x004fe400078e000a */
[----:B------:R-:W-:Y:S02]  /*1e580*/  IMAD.MOV.U32 R147, RZ, RZ, R14 ;  /* 0x000000ffff937224 */ /* 0x000fe400078e000e */
[----:B------:R-:W-:Y:S01]  /*1e590*/  IMAD.X R8, R8, 0x1, R4, P4 ;  /* 0x0000000108087824 */ /* 0x000fe200020e0604 */
[----:B------:R-:W-:Y:S04]  /*1e5a0*/  STL [R1+0xec4], R10 ;  /* 0x000ec40a01007387 */ /* 0x000fe80000100800 */
[----:B------:R-:W-:Y:S04]  /*1e5b0*/  STL [R1+0xec0], R14 ;  /* 0x000ec00e01007387 */ /* 0x000fe80000100800 */
[----:B------:R-:W-:Y:S04]  /*1e5c0*/  STL [R1+0xecc], R6 ;  /* 0x000ecc0601007387 */ /* 0x000fe80000100800 */
[----:B------:R1:W-:Y:S04]  /*1e5d0*/  LDGSTS.E [R9+0x34000], desc[UR6][R146.64], P2 ;  /* 0x3400000092097fae */ /* 0x0003e80009121846 */
[----:B------:R2:W-:Y:S01]  /*1e5e0*/  STL [R1+0xec8], R8 ;  /* 0x000ec80801007387 */ /* 0x0005e20000100800 */
[----:B-1----:R-:W-:-:S03]  /*1e5f0*/  IMAD.MOV.U32 R147, RZ, RZ, R8 ;  /* 0x000000ffff937224 */ /* 0x002fc600078e0008 */
[----:B--2---:R-:W2:Y:S04]  /*1e600*/  LDL.LU R8, [R1+0xee4] ;  /* 0x000ee40001087983 */ /* 0x004ea80000300800 */
[----:B------:R-:W2:Y:S01]  /*1e610*/  LDL.LU R14, [R1+0xee0] ;  /* 0x000ee000010e7983 */ /* 0x000ea20000300800 */
[----:B------:R-:W-:Y:S01]  /*1e620*/  ISETP.GT.AND P2, PT, R3, 0xa, PT ;  /* 0x0000000a0300780c */ /* 0x000fe20003f44270 */
[----:B------:R-:W-:Y:S02]  /*1e630*/  IMAD.MOV.U32 R146, RZ, RZ, R6 ;  /* 0x000000ffff927224 */ /* 0x000fe400078e0006 */
[----:B------:R-:W2:Y:S01]  /*1e640*/  LDL.LU R10, [R1+0xeec] ;  /* 0x000eec00010a7983 */ /* 0x000ea20000300800 */
[----:B------:R-:W-:-:S03]  /*1e650*/  SEL R6, RZ, 0x4, !P2 ;  /* 0x00000004ff067807 */ /* 0x000fc60005000000 */
[----:B------:R1:W-:Y:S01]  /*1e660*/  LDGSTS.E [R9+0x30004], desc[UR6][R146.64], P1 ;  /* 0x3000400092097fae */ /* 0x0003e20008921846 */
[----:B------:R-:W-:-:S04]  /*1e670*/  SEL R6, R6, RZ, !P0 ;  /* 0x000000ff06067207 */ /* 0x000fc80004000000 */
[----:B------:R-:W-:Y:S02]  /*1e680*/  ISETP.NE.U32.AND P2, PT, R6, RZ, PT ;  /* 0x000000ff0600720c */ /* 0x000fe40003f45070 */
[----:B------:R-:W2:Y:S01]  /*1e690*/  LDL.LU R6, [R1+0xef4] ;  /* 0x000ef40001067983 */ /* 0x000ea20000300800 */
[----:B----4-:R-:W-:-:S05]  /*1e6a0*/  IADD3 R7, P3, R7, R5, RZ ;  /* 0x0000000507077210 */ /* 0x010fca0007f7e0ff */
[--C-:B---3--:R-:W-:Y:S02]  /*1e6b0*/  IMAD.X R11, R11, 0x1, R4.reuse, P3 ;  /* 0x000000010b0b7824 */ /* 0x108fe400018e0604 */
[----:B-1----:R-:W-:Y:S02]  /*1e6c0*/  IMAD.MOV.U32 R146, RZ, RZ, R7 ;  /* 0x000000ffff927224 */ /* 0x002fe400078e0007 */
[----:B------:R-:W-:Y:S01]  /*1e6d0*/  IMAD.MOV.U32 R147, RZ, RZ, R11 ;  /* 0x000000ffff937224 */ /* 0x000fe200078e000b */
[----:B------:R-:W-:Y:S01]  /*1e6e0*/  IADD3 R15, P4, R15, R5, RZ ;  /* 0x000000050f0f7210 */ /* 0x000fe20007f9e0ff */
[----:B------:R-:W-:Y:S04]  /*1e6f0*/  STL [R1+0xed4], R7 ;  /* 0x000ed40701007387 */ /* 0x000fe80000100800 */
[----:B------:R1:W-:Y:S01]  /*1e700*/  LDGSTS.E [R9+0x34004], desc[UR6][R146.64], P1 ;  /* 0x3400400092097fae */ /* 0x0003e20008921846 */
[----:B------:R-:W-:Y:S01]  /*1e710*/  ISETP.GT.AND P1, PT, R3, 0xb, PT ;  /* 0x0000000b0300780c */ /* 0x000fe20003f24270 */
[----:B------:R-:W-:-:S02]  /*1e720*/  IMAD.X R145, R145, 0x1, R4, P4 ;  /* 0x0000000191917824 */ /* 0x000fc400020e0604 */
[----:B------:R3:W-:Y:S04]  /*1e730*/  STL [R1+0xed0], R11 ;  /* 0x000ed00b01007387 */ /* 0x0007e80000100800 */
[----:B------:R4:W-:Y:S01]  /*1e740*/  STL [R1+0xedc], R15 ;  /* 0x000edc0f01007387 */ /* 0x0009e20000100800 */
[----:B-1----:R-:W-:-:S03]  /*1e750*/  IMAD.MOV.U32 R146, RZ, RZ, R15 ;  /* 0x000000ffff927224 */ /* 0x002fc600078e000f */
[----:B------:R-:W-:Y:S04]  /*1e760*/  STL [R1+0xed8], R145 ;  /* 0x000ed89101007387 */ /* 0x000fe80000100800 */
[----:B---3--:R-:W3:Y:S01]  /*1e770*/  LDL.LU R11, [R1+0xee8] ;  /* 0x000ee800010b7983 */ /* 0x008ee20000300800 */
[----:B----4-:R-:W-:-:S03]  /*1e780*/  SEL R15, RZ, 0x4, !P1 ;  /* 0x00000004ff0f7807 */ /* 0x010fc60004800000 */
[----:B------:R-:W4:Y:S01]  /*1e790*/  LDL.LU R7, [R1+0xef0] ;  /* 0x000ef00001077983 */ /* 0x000f220000300800 */
[----:B------:R-:W-:Y:S01]  /*1e7a0*/  SEL R15, R15, RZ, !P0 ;  /* 0x000000ff0f0f7207 */ /* 0x000fe20004000000 */
[----:B------:R-:W-:-:S03]  /*1e7b0*/  IMAD.MOV.U32 R147, RZ, RZ, R145 ;  /* 0x000000ffff937224 */ /* 0x000fc600078e0091 */
[----:B------:R-:W-:Y:S02]  /*1e7c0*/  ISETP.NE.U32.AND P1, PT, R15, RZ, PT ;  /* 0x000000ff0f00720c */ /* 0x000fe40003f25070 */
[----:B------:R-:W-:Y:S01]  /*1e7d0*/  LDGSTS.E [R9+0x30008], desc[UR6][R146.64], P2 ;  /* 0x3000800092097fae */ /* 0x000fe20009121846 */
[----:B--2---:R-:W-:-:S05]  /*1e7e0*/  IADD3 R8, P3, R8, R5, RZ ;  /* 0x0000000508087210 */ /* 0x004fca0007f7e0ff */
[----:B------:R-:W-:Y:S01]  /*1e7f0*/  IMAD.X R14, R14, 0x1, R4, P3 ;  /* 0x000000010e0e7824 */ /* 0x000fe200018e0604 */
[----:B------:R-:W-:Y:S03]  /*1e800*/  STL [R1+0xee4], R8 ;  /* 0x000ee40801007387 */ /* 0x000fe60000100800 */
[----:B------:R-:W-:Y:S01]  /*1e810*/  IMAD.MOV.U32 R15, RZ, RZ, R14 ;  /* 0x000000ffff0f7224 */ /* 0x000fe200078e000e */
[----:B------:R1:W-:Y:S02]  /*1e820*/  STL [R1+0xee0], R14 ;  /* 0x000ee00e01007387 */ /* 0x0003e40000100800 */
[----:B-1----:R-:W-:-:S05]  /*1e830*/  IMAD.MOV.U32 R14, RZ, RZ, R8 ;  /* 0x000000ffff0e7224 */ /* 0x002fca00078e0008 */
[----:B------:R1:W-:Y:S04]  /*1e840*/  LDGSTS.E [R9+0x34008], desc[UR6][R14.64], P2 ;  /* 0x340080000e097fae */ /* 0x0003e80009121846 */
[----:B------:R-:W2:Y:S04]  /*1e850*/  LDL.LU R14, [R1+0xef8] ;  /* 0x000ef800010e7983 */ /* 0x000ea80000300800 */
[----:B------:R-:W2:Y:S01]  /*1e860*/  LDL.LU R8, [R1+0xefc] ;  /* 0x000efc0001087983 */ /* 0x000ea20000300800 */
        /* <DEDUP_REMOVED lines=9> */
[--C-:B---3--:R-:W-:Y:S02]  /*1e900*/  IMAD.X R11, R11, 0x1, R4.reuse, P2 ;  /* 0x000000010b0b7824 */ /* 0x108fe400010e0604 */
[----:B----4-:R-:W-:-:S03]  /*1e910*/  IMAD.X R7, R7, 0x1, R4, P3 ;  /* 0x0000000107077824 */ /* 0x010fc600018e0604 */
[----:B------:R-:W-:Y:S04]  /*1e920*/  LDGSTS.E [R9+0x3000c], desc[UR6][R10.64], P1 ;  /* 0x3000c0000a097fae */ /* 0x000fe80008921846 */
[----:B------:R1:W-:Y:S01]  /*1e930*/  LDGSTS.E [R9+0x3400c], desc[UR6][R6.64], P1 ;  /* 0x3400c00006097fae */ /* 0x0003e20008921846 */
[----:B------:R-:W-:-:S03]  /*1e940*/  ISETP.GT.AND P1, PT, R3, 0xc, PT ;  /* 0x0000000c0300780c */ /* 0x000fc60003f24270 */
[----:B------:R3:W-:Y:S04]  /*1e950*/  STL [R1+0xee8], R11 ;  /* 0x000ee80b01007387 */ /* 0x0007e80000100800 */
[----:B------:R-:W-:Y:S01]  /*1e960*/  STL [R1+0xef4], R6 ;  /* 0x000ef40601007387 */ /* 0x000fe20000100800 */
[----:B-1----:R-:W-:-:S03]  /*1e970*/  SEL R9, RZ, 0x4, !P1 ;  /* 0x00000004ff097807 */ /* 0x002fc60004800000 */
[----:B------:R1:W-:Y:S04]  /*1e980*/  STL [R1+0xef0], R7 ;  /* 0x000ef00701007387 */ /* 0x0003e80000100800 */
[----:B---3--:R-:W3:Y:S01]  /*1e990*/  LDL.LU R11, [R1+0xf00] ;  /* 0x000f0000010b7983 */ /* 0x008ee20000300800 */
[----:B------:R-:W-:-:S03]  /*1e9a0*/  SEL R9, R9, RZ, !P0 ;  /* 0x000000ff09097207 */ /* 0x000fc60004000000 */
[----:B------:R-:W4:Y:S04]  /*1e9b0*/  LDL.LU R10, [R1+0xf04] ;  /* 0x000f0400010a7983 */ /* 0x000f280000300800 */
[----:B-1----:R-:W3:Y:S01]  /*1e9c0*/  LDL.LU R7, [R1+0xf08] ;  /* 0x000f080001077983 */ /* 0x002ee20000300800 */
[----:B------:R-:W-:-:S03]  /*1e9d0*/  ISETP.NE.U32.AND P2, PT, R9, RZ, PT ;  /* 0x000000ff0900720c */ /* 0x000fc60003f45070 */
[----:B------:R-:W3:Y:S01]  /*1e9e0*/  LDL.LU R6, [R1+0xf0c] ;  /* 0x000f0c0001067983 */ /* 0x000ee20000300800 */
[----:B------:R-:W-:Y:S01]  /*1e9f0*/  VIADD R9, R15, UR12 ;  /* 0x0000000c0f097c36 */ /* 0x000fe20008000000 */
[----:B--2---:R-:W-:-:S05]  /*1ea00*/  IADD3 R8, P1, R8, R5, RZ ;  /* 0x0000000508087210 */ /* 0x004fca0007f3e0ff */
        /* <DEDUP_REMOVED lines=10> */
[----:B------:R-:W2:Y:S04]  /*1eab0*/  LDL.LU R14, [R1+0xf10] ;  /* 0x000f1000010e7983 */ /* 0x000ea80000300800 */
[----:B------:R-:W2:Y:S04]  /*1eac0*/  LDL.LU R8, [R1+0xf14] ;  /* 0x000f140001087983 */ /* 0x000ea80000300800 */
[----:B------:R-:W2:Y:S04]  /*1ead0*/  LDL.LU R145, [R1+0xf18] ;  /* 0x000f180001917983 */ /* 0x000ea80000300800 */
[----:B------:R-:W2:Y:S01]  /*1eae0*/  LDL.LU R15, [R1+0xf1c] ;  /* 0x000f1c00010f7983 */ /* 0x000ea20000300800 */
[----:B----4-:R-:W-:-:S05]  /*1eaf0*/  IADD3 R10, P3, R10, R5, RZ ;  /* 0x000000050a0a7210 */ /* 0x010fca0007f7e0ff */
[--C-:B---3--:R-:W-:Y:S01]  /*1eb00*/  IMAD.X R11, R11, 0x1, R4.reuse, P3 ;  /* 0x000000010b0b7824 */ /* 0x108fe200018e0604 */
        /* <DEDUP_REMOVED lines=9> */
[----:B-1----:R-:W4:Y:S01]  /*1eba0*/  LDL.LU R7, [R1+0xf24] ;  /* 0x000f240001077983 */ /* 0x002f220000300800 */
[----:B---3--:R-:W-:-:S03]  /*1ebb0*/  SEL R6, RZ, 0x4, !P2 ;  /* 0x00000004ff067807 */ /* 0x008fc60005000000 */
[----:B------:R-:W3:Y:S01]  /*1ebc0*/  LDL.LU R11, [R1+0xf20] ;  /* 0x000f2000010b7983 */ /* 0x000ee20000300800 */
[----:B------:R-:W-:-:S03]  /*1ebd0*/  SEL R6, R6, RZ, !P0 ;  /* 0x000000ff06067207 */ /* 0x000fc60004000000 */
[----:B------:R-:W3:Y:S01]  /*1ebe0*/  LDL.LU R10, [R1+0xf2c] ;  /* 0x000f2c00010a7983 */ /* 0x000ee20000300800 */
[----:B------:R-:W-:-:S03]  /*1ebf0*/  ISETP.NE.U32.AND P2, PT, R6, RZ, PT ;  /* 0x000000ff0600720c */ /* 0x000fc60003f45070 */
[----:B------:R-:W3:Y:S01]  /*1ec00*/  LDL.LU R6, [R1+0xf34] ;  /* 0x000f340001067983 */ /* 0x000ee20000300800 */
[----:B--2---:R-:W-:-:S05]  /*1ec10*/  IADD3 R8, P3, R8, R5, RZ ;  /* 0x0000000508087210 */ /* 0x004fca0007f7e0ff */
        /* <DEDUP_REMOVED lines=8> */
[----:B-1----:R-:W3:Y:S01]  /*1eca0*/  LDL.LU R14, [R1+0xf28] ;  /* 0x000f2800010e7983 */ /* 0x002ee20000300800 */
[----:B------:R-:W-:-:S03]  /*1ecb0*/  IMAD.MOV.U32 R146, RZ, RZ, R8 ;  /* 0x000000ffff927224 */ /* 0x000fc600078e0008 */
[----:B------:R-:W3:Y:S04]  /*1ecc0*/  LDL.LU R8, [R1+0xf30] ;  /* 0x000f300001087983 */ /* 0x000ee80000300800 */
[----:B------:R1:W-:Y:S01]  /*1ecd0*/  LDGSTS.E [R9+0x34004], desc[UR6][R146.64], P1 ;  /* 0x3400400092097fae */ /* 0x0003e20008921846 */
[----:B------:R-:W-:Y:S01]  /*1ece0*/  ISETP.GT.AND P1, PT, R3, 0xf, PT ;  /* 0x0000000f0300780c */ /* 0x000fe20003f24270 */
[----:B-1----:R-:W-:Y:S02]  /*1ecf0*/  IMAD.MOV.U32 R146, RZ, RZ, R15 ;  /* 0x000000ffff927224 */ /* 0x002fe400078e000f */
[----:B------:R-:W-:Y:S01]  /*1ed00*/  IMAD.MOV.U32 R147, RZ, RZ, R145 ;  /* 0x000000ffff937224 */ /* 0x000fe200078e0091 */
[----:B--2---:R-:W-:-:S04]  /*1ed10*/  SEL R15, RZ, 0x4, !P1 ;  /* 0x00000004ff0f7807 */ /* 0x004fc80004800000 */
[----:B------:R1:W-:Y:S01]  /*1ed20*/  LDGSTS.E [R9+0x30008], desc[UR6][R146.64], P2 ;  /* 0x3000800092097fae */ /* 0x0003e20009121846 */
[----:B------:R-:W-:-:S04]  /*1ed30*/  SEL R15, R15, RZ, !P0 ;  /* 0x000000ff0f0f7207 */ /* 0x000fc80004000000 */
[----:B------:R-:W-:Y:S02]  /*1ed40*/  ISETP.NE.U32.AND P1, PT, R15, RZ, PT ;  /* 0x000000ff0f00720c */ /* 0x000fe40003f25070 */
[----:B----4-:R-:W-:-:S05]  /*1ed50*/  IADD3 R7, P3, R7, R5, RZ ;  /* 0x0000000507077210 */ /* 0x010fca0007f7e0ff */
[----:B---3--:R-:W-:Y:S02]  /*1ed60*/  IMAD.X R11, R11, 0x1, R4, P3 ;  /* 0x000000010b0b7824 */ /* 0x008fe400018e0604 */
        /* <DEDUP_REMOVED lines=257> */
[----:B-1----:R-:W-:Y:S01]  /*1fd80*/  IMAD.MOV.U32 R146, RZ, RZ, R7 ;  /* 0x000000ffff927224 */ /* 0x002fe200078e0007 */
[----:B------:R-:W-:Y:S01]  /*1fd90*/  IADD3 R15, P4, R15, R5, RZ ;  /* 0x000000050f0f7210 */ /* 0x000fe20007f9e0ff */
[----:B------:R-:W-:Y:S01]  /*1fda0*/  IMAD.MOV.U32 R147, RZ, RZ, R11 ;  /* 0x000000ffff937224 */ /* 0x000fe200078e000b */
[----:B------:R-:W-:Y:S03]  /*1fdb0*/  STL [R1+0xfd4], R7 ;  /* 0x000fd40701007387 */ /* 0x000fe60000100800 */
[----:B------:R-:W-:Y:S01]  /*1fdc0*/  IMAD.X R145, R145, 0x1, R4, P4 ;  /* 0x0000000191917824 */ /* 0x000fe200020e0604 */
[----:B------:R1:W-:Y:S01]  /*1fdd0*/  LDGSTS.E [R9+0x34004], desc[UR6][R146.64], P1 ;  /* 0x3400400092097fae */ /* 0x0003e20008921846 */
[----:B------:R-:W-:-:S03]  /*1fde0*/  ISETP.GT.AND P1, PT, R3, 0x1b, PT ;  /* 0x0000001b0300780c */ /* 0x000fc60003f24270 */
        /* <DEDUP_REMOVED lines=31> */
[----:B------:R1:W-:Y:S04]  /*1ffe0*/  STL [R1+0xfe8], R11 ;  /* 0x000fe80b01007387 */ /* 0x0003e80000100800 */
[----:B------:R-:W-:Y:S04]  /*1fff0*/  STL [R1+0xff4], R6 ;  /* 0x000ff40601007387 */ /* 0x000fe80000100800 */
[----:B------:R-:W-:Y:S04]  /*20000*/  LDGSTS.E [R9+0x3000c], desc[UR6][R10.64], P1 ;  /* 0x3000c0000a097fae */ /* 0x000fe80008921846 */
[----:B------:R3:W-:Y:S04]  /*20010*/  STL [R1+0xff0], R7 ;  /* 0x000ff00701007387 */ /* 0x0007e80000100800 */
[----:B------:R4:W-:Y:S01]  /*20020*/  LDGSTS.E [R9+0x3400c], desc[UR6][R6.64], P1 ;  /* 0x3400c00006097fae */ /* 0x0009e20008921846 */
[----:B------:R-:W-:-:S03]  /*20030*/  ISETP.GT.AND P1, PT, R3, 0x1c, PT ;  /* 0x0000001c0300780c */ /* 0x000fc60003f24270 */
[----:B-1----:R-:W2:Y:S04]  /*20040*/  LDL.LU R11, [R1+0x1000] ;  /* 0x00100000010b7983 */ /* 0x002ea80000300800 */
[----:B------:R-:W2:Y:S04]  /*20050*/  LDL.LU R10, [R1+0x1004] ;  /* 0x00100400010a7983 */ /* 0x000ea80000300800 */
[----:B---3--:R-:W3:Y:S01]  /*20060*/  LDL.LU R7, [R1+0x1008] ;  /* 0x0010080001077983 */ /* 0x008ee20000300800 */
[----:B----4-:R-:W-:-:S03]  /*20070*/  SEL R9, RZ, 0x4, !P1 ;  /* 0x00000004ff097807 */ /* 0x010fc60004800000 */
[----:B------:R-:W4:Y:S01]  /*20080*/  LDL.LU R6, [R1+0x100c] ;  /* 0x00100c0001067983 */ /* 0x000f220000300800 */
[----:B------:R-:W-:-:S04]  /*20090*/  SEL R9, R9, RZ, !P0 ;  /* 0x000000ff09097207 */ /* 0x000fc80004000000 */
[----:B------:R-:W-:Y:S01]  /*200a0*/  ISETP.NE.U32.AND P2, PT, R9, RZ, PT ;  /* 0x000000ff0900720c */ /* 0x000fe20003f45070 */
        /* <DEDUP_REMOVED lines=16> */
[----:B------:R-:W-:-:S05]  /*201b0*/  IADD3 R10, P3, R10, R5, RZ ;  /* 0x000000050a0a7210 */ /* 0x000fca0007f7e0ff */
[--C-:B------:R-:W-:Y:S01]  /*201c0*/  IMAD.X R11, R11, 0x1, R4.reuse, P3 ;  /* 0x000000010b0b7824 */ /* 0x100fe200018e0604 */
[----:B----4-:R-:W-:Y:S01]  /*201d0*/  IADD3 R6, P4, R6, R5, RZ ;  /* 0x0000000506067210 */ /* 0x010fe20007f9e0ff */
[----:B------:R-:W-:Y:S04]  /*201e0*/  STL [R1+0x1004], R10 ;  /* 0x0010040a01007387 */ /* 0x000fe80000100800 */
[----:B---3--:R-:W-:Y:S01]  /*201f0*/  IMAD.X R7, R7, 0x1, R4, P4 ;  /* 0x0000000107077824 */ /* 0x008fe200020e0604 */
[----:B------:R-:W-:Y:S04]  /*20200*/  STL [R1+0x1000], R11 ;  /* 0x0010000b01007387 */ /* 0x000fe80000100800 */
[----:B------:R-:W-:Y:S04]  /*20210*/  STL [R1+0x100c], R6 ;  /* 0x00100c0601007387 */ /* 0x000fe80000100800 */
[----:B------:R-:W-:Y:S04]  /*20220*/  LDGSTS.E [R9+0x34000], desc[UR6][R10.64], P2 ;  /* 0x340000000a097fae */ /* 0x000fe80009121846 */
[----:B------:R1:W-:Y:S04]  /*20230*/  STL [R1+0x1008], R7 ;  /* 0x0010080701007387 */ /* 0x0003e80000100800 */
[----:B------:R3:W-:Y:S01]  /*20240*/  LDGSTS.E [R9+0x30004], desc[UR6][R6.64], P1 ;  /* 0x3000400006097fae */ /* 0x0007e20008921846 */
[----:B------:R-:W-:-:S03]  /*20250*/  ISETP.GT.AND P2, PT, R3, 0x1e, PT ;  /* 0x0000001e0300780c */ /* 0x000fc60003f44270 */
[----:B-1----:R-:W4:Y:S04]  /*20260*/  LDL.LU R7, [R1+0x1024] ;  /* 0x0010240001077983 */ /* 0x002f280000300800 */
[----:B------:R-:W4:Y:S01]  /*20270*/  LDL.LU R11, [R1+0x1020] ;  /* 0x00102000010b7983 */ /* 0x000f220000300800 */
[----:B---3--:R-:W-:-:S03]  /*20280*/  SEL R6, RZ, 0x4, !P2 ;  /* 0x00000004ff067807 */ /* 0x008fc60005000000 */
[----:B------:R-:W3:Y:S01]  /*20290*/  LDL.LU R10, [R1+0x102c] ;  /* 0x00102c00010a7983 */ /* 0x000ee20000300800 */
[----:B------:R-:W-:-:S04]  /*202a0*/  SEL R6, R6, RZ, !P0 ;  /* 0x000000ff06067207 */ /* 0x000fc80004000000 */
[----:B------:R-:W-:Y:S02]  /*202b0*/  ISETP.NE.U32.AND P2, PT, R6, RZ, PT ;  /* 0x000000ff0600720c */ /* 0x000fe40003f45070 */
        /* <DEDUP_REMOVED lines=9> */
[----:B------:R4:W-:Y:S04]  /*20350*/  STL [R1+0x1018], R145 ;  /* 0x0010189101007387 */ /* 0x0009e80000100800 */
[----:B-1----:R-:W3:Y:S01]  /*20360*/  LDL.LU R14, [R1+0x1028] ;  /* 0x00102800010e7983 */ /* 0x002ee20000300800 */
[----:B------:R-:W-:-:S03]  /*20370*/  IMAD.MOV.U32 R146, RZ, RZ, R8 ;  /* 0x000000ffff927224 */ /* 0x000fc600078e0008 */
[----:B------:R-:W3:Y:S04]  /*20380*/  LDL.LU R8, [R1+0x1030] ;  /* 0x0010300001087983 */ /* 0x000ee80000300800 */
[----:B------:R1:W-:Y:S01]  /*20390*/  LDGSTS.E [R9+0x34004], desc[UR6][R146.64], P1 ;  /* 0x3400400092097fae */ /* 0x0003e20008921846 */
[----:B------:R-:W-:Y:S01]  /*203a0*/  ISETP.GT.AND P1, PT, R3, 0x1f, PT ;  /* 0x0000001f0300780c */ /* 0x000fe20003f24270 */
[----:B-1----:R-:W-:Y:S02]  /*203b0*/  IMAD.MOV.U32 R146, RZ, RZ, R15 ;  /* 0x000000ffff927224 */ /* 0x002fe400078e000f */
[----:B------:R-:W-:-:S05]  /*203c0*/  IMAD.MOV.U32 R147, RZ, RZ, R145 ;  /* 0x000000ffff937224 */ /* 0x000fca00078e0091 */
[----:B------:R1:W-:Y:S01]  /*203d0*/  LDGSTS.E [R9+0x30008], desc[UR6][R146.64], P2 ;  /* 0x3000800092097fae */ /* 0x0003e20009121846 */
[----:B--2---:R-:W-:-:S04]  /*203e0*/  SEL R15, RZ, 0x4, !P1 ;  /* 0x00000004ff0f7807 */ /* 0x004fc80004800000 */
[----:B------:R-:W-:-:S04]  /*203f0*/  SEL R15, R15, RZ, !P0 ;  /* 0x000000ff0f0f7207 */ /* 0x000fc80004000000 */
[----:B------:R-:W-:Y:S02]  /*20400*/  ISETP.NE.U32.AND P1, PT, R15, RZ, PT ;  /* 0x000000ff0f00720c */ /* 0x000fe40003f25070 */
[----:B----4-:R-:W-:-:S05]  /*20410*/  IADD3 R7, P3, R7, R5, RZ ;  /* 0x0000000507077210 */ /* 0x010fca0007f7e0ff */
[----:B------:R-:W-:Y:S01]  /*20420*/  IMAD.X R11, R11, 0x1, R4, P3 ;  /* 0x000000010b0b7824 */ /* 0x000fe200018e0604 */
[----:B------:R2:W-:Y:S03]  /*20430*/  STL [R1+0x1024], R7 ;  /* 0x0010240701007387 */ /* 0x0005e60000100800 */
[----:B-1----:R-:W-:Y:S01]  /*20440*/  IMAD.MOV.U32 R147, RZ, RZ, R11 ;  /* 0x000000ffff937224 */ /* 0x002fe200078e000b */
[----:B------:R1:W-:Y:S01]  /*20450*/  STL [R1+0x1020], R11 ;  /* 0x0010200b01007387 */ /* 0x0003e20000100800 */
[----:B------:R-:W-:-:S03]  /*20460*/  IMAD.MOV.U32 R146, RZ, RZ, R7 ;  /* 0x000000ffff927224 */ /* 0x000fc600078e0007 */
[----:B------:R-:W4:Y:S04]  /*20470*/  LDL.LU R145, [R1+0x1038] ;  /* 0x0010380001917983 */ /* 0x000f280000300800 */
[----:B--2---:R-:W2:Y:S01]  /*20480*/  LDL.LU R7, [R1+0x103c] ;  /* 0x00103c0001077983 */ /* 0x004ea20000300800 */
[----:B-1----:R-:W1:Y:S03]  /*20490*/  S2R R11, SR_TID.X ;  /* 0x00000000000b7919 */ /* 0x002e660000002100 */
[----:B------:R-:W-:Y:S01]  /*204a0*/  LDGSTS.E [R9+0x34008], desc[UR6][R146.64], P2 ;  /* 0x3400800092097fae */ /* 0x000fe20009121846 */
[-C--:B---3--:R-:W-:Y:S02]  /*204b0*/  IADD3 R10, P2, R10, R5.reuse, RZ ;  /* 0x000000050a0a7210 */ /* 0x088fe40007f5e0ff */
[----:B------:R-:W-:-:S03]  /*204c0*/  IADD3 R6, P3, R6, R5, RZ ;  /* 0x0000000506067210 */ /* 0x000fc60007f7e0ff */
[----:B------:R-:W-:Y:S01]  /*204d0*/  STL [R1+0x102c], R10 ;  /* 0x00102c0a01007387 */ /* 0x000fe20000100800 */
[----:B------:R-:W-:-:S04]  /*204e0*/  IMAD.X R14, R14, 0x1, R4, P2 ;  /* 0x000000010e0e7824 */ /* 0x000fc800010e0604 */
[----:B------:R-:W-:Y:S01]  /*204f0*/  IMAD.MOV.U32 R15, RZ, RZ, R14 ;  /* 0x000000ffff0f7224 */ /* 0x000fe200078e000e */
[----:B------:R3:W-:Y:S01]  /*20500*/  STL [R1+0x1028], R14 ;  /* 0x0010280e01007387 */ /* 0x0007e20000100800 */
[----:B------:R-:W-:Y:S02]  /*20510*/  IMAD.X R8, R8, 0x1, R4, P3 ;  /* 0x0000000108087824 */ /* 0x000fe400018e0604 */
[----:B---3--:R-:W-:Y:S01]  /*20520*/  IMAD.MOV.U32 R14, RZ, RZ, R10 ;  /* 0x000000ffff0e7224 */ /* 0x008fe200078e000a */
[----:B------:R1:W-:Y:S04]  /*20530*/  STL [R1+0x1034], R6 ;  /* 0x0010340601007387 */ /* 0x0003e80000100800 */
[----:B------:R3:W-:Y:S04]  /*20540*/  LDGSTS.E [R9+0x3000c], desc[UR6][R14.64], P1 ;  /* 0x3000c0000e097fae */ /* 0x0007e80008921846 */
[----:B------:R1:W-:Y:S01]  /*20550*/  STL [R1+0x1030], R8 ;  /* 0x0010300801007387 */ /* 0x0003e20000100800 */
[----:B---3--:R-:W-:-:S02]  /*20560*/  IMAD.MOV.U32 R14, RZ, RZ, R6 ;  /* 0x000000ffff0e7224 */ /* 0x008fc400078e0006 */
[----:B------:R-:W-:Y:S01]  /*20570*/  IMAD.MOV.U32 R15, RZ, RZ, R8 ;  /* 0x000000ffff0f7224 */ /* 0x000fe200078e0008 */
[----:B-1----:R-:W-:Y:S02]  /*20580*/  LOP3.LUT R6, R11, 0x1f, RZ, 0xc0, !PT ;  /* 0x0000001f0b067812 */ /* 0x002fe400078ec0ff */
[----:B------:R-:W3:Y:S04]  /*20590*/  LDL.LU R11, [R1+0x1048] ;  /* 0x00104800010b7983 */ /* 0x000ee80000300800 */
[----:B------:R-:W3:Y:S04]  /*205a0*/  LDL.LU R10, [R1+0x104c] ;  /* 0x00104c00010a7983 */ /* 0x000ee80000300800 */
[----:B------:R1:W-:Y:S04]  /*205b0*/  LDGSTS.E [R9+0x3400c], desc[UR6][R14.64], P1 ;  /* 0x3400c0000e097fae */ /* 0x0003e80008921846 */
[----:B------:R-:W3:Y:S04]  /*205c0*/  LDL.LU R15, [R1+0x1058] ;  /* 0x00105800010f7983 */ /* 0x000ee80000300800 */
[----:B------:R-:W1:Y:S01]  /*205d0*/  LDL.LU R14, [R1+0x105c] ;  /* 0x00105c00010e7983 */ /* 0x000e620000300800 */
[----:B------:R-:W-:-:S02]  /*205e0*/  ISETP.GE.AND P1, PT, R6, R3, PT ;  /* 0x000000030600720c */ /* 0x000fc40003f26270 */
[----:B------:R-:W4:Y:S02]  /*205f0*/  S2R R6, SR_TID.X ;  /* 0x0000000000067919 */ /* 0x000f240000002100 */
[----:B------:R-:W-:Y:S01]  /*20600*/  SEL R3, RZ, 0x4, P1 ;  /* 0x00000004ff037807 */ /* 0x000fe20000800000 */
[----:B------:R-:W-:Y:S01]  /*20610*/  ULEA UR8, UR5, UR4, 0x10 ;  /* 0x0000000405087291 */ /* 0x000fe2000f8e803f */
[----:B------:R-:W0:Y:S02]  /*20620*/  LDGDEPBAR ;  /* 0x00000000000079af */ /* 0x000e240000000000 */
[----:B------:R-:W-:-:S04]  /*20630*/  SEL R3, R3, RZ, !P0 ;  /* 0x000000ff03037207 */ /* 0x000fc80004000000 */
[----:B------:R-:W-:Y:S02]  /*20640*/  ISETP.NE.U32.AND P0, PT, R3, RZ, PT ;  /* 0x000000ff0300720c */ /* 0x000fe40003f05070 */
[C---:B----4-:R-:W-:Y:S02]  /*20650*/  LOP3.LUT R8, R6.reuse, 0x60, RZ, 0xc0, !PT ;  /* 0x0000006006087812 */ /* 0x050fe400078ec0ff */
[----:B------:R-:W-:Y:S02]  /*20660*/  LOP3.LUT R6, R6, 0x7f, RZ, 0xc0, !PT ;  /* 0x0000007f06067812 */ /* 0x000fe400078ec0ff */
[----:B------:R-:W-:-:S03]  /*20670*/  SHF.R.U32.HI R8, RZ, 0x1, R8 ;  /* 0x00000001ff087819 */ /* 0x000fc60000011608 */
[----:B------:R-:W-:-:S05]  /*20680*/  IMAD.SHL.U32 R6, R6, 0x4, RZ ;  /* 0x0000000406067824 */ /* 0x000fca00078e00ff */
[----:B------:R-:W-:-:S05]  /*20690*/  LOP3.LUT R6, R6, R8, RZ, 0x3c, !PT ;  /* 0x0000000806067212 */ /* 0x000fca00078e3cff */
[----:B------:R-:W-:Y:S02]  /*206a0*/  VIADD R3, R6, UR8 ;  /* 0x0000000806037c36 */ /* 0x000fe40008000000 */
[----:B------:R-:W4:Y:S01]  /*206b0*/  LDL.LU R6, [R1+0x106c] ;  /* 0x00106c0001067983 */ /* 0x000f220000300800 */
[----:B--2---:R-:W-:-:S05]  /*206c0*/  IADD3 R7, P1, R7, R2, RZ ;  /* 0x0000000207077210 */ /* 0x004fca0007f3e0ff */
[----:B------:R-:W-:Y:S01]  /*206d0*/  IMAD.X R145, R145, 0x1, R0, P1 ;  /* 0x0000000191917824 */ /* 0x000fe200008e0600 */
[----:B------:R2:W-:Y:S01]  /*206e0*/  STL [R1+0x103c], R7 ;  /* 0x00103c0701007387 */ /* 0x0005e20000100800 */
[----:B------:R-:W-:-:S03]  /*206f0*/  IMAD.MOV.U32 R146, RZ, RZ, R7 ;  /* 0x000000ffff927224 */ /* 0x000fc600078e0007 */
[----:B------:R-:W-:Y:S04]  /*20700*/  STL [R1+0x1038], R145 ;  /* 0x0010389101007387 */ /* 0x000fe80000100800 */
[----:B------:R-:W4:Y:S04]  /*20710*/  LDL.LU R8, [R1+0x107c] ;  /* 0x00107c0001087983 */ /* 0x000f280000300800 */
[----:B--2---:R-:W2:Y:S04]  /*20720*/  LDL.LU R7, [R1+0x1068] ;  /* 0x0010680001077983 */ /* 0x004ea80000300800 */
[----:B------:R-:W2:Y:S01]  /*20730*/  LDL.LU R9, [R1+0x1078] ;  /* 0x0010780001097983 */ /* 0x000ea20000300800 */
[----:B------:R-:W-:-:S05]  /*20740*/  IMAD.MOV.U32 R147, RZ, RZ, R145 ;  /* 0x000000ffff937224 */ /* 0x000fca00078e0091 */
[----:B------:R-:W-:Y:S01]  /*20750*/  LDGSTS.E [R3], desc[UR6][R146.64], P0 ;  /* 0x0000000092037fae */ /* 0x000fe20008121846 */
[----:B---3--:R-:W-:-:S05]  /*20760*/  IADD3 R10, P1, R10, R2, RZ ;  /* 0x000000020a0a7210 */ /* 0x008fca0007f3e0ff */
[----:B------:R-:W-:Y:S01]  /*20770*/  IMAD.X R11, R11, 0x1, R0, P1 ;  /* 0x000000010b0b7824 */ /* 0x000fe200008e0600 */
[----:B------:R3:W-:Y:S04]  /*20780*/  STL [R1+0x104c], R10 ;  /* 0x00104c0a01007387 */ /* 0x0007e80000100800 */
[----:B------:R3:W-:Y:S04]  /*20790*/  STL [R1+0x1048], R11 ;  /* 0x0010480b01007387 */ /* 0x0007e80000100800 */
[----:B------:R2:W-:Y:S01]  /*207a0*/  LDGSTS.E [R3+0x400], desc[UR6][R10.64], P0 ;  /* 0x004000000a037fae */ /* 0x0005e20008121846 */
[----:B-1----:R-:W-:-:S05]  /*207b0*/  IADD3 R14, P2, R14, R2, RZ ;  /* 0x000000020e0e7210 */ /* 0x002fca0007f5e0ff */
[----:B------:R-:W-:Y:S01]  /*207c0*/  IMAD.X R15, R15, 0x1, R0, P2 ;  /* 0x000000010f0f7824 */ /* 0x000fe200010e0600 */
[----:B------:R1:W-:Y:S04]  /*207d0*/  STL [R1+0x105c], R14 ;  /* 0x00105c0e01007387 */ /* 0x0003e80000100800 */
[----:B------:R1:W-:Y:S04]  /*207e0*/  STL [R1+0x1058], R15 ;  /* 0x0010580f01007387 */ /* 0x0003e80000100800 */
[----:B---3--:R-:W3:Y:S04]  /*207f0*/  LDL.LU R10, [R1+0x108c] ;  /* 0x00108c00010a7983 */ /* 0x008ee80000300800 */
[----:B------:R-:W3:Y:S04]  /*20800*/  LDL.LU R11, [R1+0x109c] ;  /* 0x00109c00010b7983 */ /* 0x000ee80000300800 */
[----:B------:R3:W-:Y:S04]  /*20810*/  LDGSTS.E [R3+0x800], desc[UR6][R14.64], P0 ;  /* 0x008000000e037fae */ /* 0x0007e80008121846 */
[----:B-1----:R-:W3:Y:S04]  /*20820*/  LDL.LU R14, [R1+0x1088] ;  /* 0x00108800010e7983 */ /* 0x002ee80000300800 */
[----:B------:R-:W3:Y:S01]  /*20830*/  LDL.LU R15, [R1+0x1098] ;  /* 0x00109800010f7983 */ /* 0x000ee20000300800 */
[----:B----4-:R-:W-:-:S05]  /*20840*/  IADD3 R6, P1, R6, R2, RZ ;  /* 0x0000000206067210 */ /* 0x010fca0007f3e0ff */
[----:B------:R1:W-:Y:S01]  /*20850*/  STL [R1+0x106c], R6 ;  /* 0x00106c0601007387 */ /* 0x0003e20000100800 */
[----:B------:R-:W-:Y:S01]  /*20860*/  IADD3 R8, P2, R8, R2, RZ ;  /* 0x0000000208087210 */ /* 0x000fe20007f5e0ff */
[----:B--2---:R-:W-:-:S04]  /*20870*/  IMAD.X R7, R7, 0x1, R0, P1 ;  /* 0x0000000107077824 */ /* 0x004fc800008e0600 */
[----:B------:R-:W-:Y:S01]  /*20880*/  IMAD.X R9, R9, 0x1, R0, P2 ;  /* 0x0000000109097824 */ /* 0x000fe200010e0600 */
[----:B------:R2:W-:Y:S04]  /*20890*/  STL [R1+0x1068], R7 ;  /* 0x0010680701007387 */ /* 0x0005e80000100800 */
[----:B------:R4:W-:Y:S04]  /*208a0*/  STL [R1+0x107c], R8 ;  /* 0x00107c0801007387 */ /* 0x0009e80000100800 */
[----:B------:R-:W-:Y:S04]  /*208b0*/  LDGSTS.E [R3+0xc00], desc[UR6][R6.64], P0 ;  /* 0x00c0000006037fae */ /* 0x000fe80008121846 */
[----:B------:R4:W-:Y:S04]  /*208c0*/  STL [R1+0x1078], R9 ;  /* 0x0010780901007387 */ /* 0x0009e80000100800 */
[----:B------:R-:W-:Y:S04]  /*208d0*/  LDGSTS.E [R3+0x1000], desc[UR6][R8.64], P0 ;  /* 0x0100000008037fae */ /* 0x000fe80008121846 */
[----:B-1----:R-:W3:Y:S04]  /*208e0*/  LDL.LU R6, [R1+0x10ac] ;  /* 0x0010ac0001067983 */ /* 0x002ee80000300800 */
[----:B--2---:R-:W2:Y:S04]  /*208f0*/  LDL.LU R7, [R1+0x10bc] ;  /* 0x0010bc0001077983 */ /* 0x004ea80000300800 */
[----:B----4-:R-:W4:Y:S04]  /*20900*/  LDL.LU R8, [R1+0x10a8] ;  /* 0x0010a80001087983 */ /* 0x010f280000300800 */
[----:B------:R-:W4:Y:S01]  /*20910*/  LDL.LU R9, [R1+0x10b8] ;  /* 0x0010b80001097983 */ /* 0x000f220000300800 */
[----:B---3--:R-:W-:-:S02]  /*20920*/  IADD3 R10, P1, R10, R2, RZ ;  /* 0x000000020a0a7210 */ /* 0x008fc40007f3e0ff */
[----:B------:R-:W-:-:S03]  /*20930*/  IADD3 R11, P2, R11, R2, RZ ;  /* 0x000000020b0b7210 */ /* 0x000fc60007f5e0ff */
[----:B------:R1:W-:Y:S01]  /*20940*/  STL [R1+0x108c], R10 ;  /* 0x00108c0a01007387 */ /* 0x0003e20000100800 */
[----:B------:R-:W-:Y:S02]  /*20950*/  IMAD.MOV.U32 R146, RZ, RZ, R10 ;  /* 0x000000ffff927224 */ /* 0x000fe400078e000a */
[--C-:B------:R-:W-:Y:S02]  /*20960*/  IMAD.X R14, R14, 0x1, R0.reuse, P1 ;  /* 0x000000010e0e7824 */ /* 0x100fe400008e0600 */
[----:B------:R-:W-:-:S03]  /*20970*/  IMAD.X R15, R15, 0x1, R0, P2 ;  /* 0x000000010f0f7824 */ /* 0x000fc600010e0600 */
[----:B------:R3:W-:Y:S01]  /*20980*/  STL [R1+0x1088], R14 ;  /* 0x0010880e01007387 */ /* 0x0007e20000100800 */
[----:B------:R-:W-:-:S03]  /*20990*/  IMAD.MOV.U32 R147, RZ, RZ, R14 ;  /* 0x000000ffff937224 */ /* 0x000fc600078e000e */
[----:B------:R3:W-:Y:S04]  /*209a0*/  STL [R1+0x109c], R11 ;  /* 0x00109c0b01007387 */ /* 0x0007e80000100800 */
[----:B------:R3:W-:Y:S04]  /*209b0*/  STL [R1+0x1098], R15 ;  /* 0x0010980f01007387 */ /* 0x0007e80000100800 */
[----:B-1----:R-:W4:Y:S04]  /*209c0*/  LDL.LU R10, [R1+0x10cc] ;  /* 0x0010cc00010a7983 */ /* 0x002f280000300800 */
[----:B---3--:R-:W3:Y:S04]  /*209d0*/  LDL.LU R14, [R1+0x10dc] ;  /* 0x0010dc00010e7983 */ /* 0x008ee80000300800 */
[----:B------:R1:W-:Y:S02]  /*209e0*/  LDGSTS.E [R3+0x1400], desc[UR6][R146.64], P0 ;  /* 0x0140000092037fae */ /* 0x0003e40008121846 */
[----:B-1----:R-:W-:-:S02]  /*209f0*/  IMAD.MOV.U32 R146, RZ, RZ, R11 ;  /* 0x000000ffff927224 */ /* 0x002fc400078e000b */
[----:B------:R-:W3:Y:S01]  /*20a00*/  LDL.LU R11, [R1+0x10c8] ;  /* 0x0010c800010b7983 */ /* 0x000ee20000300800 */
[----:B------:R-:W-:-:S03]  /*20a10*/  IMAD.MOV.U32 R147, RZ, RZ, R15 ;  /* 0x000000ffff937224 */ /* 0x000fc600078e000f */
[----:B------:R-:W3:Y:S04]  /*20a20*/  LDL.LU R15, [R1+0x10d8] ;  /* 0x0010d800010f7983 */ /* 0x000ee80000300800 */
[----:B------:R1:W-:Y:S01]  /*20a30*/  LDGSTS.E [R3+0x1800], desc[UR6][R146.64], P0 ;  /* 0x0180000092037fae */ /* 0x0003e20008121846 */
[-C--:B------:R-:W-:Y:S02]  /*20a40*/  IADD3 R6, P1, R6, R2.reuse, RZ ;  /* 0x0000000206067210 */ /* 0x080fe40007f3e0ff */
[----:B--2---:R-:W-:-:S03]  /*20a50*/  IADD3 R7, P2, R7, R2, RZ ;  /* 0x0000000207077210 */ /* 0x004fc60007f5e0ff */
[--C-:B----4-:R-:W-:Y:S01]  /*20a60*/  IMAD.X R8, R8, 0x1, R0.reuse, P1 ;  /* 0x0000000108087824 */ /* 0x110fe200008e0600 */
[----:B------:R2:W-:Y:S01]  /*20a70*/  STL [R1+0x10ac], R6 ;  /* 0x0010ac0601007387 */ /* 0x0005e20000100800 */
[----:B------:R-:W-:-:S03]  /*20a80*/  IMAD.X R9, R9, 0x1, R0, P2 ;  /* 0x0000000109097824 */ /* 0x000fc600010e0600 */
[----:B------:R4:W-:Y:S01]  /*20a90*/  STL [R1+0x10a8], R8 ;  /* 0x0010a80801007387 */ /* 0x0009e20000100800 */
[----:B-1----:R-:W-:Y:S02]  /*20aa0*/  IMAD.MOV.U32 R146, RZ, RZ, R6 ;  /* 0x000000ffff927224 */ /* 0x002fe400078e0006 */
[----:B------:R-:W-:Y:S01]  /*20ab0*/  IMAD.MOV.U32 R147, RZ, RZ, R8 ;  /* 0x000000ffff937224 */ /* 0x000fe200078e0008 */
[----:B------:R1:W-:Y:S04]  /*20ac0*/  STL [R1+0x10bc], R7 ;  /* 0x0010bc0701007387 */ /* 0x0003e80000100800 */
[----:B------:R1:W-:Y:S04]  /*20ad0*/  STL [R1+0x10b8], R9 ;  /* 0x0010b80901007387 */ /* 0x0003e80000100800 */
[----:B--2---:R-:W2:Y:S04]  /*20ae0*/  LDL.LU R6, [R1+0x10ec] ;  /* 0x0010ec0001067983 */ /* 0x004ea80000300800 */
[----:B----4-:R-:W4:Y:S04]  /*20af0*/  LDL.LU R8, [R1+0x10fc] ;  /* 0x0010fc0001087983 */ /* 0x010f280000300800 */
[----:B------:R1:W-:Y:S02]  /*20b00*/  LDGSTS.E [R3+0x1c00], desc[UR6][R146.64], P0 ;  /* 0x01c0000092037fae */ /* 0x0003e40008121846 */
[----:B-1----:R-:W-:-:S02]  /*20b10*/  IMAD.MOV.U32 R146, RZ, RZ, R7 ;  /* 0x000000ffff927224 */ /* 0x002fc400078e0007 */
[----:B------:R-:W4:Y:S01]  /*20b20*/  LDL.LU R7, [R1+0x10e8] ;  /* 0x0010e80001077983 */ /* 0x000f220000300800 */
[----:B------:R-:W-:-:S03]  /*20b30*/  IMAD.MOV.U32 R147, RZ, RZ, R9 ;  /* 0x000000ffff937224 */ /* 0x000fc600078e0009 */
[----:B------:R-:W4:Y:S04]  /*20b40*/  LDL.LU R9, [R1+0x10f8] ;  /* 0x0010f80001097983 */ /* 0x000f280000300800 */
[----:B------:R-:W-:Y:S01]  /*20b50*/  LDGSTS.E [R3+0x2000], desc[UR6][R146.64], P0 ;  /* 0x0200000092037fae */ /* 0x000fe20008121846 */
[-C--:B------:R-:W-:Y:S02]  /*20b60*/  IADD3 R10, P1, R10, R2.reuse, RZ ;  /* 0x000000020a0a7210 */ /* 0x080fe40007f3e0ff */
[----:B---3--:R-:W-:-:S03]  /*20b70*/  IADD3 R14, P2, R14, R2, RZ ;  /* 0x000000020e0e7210 */ /* 0x008fc60007f5e0ff */
[----:B------:R1:W-:Y:S01]  /*20b80*/  STL [R1+0x10cc], R10 ;  /* 0x0010cc0a01007387 */ /* 0x0003e20000100800 */
[--C-:B------:R-:W-:Y:S02]  /*20b90*/  IMAD.X R11, R11, 0x1, R0.reuse, P1 ;  /* 0x000000010b0b7824 */ /* 0x100fe400008e0600 */
[----:B------:R-:W-:-:S03]  /*20ba0*/  IMAD.X R15, R15, 0x1, R0, P2 ;  /* 0x000000010f0f7824 */ /* 0x000fc600010e0600 */
[----:B------:R3:W-:Y:S04]  /*20bb0*/  STL [R1+0x10c8], R11 ;  /* 0x0010c80b01007387 */ /* 0x0007e80000100800 */
[----:B------:R3:W-:Y:S04]  /*20bc0*/  STL [R1+0x10dc], R14 ;  /* 0x0010dc0e01007387 */ /* 0x0007e80000100800 */
[----:B------:R4:W-:Y:S04]  /*20bd0*/  LDGSTS.E [R3+0x2400], desc[UR6][R10.64], P0 ;  /* 0x024000000a037fae */ /* 0x0009e80008121846 */
[----:B------:R3:W-:Y:S04]  /*20be0*/  STL [R1+0x10d8], R15 ;  /* 0x0010d80f01007387 */ /* 0x0007e80000100800 */
[----:B------:R4:W-:Y:S04]  /*20bf0*/  LDGSTS.E [R3+0x2800], desc[UR6][R14.64], P0 ;  /* 0x028000000e037fae */ /* 0x0009e80008121846 */
[----:B-1----:R-:W4:Y:S04]  /*20c00*/  LDL.LU R10, [R1+0x110c] ;  /* 0x00110c00010a7983 */ /* 0x002f280000300800 */
[----:B---3--:R-:W3:Y:S04]  /*20c10*/  LDL.LU R11, [R1+0x111c] ;  /* 0x00111c00010b7983 */ /* 0x008ee80000300800 */
[----:B------:R-:W3:Y:S04]  /*20c20*/  LDL.LU R14, [R1+0x1108] ;  /* 0x00110800010e7983 */ /* 0x000ee80000300800 */
[----:B------:R-:W3:Y:S01]  /*20c30*/  LDL.LU R15, [R1+0x1118] ;  /* 0x00111800010f7983 */ /* 0x000ee20000300800 */
[----:B--2---:R-:W-:-:S02]  /*20c40*/  IADD3 R6, P1, R6, R2, RZ ;  /* 0x0000000206067210 */ /* 0x004fc40007f3e0ff */
[----:B----4-:R-:W-:-:S03]  /*20c50*/  IADD3 R8, P2, R8, R2, RZ ;  /* 0x0000000208087210 */ /* 0x010fc60007f5e0ff */
[----:B------:R1:W-:Y:S01]  /*20c60*/  STL [R1+0x10ec], R6 ;  /* 0x0010ec0601007387 */ /* 0x0003e20000100800 */
[--C-:B------:R-:W-:Y:S02]  /*20c70*/  IMAD.X R7, R7, 0x1, R0.reuse, P1 ;  /* 0x0000000107077824 */ /* 0x100fe400008e0600 */
[----:B------:R-:W-:-:S03]  /*20c80*/  IMAD.X R9, R9, 0x1, R0, P2 ;  /* 0x0000000109097824 */ /* 0x000fc600010e0600 */
        /* <DEDUP_REMOVED lines=9> */
[----:B------:R-:W-:-:S02]  /*20d20*/  IADD3 R10, P1, R10, R2, RZ ;  /* 0x000000020a0a7210 */ /* 0x000fc40007f3e0ff */
[----:B---3--:R-:W-:-:S03]  /*20d30*/  IADD3 R11, P2, R11, R2, RZ ;  /* 0x000000020b0b7210 */ /* 0x008fc60007f5e0ff */
[--C-:B------:R-:W-:Y:S01]  /*20d40*/  IMAD.X R14, R14, 0x1, R0.reuse, P1 ;  /* 0x000000010e0e7824 */ /* 0x100fe200008e0600 */
[----:B------:R1:W-:Y:S01]  /*20d50*/  STL [R1+0x110c], R10 ;  /* 0x00110c0a01007387 */ /* 0x0003e20000100800 */
[----:B------:R-:W-:-:S03]  /*20d60*/  IMAD.X R15, R15, 0x1, R0, P2 ;  /* 0x000000010f0f7824 */ /* 0x000fc600010e0600 */
[----:B------:R3:W-:Y:S01]  /*20d70*/  STL [R1+0x1108], R14 ;  /* 0x0011080e01007387 */ /* 0x0007e20000100800 */
[----:B------:R-:W-:Y:S02]  /*20d80*/  IMAD.MOV.U32 R146, RZ, RZ, R10 ;  /* 0x000000ffff927224 */ /* 0x000fe400078e000a */
[----:B------:R-:W-:Y:S01]  /*20d90*/  IMAD.MOV.U32 R147, RZ, RZ, R14 ;  /* 0x000000ffff937224 */ /* 0x000fe200078e000e */
        /* <DEDUP_REMOVED lines=59> */
[----:B------:R-:W-:Y:S01]  /*21150*/  STL [R1+0x118c], R10 ;  /* 0x00118c0a01007387 */ /* 0x000fe20000100800 */
[----:B------:R-:W-:-:S03]  /*21160*/  IMAD.X R15, R15, 0x1, R0, P2 ;  /* 0x000000010f0f7824 */ /* 0x000fc600010e0600 */
[----:B------:R1:W-:Y:S01]  /*21170*/  STL [R1+0x1188], R14 ;  /* 0x0011880e01007387 */ /* 0x0003e20000100800 */
[----:B------:R-:W-:Y:S02]  /*21180*/  IMAD.MOV.U32 R146, RZ, RZ, R10 ;  /* 0x000000ffff927224 */ /* 0x000fe400078e000a */
[----:B------:R-:W-:Y:S01]  /*21190*/  IMAD.MOV.U32 R147, RZ, RZ, R14 ;  /* 0x000000ffff937224 */ /* 0x000fe200078e000e */
[----:B------:R-:W-:Y:S04]  /*211a0*/  STL [R1+0x119c], R11 ;  /* 0x00119c0b01007387 */ /* 0x000fe80000100800 */
[----:B------:R3:W-:Y:S04]  /*211b0*/  STL [R1+0x1198], R15 ;  /* 0x0011980f01007387 */ /* 0x0007e80000100800 */
[----:B-1----:R-:W4:Y:S04]  /*211c0*/  LDL.LU R14, [R1+0x11cc] ;  /* 0x0011cc00010e7983 */ /* 0x002f280000300800 */
[----:B------:R-:W4:Y:S04]  /*211d0*/  LDL.LU R10, [R1+0x11dc] ;  /* 0x0011dc00010a7983 */ /* 0x000f280000300800 */
[----:B------:R1:W-:Y:S02]  /*211e0*/  LDGSTS.E [R3+0x5400], desc[UR6][R146.64], P0 ;  /* 0x0540000092037fae */ /* 0x0003e40008121846 */
[----:B-1----:R-:W-:-:S02]  /*211f0*/  IMAD.MOV.U32 R147, RZ, RZ, R15 ;  /* 0x000000ffff937224 */ /* 0x002fc400078e000f */
[----:B---3--:R-:W3:Y:S01]  /*21200*/  LDL.LU R15, [R1+0x11c8] ;  /* 0x0011c800010f7983 */ /* 0x008ee20000300800 */
[----:B------:R-:W-:-:S03]  /*21210*/  IMAD.MOV.U32 R146, RZ, RZ, R11 ;  /* 0x000000ffff927224 */ /* 0x000fc600078e000b */
[----:B------:R-:W3:Y:S04]  /*21220*/  LDL.LU R11, [R1+0x11d8] ;  /* 0x0011d800010b7983 */ /* 0x000ee80000300800 */
[----:B------:R1:W-:Y:S01]  /*21230*/  LDGSTS.E [R3+0x5800], desc[UR6][R146.64], P0 ;  /* 0x0580000092037fae */ /* 0x0003e20008121846 */
[-C--:B------:R-:W-:Y:S02]  /*21240*/  IADD3 R6, P1, R6, R2.reuse, RZ ;  /* 0x0000000206067210 */ /* 0x080fe40007f3e0ff */
[----:B--2---:R-:W-:-:S03]  /*21250*/  IADD3 R7, P2, R7, R2, RZ ;  /* 0x0000000207077210 */ /* 0x004fc60007f5e0ff */
[--C-:B----4-:R-:W-:Y:S01]  /*21260*/  IMAD.X R8, R8, 0x1, R0.reuse, P1 ;  /* 0x0000000108087824 */ /* 0x110fe200008e0600 */
[----:B------:R-:W-:Y:S01]  /*21270*/  STL [R1+0x11ac], R6 ;  /* 0x0011ac0601007387 */ /* 0x000fe20000100800 */
[----:B------:R-:W-:-:S03]  /*21280*/  IMAD.X R9, R9, 0x1, R0, P2 ;  /* 0x0000000109097824 */ /* 0x000fc600010e0600 */
[----:B------:R2:W-:Y:S01]  /*21290*/  STL [R1+0x11a8], R8 ;  /* 0x0011a80801007387 */ /* 0x0005e20000100800 */
[----:B-1----:R-:W-:Y:S02]  /*212a0*/  IMAD.MOV.U32 R146, RZ, RZ, R6 ;  /* 0x000000ffff927224 */ /* 0x002fe400078e0006 */
[----:B------:R-:W-:Y:S01]  /*212b0*/  IMAD.MOV.U32 R147, RZ, RZ, R8 ;  /* 0x000000ffff937224 */ /* 0x000fe200078e0008 */
[----:B------:R-:W-:Y:S04]  /*212c0*/  STL [R1+0x11bc], R7 ;  /* 0x0011bc0701007387 */ /* 0x000fe80000100800 */
[----:B------:R1:W-:Y:S04]  /*212d0*/  STL [R1+0x11b8], R9 ;  /* 0x0011b80901007387 */ /* 0x0003e80000100800 */
[----:B--2---:R-:W2:Y:S04]  /*212e0*/  LDL.LU R8, [R1+0x11ec] ;  /* 0x0011ec0001087983 */ /* 0x004ea80000300800 */
[----:B------:R4:W-:Y:S04]  /*212f0*/  LDGSTS.E [R3+0x5c00], desc[UR6][R146.64], P0 ;  /* 0x05c0000092037fae */ /* 0x0009e80008121846 */
[----:B------:R-:W2:Y:S01]  /*21300*/  LDL.LU R6, [R1+0x11fc] ;  /* 0x0011fc0001067983 */ /* 0x000ea20000300800 */
[----:B----4-:R-:W-:-:S03]  /*21310*/  IMAD.MOV.U32 R147, RZ, RZ, R9 ;  /* 0x000000ffff937224 */ /* 0x010fc600078e0009 */
[----:B-1----:R-:W4:Y:S01]  /*21320*/  LDL.LU R9, [R1+0x11e8] ;  /* 0x0011e80001097983 */ /* 0x002f220000300800 */
[----:B------:R-:W-:-:S03]  /*21330*/  IMAD.MOV.U32 R146, RZ, RZ, R7 ;  /* 0x000000ffff927224 */ /* 0x000fc600078e0007 */
[----:B------:R-:W4:Y:S04]  /*21340*/  LDL.LU R7, [R1+0x11f8] ;  /* 0x0011f80001077983 */ /* 0x000f280000300800 */
[----:B------:R-:W-:Y:S01]  /*21350*/  LDGSTS.E [R3+0x6000], desc[UR6][R146.64], P0 ;  /* 0x0600000092037fae */ /* 0x000fe20008121846 */
[-C--:B------:R-:W-:Y:S02]  /*21360*/  IADD3 R14, P1, R14, R2.reuse, RZ ;  /* 0x000000020e0e7210 */ /* 0x080fe40007f3e0ff */
[----:B------:R-:W-:-:S03]  /*21370*/  IADD3 R10, P2, R10, R2, RZ ;  /* 0x000000020a0a7210 */ /* 0x000fc60007f5e0ff */
[----:B------:R-:W-:Y:S01]  /*21380*/  STL [R1+0x11cc], R14 ;  /* 0x0011cc0e01007387 */ /* 0x000fe20000100800 */
[--C-:B---3--:R-:W-:Y:S02]  /*21390*/  IMAD.X R15, R15, 0x1, R0.reuse, P1 ;  /* 0x000000010f0f7824 */ /* 0x108fe400008e0600 */
[----:B------:R-:W-:-:S03]  /*213a0*/  IMAD.X R11, R11, 0x1, R0, P2 ;  /* 0x000000010b0b7824 */ /* 0x000fc600010e0600 */
[----:B------:R1:W-:Y:S04]  /*213b0*/  STL [R1+0x11c8], R15 ;  /* 0x0011c80f01007387 */ /* 0x0003e80000100800 */
[----:B------:R3:W-:Y:S04]  /*213c0*/  STL [R1+0x11dc], R10 ;  /* 0x0011dc0a01007387 */ /* 0x0007e80000100800 */
[----:B------:R-:W-:Y:S04]  /*213d0*/  LDGSTS.E [R3+0x6400], desc[UR6][R14.64], P0 ;  /* 0x064000000e037fae */ /* 0x000fe80008121846 */
[----:B------:R-:W-:Y:S04]  /*213e0*/  STL [R1+0x11d8], R11 ;  /* 0x0011d80b01007387 */ /* 0x000fe80000100800 */
[----:B------:R3:W-:Y:S04]  /*213f0*/  LDGSTS.E [R3+0x6800], desc[UR6][R10.64], P0 ;  /* 0x068000000a037fae */ /* 0x0007e80008121846 */
[----:B-1----:R-:W3:Y:S04]  /*21400*/  LDL.LU R15, [R1+0x1208] ;  /* 0x00120800010f7983 */ /* 0x002ee80000300800 */
[----:B------:R-:W3:Y:S04]  /*21410*/  LDL.LU R14, [R1+0x120c] ;  /* 0x00120c00010e7983 */ /* 0x000ee80000300800 */
[----:B------:R-:W3:Y:S04]  /*21420*/  LDL.LU R148, [R1+0x1218] ;  /* 0x0012180001947983 */ /* 0x000ee80000300800 */
[----:B------:R-:W3:Y:S01]  /*21430*/  LDL.LU R147, [R1+0x121c] ;  /* 0x00121c0001937983 */ /* 0x000ee20000300800 */
[----:B--2---:R-:W-:-:S02]  /*21440*/  IADD3 R8, P1, R8, R2, RZ ;  /* 0x0000000208087210 */ /* 0x004fc40007f3e0ff */
[----:B------:R-:W-:-:S03]  /*21450*/  IADD3 R6, P2, R6, R2, RZ ;  /* 0x0000000206067210 */ /* 0x000fc60007f5e0ff */
[----:B------:R1:W-:Y:S01]  /*21460*/  STL [R1+0x11ec], R8 ;  /* 0x0011ec0801007387 */ /* 0x0003e20000100800 */
[--C-:B----4-:R-:W-:Y:S02]  /*21470*/  IMAD.X R9, R9, 0x1, R0.reuse, P1 ;  /* 0x0000000109097824 */ /* 0x110fe400008e0600 */
[----:B------:R-:W-:-:S03]  /*21480*/  IMAD.X R7, R7, 0x1, R0, P2 ;  /* 0x0000000107077824 */ /* 0x000fc600010e0600 */
[----:B------:R2:W-:Y:S04]  /*21490*/  STL [R1+0x11e8], R9 ;  /* 0x0011e80901007387 */ /* 0x0005e80000100800 */
[----:B------:R-:W-:Y:S01]  /*214a0*/  STL [R1+0x11fc], R6 ;  /* 0x0011fc0601007387 */ /* 0x000fe20000100800 */
[----:B---3--:R-:W-:-:S03]  /*214b0*/  IMAD.MOV.U32 R10, RZ, RZ, R8 ;  /* 0x000000ffff0a7224 */ /* 0x008fc600078e0008 */
[----:B------:R-:W3:Y:S04]  /*214c0*/  LDL.LU R145, [R1+0x122c] ;  /* 0x00122c0001917983 */ /* 0x000ee80000300800 */
[----:B------:R4:W-:Y:S04]  /*214d0*/  STL [R1+0x11f8], R7 ;  /* 0x0011f80701007387 */ /* 0x0009e80000100800 */
[----:B-1----:R-:W3:Y:S04]  /*214e0*/  LDL.LU R8, [R1+0x123c] ;  /* 0x00123c0001087983 */ /* 0x002ee80000300800 */
[----:B------:R-:W3:Y:S01]  /*214f0*/  LDL.LU R146, [R1+0x1228] ;  /* 0x0012280001927983 */ /* 0x000ee20000300800 */
[----:B------:R-:W-:-:S03]  /*21500*/  IMAD.MOV.U32 R11, RZ, RZ, R9 ;  /* 0x000000ffff0b7224 */ /* 0x000fc600078e0009 */
[----:B--2---:R-:W2:Y:S04]  /*21510*/  LDL.LU R9, [R1+0x1238] ;  /* 0x0012380001097983 */ /* 0x004ea80000300800 */
[----:B------:R-:W-:Y:S04]  /*21520*/  LDGSTS.E [R3+0x6c00], desc[UR6][R10.64], P0 ;  /* 0x06c000000a037fae */ /* 0x000fe80008121846 */
[----:B------:R-:W-:Y:S04]  /*21530*/  LDGSTS.E [R3+0x7000], desc[UR6][R6.64], P0 ;  /* 0x0700000006037fae */ /* 0x000fe80008121846 */
[----:B------:R-:W2:Y:S04]  /*21540*/  LDL.LU.64 R10, [R1+0xe20] ;  /* 0x000e2000010a7983 */ /* 0x000ea80000300a00 */
[----:B----4-:R-:W4:Y:S01]  /*21550*/  LDL.LU.64 R6, [R1+0xe10] ;  /* 0x000e100001067983 */ /* 0x010f220000300a00 */
[----:B------:R-:W-:-:S05]  /*21560*/  IADD3 R14, P1, R14, R2, RZ ;  /* 0x000000020e0e7210 */ /* 0x000fca0007f3e0ff */
[----:B------:R-:W-:Y:S01]  /*21570*/  IMAD.X R15, R15, 0x1, R0, P1 ;  /* 0x000000010f0f7824 */ /* 0x000fe200008e0600 */
[----:B------:R-:W-:Y:S01]  /*21580*/  IADD3 R147, P2, R147, R2, RZ ;  /* 0x0000000293937210 */ /* 0x000fe20007f5e0ff */
[----:B------:R-:W-:Y:S01]  /*21590*/  STL [R1+0x120c], R14 ;  /* 0x00120c0e01007387 */ /* 0x000fe20000100800 */
[----:B------:R-:W-:Y:S02]  /*215a0*/  IMAD.MOV.U32 R150, RZ, RZ, R14 ;  /* 0x000000ffff967224 */ /* 0x000fe400078e000e */
[----:B------:R-:W-:Y:S01]  /*215b0*/  IMAD.MOV.U32 R151, RZ, RZ, R15 ;  /* 0x000000ffff977224 */ /* 0x000fe200078e000f */
[----:B------:R1:W-:Y:S04]  /*215c0*/  STL [R1+0x1208], R15 ;  /* 0x0012080f01007387 */ /* 0x0003e80000100800 */
[----:B------:R-:W-:Y:S01]  /*215d0*/  STL [R1+0x121c], R147 ;  /* 0x00121c9301007387 */ /* 0x000fe20000100800 */
[----:B------:R-:W-:-:S03]  /*215e0*/  IMAD.X R148, R148, 0x1, R0, P2 ;  /* 0x0000000194947824 */ /* 0x000fc600010e0600 */
[----:B------:R-:W-:Y:S04]  /*215f0*/  LDGSTS.E [R3+0x7400], desc[UR6][R150.64], P0 ;  /* 0x0740000096037fae */ /* 0x000fe80008121846 */
[----:B-1----:R-:W4:Y:S01]  /*21600*/  LDL.LU.64 R14, [R1+0xe00] ;  /* 0x000e0000010e7983 */ /* 0x002f220000300a00 */
[----:B------:R-:W-:-:S03]  /*21610*/  IMAD.MOV.U32 R149, RZ, RZ, R148 ;  /* 0x000000ffff957224 */ /* 0x000fc600078e0094 */
[----:B------:R1:W-:Y:S02]  /*21620*/  STL [R1+0x1218], R148 ;  /* 0x0012189401007387 */ /* 0x0003e40000100800 */
[----:B-1----:R-:W-:-:S05]  /*21630*/  IMAD.MOV.U32 R148, RZ, RZ, R147 ;  /* 0x000000ffff947224 */ /* 0x002fca00078e0093 */
[----:B------:R-:W-:Y:S01]  /*21640*/  LDGSTS.E [R3+0x7800], desc[UR6][R148.64], P0 ;  /* 0x0780000094037fae */ /* 0x000fe20008121846 */
[----:B---3--:R-:W-:-:S05]  /*21650*/  IADD3 R145, P1, R145, R2, RZ ;  /* 0x0000000291917210 */ /* 0x008fca0007f3e0ff */
[----:B------:R-:W-:Y:S01]  /*21660*/  STL [R1+0x122c], R145 ;  /* 0x00122c9101007387 */ /* 0x000fe20000100800 */
[----:B------:R-:W-:Y:S01]  /*21670*/  IADD3 R8, P2, R8, R2, RZ ;  /* 0x0000000208087210 */ /* 0x000fe20007f5e0ff */
[----:B------:R-:W-:-:S04]  /*21680*/  IMAD.X R146, R146, 0x1, R0, P1 ;  /* 0x0000000192927824 */ /* 0x000fc800008e0600 */
[----:B------:R-:W-:Y:S01]  /*21690*/  IMAD.MOV.U32 R147, RZ, RZ, R146 ;  /* 0x000000ffff937224 */ /* 0x000fe200078e0092 */
[----:B------:R1:W-:Y:S01]  /*216a0*/  STL [R1+0x1228], R146 ;  /* 0x0012289201007387 */ /* 0x0003e20000100800 */
[----:B--2---:R-:W-:-:S03]  /*216b0*/  IMAD.X R9, R9, 0x1, R0, P2 ;  /* 0x0000000109097824 */ /* 0x004fc600010e0600 */
[----:B------:R2:W-:Y:S01]  /*216c0*/  STL [R1+0x123c], R8 ;  /* 0x00123c0801007387 */ /* 0x0005e20000100800 */
[----:B-1----:R-:W-:-:S05]  /*216d0*/  IMAD.MOV.U32 R146, RZ, RZ, R145 ;  /* 0x000000ffff927224 */ /* 0x002fca00078e0091 */
[----:B------:R-:W-:Y:S04]  /*216e0*/  LDGSTS.E [R3+0x7c00], desc[UR6][R146.64], P0 ;  /* 0x07c0000092037fae */ /* 0x000fe80008121846 */
[----:B------:R2:W-:Y:S04]  /*216f0*/  LDGSTS.E [R3+0x8000], desc[UR6][R8.64], P0 ;  /* 0x0800000008037fae */ /* 0x0005e80008121846 */
[----:B------:R1:W-:Y:S01]  /*21700*/  STL [R1+0x1238], R9 ;  /* 0x0012380901007387 */ /* 0x0003e20000100800 */
[----:B--2---:R-:W-:-:S05]  /*21710*/  IADD3 R8, P1, R10, R2, RZ ;  /* 0x000000020a087210 */ /* 0x004fca0007f3e0ff */
[----:B-1----:R-:W-:Y:S01]  /*21720*/  IMAD.X R9, R11, 0x1, R0, P1 ;  /* 0x000000010b097824 */ /* 0x002fe200008e0600 */
[----:B----4-:R-:W-:-:S04]  /*21730*/  IADD3 R10, P1, R6, R2, RZ ;  /* 0x00000002060a7210 */ /* 0x010fc80007f3e0ff */
[----:B------:R-:W-:Y:S01]  /*21740*/  LDGSTS.E [R3+0x8400], desc[UR6][R8.64], P0 ;  /* 0x0840000008037fae */ /* 0x000fe20008121846 */
[----:B------:R-:W-:-:S03]  /*21750*/  IMAD.X R11, R7, 0x1, R0, P1 ;  /* 0x00000001070b7824 */ /* 0x000fc600008e0600 */
[----:B------:R-:W-:Y:S01]  /*21760*/  STL.64 [R1+0xe20], R8 ;  /* 0x000e200801007387 */ /* 0x000fe20000100a00 */
[----:B------:R-:W-:-:S03]  /*21770*/  IADD3 R6, P1, R14, R2, RZ ;  /* 0x000000020e067210 */ /* 0x000fc60007f3e0ff */
[----:B------:R-:W-:Y:S02]  /*21780*/  LDGSTS.E [R3+0x8800], desc[UR6][R10.64], P0 ;  /* 0x088000000a037fae */ /* 0x000fe40008121846 */
[--C-:B------:R-:W-:Y:S01]  /*21790*/  IMAD.X R7, R15, 0x1, R0.reuse, P1 ;  /* 0x000000010f077824 */ /* 0x100fe200008e0600 */
[-C--:B------:R-:W-:Y:S01]  /*217a0*/  IADD3 R150, P1, R248, R2.reuse, RZ ;  /* 0x00000002f8967210 */ /* 0x080fe20007f3e0ff */
[----:B------:R1:W-:Y:S04]  /*217b0*/  STL.64 [R1+0xe10], R10 ;  /* 0x000e100a01007387 */ /* 0x0003e80000100a00 */
[--C-:B------:R-:W-:Y:S01]  /*217c0*/  IMAD.X R248, R249, 0x1, R0.reuse, P1 ;  /* 0x00000001f9f87824 */ /* 0x100fe200008e0600 */
[-C--:B------:R-:W-:Y:S01]  /*217d0*/  IADD3 R148, P1, R244, R2.reuse, RZ ;  /* 0x00000002f4947210 */ /* 0x080fe20007f3e0ff */
[----:B------:R-:W-:Y:S04]  /*217e0*/  LDGSTS.E [R3+0x8c00], desc[UR6][R6.64], P0 ;  /* 0x08c0000006037fae */ /* 0x000fe80008121846 */
[----:B------:R-:W-:Y:S01]  /*217f0*/  IMAD.X R244, R245, 0x1, R0, P1 ;  /* 0x00000001f5f47824 */ /* 0x000fe200008e0600 */
[----:B------:R-:W-:-:S05]  /*21800*/  IADD3 R146, P1, R240, R2, RZ ;  /* 0x00000002f0927210 */ /* 0x000fca0007f3e0ff */
        /* <DEDUP_REMOVED lines=29> */
[----:B------:R-:W-:Y:S01]  /*219e0*/  IADD3 R221, P1, R180, R2, RZ ;  /* 0x00000002b4dd7210 */ /* 0x000fe20007f3e0ff */
[----:B------:R-:W-:-:S04]  /*219f0*/  IMAD.MOV.U32 R213, RZ, RZ, R252 ;  /* 0x000000ffffd57224 */ /* 0x000fc800078e00fc */
[----:B------:R-:W-:Y:S01]  /*21a00*/  IMAD.X R180, R181, 0x1, R0, P1 ;  /* 0x00000001b5b47824 */ /* 0x000fe200008e0600 */
[----:B------:R-:W-:Y:S01]  /*21a10*/  IADD3 R252, P1, R176, R2, RZ ;  /* 0x00000002b0fc7210 */ /* 0x000fe20007f3e0ff */
[----:B------:R-:W-:-:S04]  /*21a20*/  IMAD.MOV.U32 R217, RZ, RZ, R151 ;  /* 0x000000ffffd97224 */ /* 0x000fc800078e0097 */
[----:B------:R-:W-:Y:S01]  /*21a30*/  IMAD.X R176, R177, 0x1, R0, P1 ;  /* 0x00000001b1b07824 */ /* 0x000fe200008e0600 */
[-C--:B------:R-:W-:Y:S01]  /*21a40*/  IADD3 R151, P1, R172, R2.reuse, RZ ;  /* 0x00000002ac977210 */ /* 0x080fe20007f3e0ff */
[----:B------:R-:W-:Y:S02]  /*21a50*/  IMAD.MOV.U32 R209, RZ, RZ, R249 ;  /* 0x000000ffffd17224 */ /* 0x000fe400078e00f9 */
[----:B------:R-:W-:Y:S02]  /*21a60*/  IMAD.MOV.U32 R249, RZ, RZ, R150 ;  /* 0x000000fffff97224 */ /* 0x000fe400078e0096 */
[----:B------:R-:W-:Y:S01]  /*21a70*/  IMAD.X R172, R173, 0x1, R0, P1 ;  /* 0x00000001adac7824 */ /* 0x000fe200008e0600 */
[----:B------:R-:W-:Y:S01]  /*21a80*/  IADD3 R150, P1, R168, R2, RZ ;  /* 0x00000002a8967210 */ /* 0x000fe20007f3e0ff */
[----:B------:R-:W-:Y:S02]  /*21a90*/  IMAD.MOV.U32 R181, RZ, RZ, R221 ;  /* 0x000000ffffb57224 */ /* 0x000fe400078e00dd */
[----:B------:R-:W-:-:S02]  /*21aa0*/  IMAD.MOV.U32 R221, RZ, RZ, R149 ;  /* 0x000000ffffdd7224 */ /* 0x000fc400078e0095 */
        /* <DEDUP_REMOVED lines=16> */
[--C-:B------:R-:W-:Y:S01]  /*21bb0*/  IMAD.X R152, R153, 0x1, R0.reuse, P1 ;  /* 0x0000000199987824 */ /* 0x100fe200008e0600 */
        /* <DEDUP_REMOVED lines=8> */
[----:B------:R-:W-:Y:S01]  /*21c40*/  IADD3 R14, P1, R12, R2, RZ ;  /* 0x000000020c0e7210 */ /* 0x000fe20007f3e0ff */
[----:B------:R2:W-:Y:S04]  /*21c50*/  STL.64 [R1+0xe00], R6 ;  /* 0x000e000601007387 */ /* 0x0005e80000100a00 */
[----:B------:R-:W-:Y:S01]  /*21c60*/  IMAD.X R12, R13, 0x1, R0, P1 ;  /* 0x000000010d0c7824 */ /* 0x000fe200008e0600 */
[----:B-1----:R-:W3:Y:S01]  /*21c70*/  LDL.LU R11, [R1+0x1040] ;  /* 0x00104000010b7983 */ /* 0x002ee20000300800 */
[----:B------:R-:W-:Y:S02]  /*21c80*/  IMAD.MOV.U32 R17, RZ, RZ, R16 ;  /* 0x000000ffff117224 */ /* 0x000fe400078e0010 */
[----:B------:R-:W-:Y:S01]  /*21c90*/  IMAD.MOV.U32 R16, RZ, RZ, R15 ;  /* 0x000000ffff107224 */ /* 0x000fe200078e000f */
[----:B------:R-:W4:Y:S01]  /*21ca0*/  LDL.LU R10, [R1+0x1044] ;  /* 0x00104400010a7983 */ /* 0x000f220000300800 */
[----:B------:R-:W-:-:S02]  /*21cb0*/  IMAD.MOV.U32 R13, RZ, RZ, R12 ;  /* 0x000000ffff0d7224 */ /* 0x000fc400078e000c */
[----:B------:R-:W-:Y:S01]  /*21cc0*/  IMAD.MOV.U32 R12, RZ, RZ, R14 ;  /* 0x000000ffff0c7224 */ /* 0x000fe200078e000e */
[----:B------:R-:W3:Y:S04]  /*21cd0*/  LDL.LU R15, [R1+0x1050] ;  /* 0x00105000010f7983 */ /* 0x000ee80000300800 */
[----:B------:R-:W3:Y:S01]  /*21ce0*/  LDL.LU R14, [R1+0x1054] ;  /* 0x00105400010e7983 */ /* 0x000ee20000300800 */
[----:B------:R-:W-:Y:S02]  /*21cf0*/  IMAD.MOV.U32 R177, RZ, RZ, R176 ;  /* 0x000000ffffb17224 */ /* 0x000fe400078e00b0 */
[----:B------:R-:W-:Y:S01]  /*21d00*/  IMAD.MOV.U32 R176, RZ, RZ, R252 ;  /* 0x000000ffffb07224 */ /* 0x000fe200078e00fc */
[----:B------:R-:W-:Y:S01]  /*21d10*/  LOP3.LUT R249, R249, R248, RZ, 0x3c, !PT ;  /* 0x000000f8f9f97212 */ /* 0x000fe200078e3cff */
[----:B------:R-:W1:Y:S01]  /*21d20*/  S2R R252, SR_TID.X ;  /* 0x0000000000fc7919 */ /* 0x000e620000002100 */
[----:B------:R-:W-:-:S02]  /*21d30*/  LOP3.LUT R245, R245, R244, RZ, 0x3c, !PT ;  /* 0x000000f4f5f57212 */ /* 0x000fc400078e3cff */
[----:B------:R-:W-:Y:S01]  /*21d40*/  LOP3.LUT R241, R241, R240, RZ, 0x3c, !PT ;  /* 0x000000f0f1f17212 */ /* 0x000fe200078e3cff */
[----:B--2---:R-:W2:Y:S01]  /*21d50*/  LDL.LU R7, [R1+0x1060] ;  /* 0x0010600001077983 */ /* 0x004ea20000300800 */
[----:B------:R-:W-:Y:S02]  /*21d60*/  LOP3.LUT R237, R237, R236, RZ, 0x3c, !PT ;  /* 0x000000eceded7212 */ /* 0x000fe400078e3cff */
[----:B------:R-:W-:Y:S01]  /*21d70*/  LOP3.LUT R248, R249, R248, RZ, 0x3c, !PT ;  /* 0x000000f8f9f87212 */ /* 0x000fe200078e3cff */
[----:B------:R-:W2:Y:S01]  /*21d80*/  LDL.LU R6, [R1+0x1064] ;  /* 0x0010640001067983 */ /* 0x000ea20000300800 */
[----:B------:R-:W-:Y:S02]  /*21d90*/  LOP3.LUT R233, R233, R232, RZ, 0x3c, !PT ;  /* 0x000000e8e9e97212 */ /* 0x000fe400078e3cff */
[----:B------:R-:W-:Y:S01]  /*21da0*/  LOP3.LUT R244, R245, R244, RZ, 0x3c, !PT ;  /* 0x000000f4f5f47212 */ /* 0x000fe200078e3cff */
[----:B------:R-:W2:Y:S01]  /*21db0*/  LDL.LU R9, [R1+0x1070] ;  /* 0x0010700001097983 */ /* 0x000ea20000300800 */
[----:B------:R-:W-:-:S02]  /*21dc0*/  LOP3.LUT R229, R229, R228, RZ, 0x3c, !PT ;  /* 0x000000e4e5e57212 */ /* 0x000fc400078e3cff */
[----:B------:R-:W-:Y:S02]  /*21dd0*/  LOP3.LUT R240, R241, R240, RZ, 0x3c, !PT ;  /* 0x000000f0f1f07212 */ /* 0x000fe400078e3cff */
[----:B------:R-:W-:Y:S02]  /*21de0*/  LOP3.LUT R225, R225, R224, RZ, 0x3c, !PT ;  /* 0x000000e0e1e17212 */ /* 0x000fe400078e3cff */
[----:B------:R-:W-:Y:S02]  /*21df0*/  LOP3.LUT R221, R221, R220, RZ, 0x3c, !PT ;  /* 0x000000dcdddd7212 */ /* 0x000fe400078e3cff */
[----:B------:R-:W-:Y:S02]  /*21e00*/  LOP3.LUT R217, R217, R216, RZ, 0x3c, !PT ;  /* 0x000000d8d9d97212 */ /* 0x000fe400078e3cff */
[----:B------:R-:W-:Y:S02]  /*21e10*/  LOP3.LUT R213, R213, R212, RZ, 0x3c, !PT ;  /* 0x000000d4d5d57212 */ /* 0x000fe400078e3cff */
[----:B------:R-:W-:-:S02]  /*21e20*/  LOP3.LUT R209, R209, R208, RZ, 0x3c, !PT ;  /* 0x000000d0d1d17212 */ /* 0x000fc400078e3cff */
[----:B------:R-:W-:Y:S02]  /*21e30*/  LOP3.LUT R205, R205, R204, RZ, 0x3c, !PT ;  /* 0x000000cccdcd7212 */ /* 0x000fe400078e3cff */
[----:B------:R-:W-:Y:S02]  /*21e40*/  LOP3.LUT R201, R201, R200, RZ, 0x3c, !PT ;  /* 0x000000c8c9c97212 */ /* 0x000fe400078e3cff */
[----:B------:R-:W-:Y:S02]  /*21e50*/  LOP3.LUT R197, R197, R196, RZ, 0x3c, !PT ;  /* 0x000000c4c5c57212 */ /* 0x000fe400078e3cff */
[----:B------:R-:W-:Y:S02]  /*21e60*/  LOP3.LUT R189, R189, R188, RZ, 0x3c, !PT ;  /* 0x000000bcbdbd7212 */ /* 0x000fe400078e3cff */
[----:B------:R-:W-:Y:S02]  /*21e70*/  LOP3.LUT R185, R185, R184, RZ, 0x3c, !PT ;  /* 0x000000b8b9b97212 */ /* 0x000fe400078e3cff */
[----:B------:R-:W-:Y:S01]  /*21e80*/  LOP3.LUT R181, R181, R180, RZ, 0x3c, !PT ;  /* 0x000000b4b5b57212 */ /* 0x000fe200078e3cff */
[----:B------:R-:W-:Y:S01]  /*21e90*/  IMAD.MOV.U32 R21, RZ, RZ, R20 ;  /* 0x000000ffff157224 */ /* 0x000fe200078e0014 */
[----:B------:R-:W-:Y:S01]  /*21ea0*/  LOP3.LUT R236, R237, R236, RZ, 0x3c, !PT ;  /* 0x000000ecedec7212 */ /* 0x000fe200078e3cff */
[----:B------:R-:W2:Y:S01]  /*21eb0*/  LDL.LU R8, [R1+0x1074] ;  /* 0x0010740001087983 */ /* 0x000ea20000300800 */
[----:B------:R-:W-:-:S02]  /*21ec0*/  LOP3.LUT R249, R249, R248, RZ, 0x3c, !PT ;  /* 0x000000f8f9f97212 */ /* 0x000fc400078e3cff */
[----:B------:R-:W-:Y:S02]  /*21ed0*/  LOP3.LUT R232, R233, R232, RZ, 0x3c, !PT ;  /* 0x000000e8e9e87212 */ /* 0x000fe400078e3cff */
[----:B------:R-:W-:Y:S01]  /*21ee0*/  LOP3.LUT R245, R245, R244, RZ, 0x3c, !PT ;  /* 0x000000f4f5f57212 */ /* 0x000fe200078e3cff */
[----:B------:R-:W-:Y:S01]  /*21ef0*/  LDGSTS.E [R3+0x9000], desc[UR6][R248.64], P0 ;  /* 0x09000000f8037fae */ /* 0x000fe20008121846 */
[----:B------:R-:W-:Y:S02]  /*21f00*/  LOP3.LUT R228, R229, R228, RZ, 0x3c, !PT ;  /* 0x000000e4e5e47212 */ /* 0x000fe400078e3cff */
[----:B------:R-:W-:Y:S01]  /*21f10*/  LOP3.LUT R241, R241, R240, RZ, 0x3c, !PT ;  /* 0x000000f0f1f17212 */ /* 0x000fe200078e3cff */
[----:B------:R-:W-:Y:S01]  /*21f20*/  LDGSTS.E [R3+0x9400], desc[UR6][R244.64], P0 ;  /* 0x09400000f4037fae */ /* 0x000fe20008121846 */
[----:B------:R-:W-:Y:S02]  /*21f30*/  LOP3.LUT R224, R225, R224, RZ, 0x3c, !PT ;  /* 0x000000e0e1e07212 */ /* 0x000fe400078e3cff */
[----:B------:R-:W-:Y:S01]  /*21f40*/  LOP3.LUT R237, R237, R236, RZ, 0x3c, !PT ;  /* 0x000000eceded7212 */ /* 0x000fe200078e3cff */
[----:B------:R-:W-:Y:S01]  /*21f50*/  LDGSTS.E [R3+0x9800], desc[UR6][R240.64], P0 ;  /* 0x09800000f0037fae */ /* 0x000fe20008121846 */
[----:B------:R-:W-:-:S02]  /*21f60*/  LOP3.LUT R220, R221, R220, RZ, 0x3c, !PT ;  /* 0x000000dcdddc7212 */ /* 0x000fc400078e3cff */
        /* <DEDUP_REMOVED lines=12> */
[----:B------:R-:W-:Y:S02]  /*22030*/  LOP3.LUT R204, R205, R204, RZ, 0x3c, !PT ;  /* 0x000000cccdcc7212 */ /* 0x000fe400078e3cff */
[----:B------:R-:W-:Y:S02]  /*22040*/  LOP3.LUT R217, R217, R216, RZ, 0x3c, !PT ;  /* 0x000000d8d9d97212 */ /* 0x000fe400078e3cff */
[----:B------:R-:W-:Y:S02]  /*22050*/  LOP3.LUT R200, R201, R200, RZ, 0x3c, !PT ;  /* 0x000000c8c9c87212 */ /* 0x000fe400078e3cff */
[----:B------:R-:W-:Y:S01]  /*22060*/  LOP3.LUT R196, R197, R196, RZ, 0x3c, !PT ;  /* 0x000000c4c5c47212 */ /* 0x000fe200078e3cff */
[----:B------:R-:W-:Y:S01]  /*22070*/  IMAD.MOV.U32 R20, RZ, RZ, R145 ;  /* 0x000000ffff147224 */ /* 0x000fe200078e0091 */
        /* <DEDUP_REMOVED lines=13> */
[----:B------:R-:W-:Y:S01]  /*22150*/  IMAD.MOV.U32 R153, RZ, RZ, R152 ;  /* 0x000000ffff997224 */ /* 0x000fe200078e0098 */
[C---:B-1----:R-:W-:Y:S01]  /*22160*/  LOP3.LUT R145, R252.reuse, 0x60, RZ, 0xc0, !PT ;  /* 0x00000060fc917812 */ /* 0x042fe200078ec0ff */
[----:B------:R-:W-:Y:S01]  /*22170*/  LDGSTS.E [R3+0xbc00], desc[UR6][R204.64], P0 ;  /* 0x0bc00000cc037fae */ /* 0x000fe20008121846 */
[----:B------:R-:W-:Y:S02]  /*22180*/  LOP3.LUT R193, R193, R192, RZ, 0x3c, !PT ;  /* 0x000000c0c1c17212 */ /* 0x000fe400078e3cff */
[----:B------:R-:W-:Y:S02]  /*22190*/  LOP3.LUT R252, R252, 0x7f, RZ, 0xc0, !PT ;  /* 0x0000007ffcfc7812 */ /* 0x000fe400078ec0ff */
[----:B------:R-:W-:Y:S01]  /*221a0*/  LOP3.LUT R189, R189, R188, RZ, 0x3c, !PT ;  /* 0x000000bcbdbd7212 */ /* 0x000fe200078e3cff */
[----:B------:R-:W-:Y:S01]  /*221b0*/  IMAD.MOV.U32 R152, RZ, RZ, R146 ;  /* 0x000000ffff987224 */ /* 0x000fe200078e0092 */
[----:B------:R-:W-:Y:S01]  /*221c0*/  LOP3.LUT R185, R185, R184, RZ, 0x3c, !PT ;  /* 0x000000b8b9b97212 */ /* 0x000fe200078e3cff */
[----:B------:R-:W-:Y:S01]  /*221d0*/  LDGSTS.E [R3+0xc000], desc[UR6][R200.64], P0 ;  /* 0x0c000000c8037fae */ /* 0x000fe20008121846 */
[----:B------:R-:W-:Y:S01]  /*221e0*/  LOP3.LUT R181, R181, R180, RZ, 0x3c, !PT ;  /* 0x000000b4b5b57212 */ /* 0x000fe200078e3cff */
[----:B------:R-:W-:Y:S01]  /*221f0*/  IMAD.MOV.U32 R173, RZ, RZ, R172 ;  /* 0x000000ffffad7224 */ /* 0x000fe200078e00ac */
[----:B------:R-:W-:Y:S01]  /*22200*/  SHF.R.U32.HI R146, RZ, 0x1, R145 ;  /* 0x00000001ff927819 */ /* 0x000fe20000011691 */
[----:B------:R-:W-:Y:S01]  /*22210*/  LDGSTS.E [R3+0xc400], desc[UR6][R196.64], P0 ;  /* 0x0c400000c4037fae */ /* 0x000fe20008121846 */
[----:B------:R-:W-:-:S02]  /*22220*/  IMAD.MOV.U32 R172, RZ, RZ, R151 ;  /* 0x000000ffffac7224 */ /* 0x000fc400078e0097 */
[----:B------:R-:W-:Y:S01]  /*22230*/  IMAD.MOV.U32 R169, RZ, RZ, R168 ;  /* 0x000000ffffa97224 */ /* 0x000fe200078e00a8 */
[----:B------:R-:W-:Y:S01]  /*22240*/  LDGSTS.E [R3+0xc800], desc[UR6][R192.64], P0 ;  /* 0x0c800000c0037fae */ /* 0x000fe20008121846 */
[----:B------:R-:W-:Y:S02]  /*22250*/  IMAD.SHL.U32 R145, R252, 0x4, RZ ;  /* 0x00000004fc917824 */ /* 0x000fe400078e00ff */
[----:B------:R-:W-:Y:S01]  /*22260*/  IMAD.MOV.U32 R168, RZ, RZ, R150 ;  /* 0x000000ffffa87224 */ /* 0x000fe200078e0096 */
[----:B------:R-:W-:Y:S01]  /*22270*/  LDGSTS.E [R3+0xcc00], desc[UR6][R188.64], P0 ;  /* 0x0cc00000bc037fae */ /* 0x000fe20008121846 */
[----:B------:R-:W-:Y:S02]  /*22280*/  IMAD.MOV.U32 R165, RZ, RZ, R164 ;  /* 0x000000ffffa57224 */ /* 0x000fe400078e00a4 */
[----:B------:R-:W-:Y:S01]  /*22290*/  IMAD.MOV.U32 R164, RZ, RZ, R149 ;  /* 0x000000ffffa47224 */ /* 0x000fe200078e0095 */
[----:B------:R-:W-:Y:S01]  /*222a0*/  LDGSTS.E [R3+0xd000], desc[UR6][R184.64], P0 ;  /* 0x0d000000b8037fae */ /* 0x000fe20008121846 */
[----:B------:R-:W-:-:S02]  /*222b0*/  IMAD.MOV.U32 R161, RZ, RZ, R160 ;  /* 0x000000ffffa17224 */ /* 0x000fc400078e00a0 */
[----:B------:R-:W-:Y:S01]  /*222c0*/  IMAD.MOV.U32 R160, RZ, RZ, R148 ;  /* 0x000000ffffa07224 */ /* 0x000fe200078e0094 */
[----:B------:R-:W-:Y:S01]  /*222d0*/  LDGSTS.E [R3+0xd400], desc[UR6][R180.64], P0 ;  /* 0x0d400000b4037fae */ /* 0x000fe20008121846 */
[----:B------:R-:W-:Y:S01]  /*222e0*/  IMAD.MOV.U32 R157, RZ, RZ, R156 ;  /* 0x000000ffff9d7224 */ /* 0x000fe200078e009c */
[----:B------:R-:W-:Y:S01]  /*222f0*/  LOP3.LUT R145, R145, R146, RZ, 0x3c, !PT ;  /* 0x0000009291917212 */ /* 0x000fe200078e3cff */
[----:B------:R-:W-:Y:S01]  /*22300*/  IMAD.MOV.U32 R156, RZ, RZ, R147 ;  /* 0x000000ffff9c7224 */ /* 0x000fe200078e0093 */
[----:B------:R-:W-:Y:S04]  /*22310*/  LDGSTS.E [R3+0xd800], desc[UR6][R176.64], P0 ;  /* 0x0d800000b0037fae */ /* 0x000fe80008121846 */
[----:B------:R-:W-:Y:S01]  /*22320*/  LDGSTS.E [R3+0xdc00], desc[UR6][R172.64], P0 ;  /* 0x0dc00000ac037fae */ /* 0x000fe20008121846 */
[----:B------:R-:W-:-:S03]  /*22330*/  LOP3.LUT R145, R145, 0x40, RZ, 0x3c, !PT ;  /* 0x0000004091917812 */ /* 0x000fc600078e3cff */
[----:B------:R-:W-:Y:S04]  /*22340*/  LDGSTS.E [R3+0xe000], desc[UR6][R168.64], P0 ;  /* 0x0e000000a8037fae */ /* 0x000fe80008121846 */
[----:B------:R-:W-:Y:S04]  /*22350*/  LDGSTS.E [R3+0xe400], desc[UR6][R164.64], P0 ;  /* 0x0e400000a4037fae */ /* 0x000fe80008121846 */
[----:B------:R-:W-:Y:S04]  /*22360*/  LDGSTS.E [R3+0xe800], desc[UR6][R160.64], P0 ;  /* 0x0e800000a0037fae */ /* 0x000fe80008121846 */
[----:B------:R-:W-:Y:S04]  /*22370*/  LDGSTS.E [R3+0xec00], desc[UR6][R156.64], P0 ;  /* 0x0ec000009c037fae */ /* 0x000fe80008121846 */
[----:B------:R-:W-:Y:S04]  /*22380*/  LDGSTS.E [R3+0xf000], desc[UR6][R152.64], P0 ;  /* 0x0f00000098037fae */ /* 0x000fe80008121846 */
[----:B------:R-:W-:Y:S04]  /*22390*/  LDGSTS.E [R3+0xf400], desc[UR6][R20.64], P0 ;  /* 0x0f40000014037fae */ /* 0x000fe80008121846 */
[----:B------:R-:W-:Y:S04]  /*223a0*/  LDGSTS.E [R3+0xf800], desc[UR6][R16.64], P0 ;  /* 0x0f80000010037fae */ /* 0x000fe80008121846 */
[----:B------:R1:W-:Y:S02]  /*223b0*/  LDGSTS.E [R3+0xfc00], desc[UR6][R12.64], P0 ;  /* 0x0fc000000c037fae */ /* 0x0003e40008121846 */
[----:B-1----:R-:W-:Y:S01]  /*223c0*/  VIADD R3, R145, UR8 ;  /* 0x0000000891037c36 */ /* 0x002fe20008000000 */
[----:B----4-:R-:W-:-:S05]  /*223d0*/  IADD3 R10, P1, R10, R2, RZ ;  /* 0x000000020a0a7210 */ /* 0x010fca0007f3e0ff */
[--C-:B---3--:R-:W-:Y:S01]  /*223e0*/  IMAD.X R11, R11, 0x1, R0.reuse, P1 ;  /* 0x000000010b0b7824 */ /* 0x108fe200008e0600 */
[-C--:B------:R-:W-:Y:S01]  /*223f0*/  IADD3 R14, P2, R14, R2.reuse, RZ ;  /* 0x000000020e0e7210 */ /* 0x080fe20007f5e0ff */
[----:B------:R1:W-:Y:S04]  /*22400*/  STL [R1+0x1044], R10 ;  /* 0x0010440a01007387 */ /* 0x0003e80000100800 */
[----:B------:R-:W-:Y:S01]  /*22410*/  IMAD.X R15, R15, 0x1, R0, P2 ;  /* 0x000000010f0f7824 */ /* 0x000fe200010e0600 */
[----:B------:R3:W-:Y:S04]  /*22420*/  STL [R1+0x1040], R11 ;  /* 0x0010400b01007387 */ /* 0x0007e80000100800 */
[----:B------:R4:W-:Y:S04]  /*22430*/  STL [R1+0x1054], R14 ;  /* 0x0010540e01007387 */ /* 0x0009e80000100800 */
[----:B------:R4:W-:Y:S04]  /*22440*/  STL [R1+0x1050], R15 ;  /* 0x0010500f01007387 */ /* 0x0009e80000100800 */
[----:B------:R2:W-:Y:S04]  /*22450*/  LDGSTS.E [R3+0x200], desc[UR6][R10.64], P0 ;  /* 0x002000000a037fae */ /* 0x0005e80008121846 */
[----:B------:R2:W-:Y:S04]  /*22460*/  LDGSTS.E [R3+0x600], desc[UR6][R14.64], P0 ;  /* 0x006000000e037fae */ /* 0x0005e80008121846 */
[----:B-1----:R-:W2:Y:S04]  /*22470*/  LDL.LU R10, [R1+0x1084] ;  /* 0x00108400010a7983 */ /* 0x002ea80000300800 */
[----:B---3--:R-:W3:Y:S04]  /*22480*/  LDL.LU R11, [R1+0x1094] ;  /* 0x00109400010b7983 */ /* 0x008ee80000300800 */
[----:B----4-:R-:W4:Y:S04]  /*22490*/  LDL.LU R14, [R1+0x1080] ;  /* 0x00108000010e7983 */ /* 0x010f280000300800 */
[----:B------:R-:W4:Y:S01]  /*224a0*/  LDL.LU R15, [R1+0x1090] ;  /* 0x00109000010f7983 */ /* 0x000f220000300800 */
[----:B--2---:R-:W-:-:S02]  /*224b0*/  IADD3 R6, P1, R6, R2, RZ ;  /* 0x0000000206067210 */ /* 0x004fc40007f3e0ff */
[----:B------:R-:W-:-:S03]  /*224c0*/  IADD3 R8, P2, R8, R2, RZ ;  /* 0x0000000208087210 */ /* 0x000fc60007f5e0ff */
[--C-:B------:R-:W-:Y:S02]  /*224d0*/  IMAD.X R7, R7, 0x1, R0.reuse, P1 ;  /* 0x0000000107077824 */ /* 0x100fe400008e0600 */
[----:B------:R-:W-:Y:S01]  /*224e0*/  IMAD.X R9, R9, 0x1, R0, P2 ;  /* 0x0000000109097824 */ /* 0x000fe200010e0600 */
[----:B------:R1:W-:Y:S04]  /*224f0*/  STL [R1+0x1064], R6 ;  /* 0x0010640601007387 */ /* 0x0003e80000100800 */
[----:B------:R2:W-:Y:S04]  /*22500*/  STL [R1+0x1060], R7 ;  /* 0x0010600701007387 */ /* 0x0005e80000100800 */
[----:B------:R2:W-:Y:S04]  /*22510*/  STL [R1+0x1074], R8 ;  /* 0x0010740801007387 */ /* 0x0005e80000100800 */
[----:B------:R-:W-:Y:S04]  /*22520*/  LDGSTS.E [R3+0xa00], desc[UR6][R6.64], P0 ;  /* 0x00a0000006037fae */ /* 0x000fe80008121846 */
[----:B------:R2:W-:Y:S04]  /*22530*/  STL [R1+0x1070], R9 ;  /* 0x0010700901007387 */ /* 0x0005e80000100800 */
[----:B------:R-:W-:Y:S04]  /*22540*/  LDGSTS.E [R3+0xe00], desc[UR6][R8.64], P0 ;  /* 0x00e0000008037fae */ /* 0x000fe80008121846 */
[----:B-1----:R-:W4:Y:S04]  /*22550*/  LDL.LU R6, [R1+0x10a4] ;  /* 0x0010a40001067983 */ /* 0x002f280000300800 */
[----:B--2---:R-:W2:Y:S04]  /*22560*/  LDL.LU R7, [R1+0x10b4] ;  /* 0x0010b40001077983 */ /* 0x004ea80000300800 */
[----:B------:R-:W2:Y:S04]  /*22570*/  LDL.LU R8, [R1+0x10a0] ;  /* 0x0010a00001087983 */ /* 0x000ea80000300800 */
[----:B------:R-:W2:Y:S01]  /*22580*/  LDL.LU R9, [R1+0x10b0] ;  /* 0x0010b00001097983 */ /* 0x000ea20000300800 */
[----:B------:R-:W-:-:S02]  /*22590*/  IADD3 R10, P1, R10, R2, RZ ;  /* 0x000000020a0a7210 */ /* 0x000fc40007f3e0ff */
[----:B---3--:R-:W-:-:S03]  /*225a0*/  IADD3 R11, P2, R11, R2, RZ ;  /* 0x000000020b0b7210 */ /* 0x008fc60007f5e0ff */
[--C-:B----4-:R-:W-:Y:S01]  /*225b0*/  IMAD.X R14, R14, 0x1, R0.reuse, P1 ;  /* 0x000000010e0e7824 */ /* 0x110fe200008e0600 */
[----:B------:R1:W-:Y:S01]  /*225c0*/  STL [R1+0x1084], R10 ;  /* 0x0010840a01007387 */ /* 0x0003e20000100800 */
[----:B------:R-:W-:-:S03]  /*225d0*/  IMAD.X R15, R15, 0x1, R0, P2 ;  /* 0x000000010f0f7824 */ /* 0x000fc600010e0600 */
[----:B------:R3:W-:Y:S01]  /*225e0*/  STL [R1+0x1080], R14 ;  /* 0x0010800e01007387 */ /* 0x0007e20000100800 */
[----:B------:R-:W-:Y:S02]  /*225f0*/  IMAD.MOV.U32 R146, RZ, RZ, R10 ;  /* 0x000000ffff927224 */ /* 0x000fe400078e000a */
[----:B------:R-:W-:Y:S01]  /*22600*/  IMAD.MOV.U32 R147, RZ, RZ, R14 ;  /* 0x000000ffff937224 */ /* 0x000fe200078e000e */
[----:B------:R4:W-:Y:S04]  /*22610*/  STL [R1+0x1094], R11 ;  /* 0x0010940b01007387 */ /* 0x0009e80000100800 */
[----:B------:R4:W-:Y:S04]  /*22620*/  STL [R1+0x1090], R15 ;  /* 0x0010900f01007387 */ /* 0x0009e80000100800 */
[----:B-1----:R-:W2:Y:S04]  /*22630*/  LDL.LU R10, [R1+0x10c4] ;  /* 0x0010c400010a7983 */ /* 0x002ea80000300800 */
[----:B---3--:R-:W3:Y:S04]  /*22640*/  LDL.LU R14, [R1+0x10d4] ;  /* 0x0010d400010e7983 */ /* 0x008ee80000300800 */
[----:B------:R1:W-:Y:S02]  /*22650*/  LDGSTS.E [R3+0x1200], desc[UR6][R146.64], P0 ;  /* 0x0120000092037fae */ /* 0x0003e40008121846 */
[----:B-1----:R-:W-:-:S02]  /*22660*/  IMAD.MOV.U32 R146, RZ, RZ, R11 ;  /* 0x000000ffff927224 */ /* 0x002fc400078e000b */
[----:B----4-:R-:W4:Y:S01]  /*22670*/  LDL.LU R11, [R1+0x10c0] ;  /* 0x0010c000010b7983 */ /* 0x010f220000300800 */
[----:B------:R-:W-:-:S03]  /*22680*/  IMAD.MOV.U32 R147, RZ, RZ, R15 ;  /* 0x000000ffff937224 */ /* 0x000fc600078e000f */
[----:B------:R-:W4:Y:S01]  /*22690*/  LDL.LU R15, [R1+0x10d0] ;  /* 0x0010d000010f7983 */ /* 0x000f220000300800 */
[-C--:B------:R-:W-:Y:S02]  /*226a0*/  IADD3 R6, P1, R6, R2.reuse, RZ ;  /* 0x0000000206067210 */ /* 0x080fe40007f3e0ff */
[----:B--2---:R-:W-:Y:S01]  /*226b0*/  IADD3 R7, P2, R7, R2, RZ ;  /* 0x0000000207077210 */ /* 0x004fe20007f5e0ff */
[----:B------:R1:W-:Y:S02]  /*226c0*/  LDGSTS.E [R3+0x1600], desc[UR6][R146.64], P0 ;  /* 0x0160000092037fae */ /* 0x0003e40008121846 */
[--C-:B------:R-:W-:Y:S02]  /*226d0*/  IMAD.X R8, R8, 0x1, R0.reuse, P1 ;  /* 0x0000000108087824 */ /* 0x100fe400008e0600 */
[----:B------:R-:W-:Y:S01]  /*226e0*/  IMAD.X R9, R9, 0x1, R0, P2 ;  /* 0x0000000109097824 */ /* 0x000fe200010e0600 */
[----:B------:R2:W-:Y:S04]  /*226f0*/  STL [R1+0x10a4], R6 ;  /* 0x0010a40601007387 */ /* 0x0005e80000100800 */
[----:B------:R2:W-:Y:S01]  /*22700*/  STL [R1+0x10a0], R8 ;  /* 0x0010a00801007387 */ /* 0x0005e20000100800 */
[----:B-1----:R-:W-:-:S03]  /*22710*/  IMAD.MOV.U32 R146, RZ, RZ, R6 ;  /* 0x000000ffff927224 */ /* 0x002fc600078e0006 */
[----:B------:R1:W-:Y:S01]  /*22720*/  STL [R1+0x10b4], R7 ;  /* 0x0010b40701007387 */ /* 0x0003e20000100800 */
[----:B------:R-:W-:-:S03]  /*22730*/  IMAD.MOV.U32 R147, RZ, RZ, R8 ;  /* 0x000000ffff937224 */ /* 0x000fc600078e0008 */
[----:B------:R1:W-:Y:S04]  /*22740*/  STL [R1+0x10b0], R9 ;  /* 0x0010b00901007387 */ /* 0x0003e80000100800 */
[----:B--2---:R-:W2:Y:S04]  /*22750*/  LDL.LU R6, [R1+0x10e4] ;  /* 0x0010e40001067983 */ /* 0x004ea80000300800 */
[----:B------:R-:W2:Y:S04]  /*22760*/  LDL.LU R8, [R1+0x10f4] ;  /* 0x0010f40001087983 */ /* 0x000ea80000300800 */
[----:B------:R1:W-:Y:S02]  /*22770*/  LDGSTS.E [R3+0x1a00], desc[UR6][R146.64], P0 ;  /* 0x01a0000092037fae */ /* 0x0003e40008121846 */
[----:B-1----:R-:W-:-:S02]  /*22780*/  IMAD.MOV.U32 R146, RZ, RZ, R7 ;  /* 0x000000ffff927224 */ /* 0x002fc400078e0007 */
[----:B------:R-:W2:Y:S01]  /*22790*/  LDL.LU R7, [R1+0x10e0] ;  /* 0x0010e00001077983 */ /* 0x000ea20000300800 */
[----:B------:R-:W-:-:S03]  /*227a0*/  IMAD.MOV.U32 R147, RZ, RZ, R9 ;  /* 0x000000ffff937224 */ /* 0x000fc600078e0009 */
[----:B------:R-:W2:Y:S04]  /*227b0*/  LDL.LU R9, [R1+0x10f0] ;  /* 0x0010f00001097983 */ /* 0x000ea80000300800 */
[----:B------:R-:W-:Y:S01]  /*227c0*/  LDGSTS.E [R3+0x1e00], desc[UR6][R146.64], P0 ;  /* 0x01e0000092037fae */ /* 0x000fe20008121846 */
[-C--:B------:R-:W-:Y:S02]  /*227d0*/  IADD3 R10, P1, R10, R2.reuse, RZ ;  /* 0x000000020a0a7210 */ /* 0x080fe40007f3e0ff */
[----:B---3--:R-:W-:-:S03]  /*227e0*/  IADD3 R14, P2, R14, R2, RZ ;  /* 0x000000020e0e7210 */ /* 0x008fc60007f5e0ff */
[----:B------:R1:W-:Y:S01]  /*227f0*/  STL [R1+0x10c4], R10 ;  /* 0x0010c40a01007387 */ /* 0x0003e20000100800 */
[--C-:B----4-:R-:W-:Y:S02]  /*22800*/  IMAD.X R11, R11, 0x1, R0.reuse, P1 ;  /* 0x000000010b0b7824 */ /* 0x110fe400008e0600 */
[----:B------:R-:W-:-:S03]  /*22810*/  IMAD.X R15, R15, 0x1, R0, P2 ;  /* 0x000000010f0f7824 */ /* 0x000fc600010e0600 */
[----:B------:R3:W-:Y:S04]  /*22820*/  STL [R1+0x10c0], R11 ;  /* 0x0010c00b01007387 */ /* 0x0007e80000100800 */
[----:B------:R4:W-:Y:S04]  /*22830*/  STL [R1+0x10d4], R14 ;  /* 0x0010d40e01007387 */ /* 0x0009e80000100800 */
[----:B------:R2:W-:Y:S04]  /*22840*/  LDGSTS.E [R3+0x2200], desc[UR6][R10.64], P0 ;  /* 0x022000000a037fae */ /* 0x0005e80008121846 */
[----:B------:R4:W-:Y:S04]  /*22850*/  STL [R1+0x10d0], R15 ;  /* 0x0010d00f01007387 */ /* 0x0009e80000100800 */
[----:B------:R2:W-:Y:S04]  /*22860*/  LDGSTS.E [R3+0x2600], desc[UR6][R14.64], P0 ;  /* 0x026000000e037fae */ /* 0x0005e80008121846 */
[----:B-1----:R-:W2:Y:S04]  /*22870*/  LDL.LU R10, [R1+0x1104] ;  /* 0x00110400010a7983 */ /* 0x002ea80000300800 */
[----:B---3--:R-:W3:Y:S04]  /*22880*/  LDL.LU R11, [R1+0x1114] ;  /* 0x00111400010b7983 */ /* 0x008ee80000300800 */
[----:B----4-:R-:W4:Y:S04]  /*22890*/  LDL.LU R14, [R1+0x1100] ;  /* 0x00110000010e7983 */ /* 0x010f280000300800 */
[----:B------:R-:W4:Y:S01]  /*228a0*/  LDL.LU R15, [R1+0x1110] ;  /* 0x00111000010f7983 */ /* 0x000f220000300800 */
[----:B--2---:R-:W-:-:S02]  /*228b0*/  IADD3 R6, P1, R6, R2, RZ ;  /* 0x0000000206067210 */ /* 0x004fc40007f3e0ff */
[----:B------:R-:W-:-:S03]  /*228c0*/  IADD3 R8, P2, R8, R2, RZ ;  /* 0x0000000208087210 */ /* 0x000fc60007f5e0ff */
        /* <DEDUP_REMOVED lines=33> */
[----:B------:R2:W-:Y:S01]  /*22ae0*/  STL [R1+0x1124], R6 ;  /* 0x0011240601007387 */ /* 0x0005e20000100800 */
[----:B------:R-:W-:-:S03]  /*22af0*/  IMAD.X R9, R9, 0x1, R0, P2 ;  /* 0x0000000109097824 */ /* 0x000fc600010e0600 */
        /* <DEDUP_REMOVED lines=57> */
[----:B------:R-:W3:Y:S01]  /*22e90*/  LDL.LU R11, [R1+0x11d0] ;  /* 0x0011d000010b7983 */ /* 0x000ee20000300800 */
[----:B------:R-:W-:-:S03]  /*22ea0*/  IADD3 R6, P1, R6, R2, RZ ;  /* 0x0000000206067210 */ /* 0x000fc60007f3e0ff */
[----:B------:R1:W-:Y:S01]  /*22eb0*/  LDGSTS.E [R3+0x5600], desc[UR6][R146.64], P0 ;  /* 0x0560000092037fae */ /* 0x0003e20008121846 */
[----:B--2---:R-:W-:Y:S01]  /*22ec0*/  IADD3 R7, P2, R7, R2, RZ ;  /* 0x0000000207077210 */ /* 0x004fe20007f5e0ff */
[--C-:B------:R-:W-:Y:S02]  /*22ed0*/  IMAD.X R8, R8, 0x1, R0.reuse, P1 ;  /* 0x0000000108087824 */ /* 0x100fe400008e0600 */
[----:B------:R-:W-:Y:S02]  /*22ee0*/  STL [R1+0x11a4], R6 ;  /* 0x0011a40601007387 */ /* 0x000fe40000100800 */
[----:B------:R-:W-:Y:S02]  /*22ef0*/  IMAD.X R9, R9, 0x1, R0, P2 ;  /* 0x0000000109097824 */ /* 0x000fe400010e0600 */
        /* <DEDUP_REMOVED lines=8> */
[----:B-1----:R-:W-:-:S03]  /*22f80*/  IMAD.MOV.U32 R147, RZ, RZ, R9 ;  /* 0x000000ffff937224 */ /* 0x002fc600078e0009 */
[----:B------:R-:W2:Y:S01]  /*22f90*/  LDL.LU R9, [R1+0x11e0] ;  /* 0x0011e00001097983 */ /* 0x000ea20000300800 */
[----:B------:R-:W-:-:S03]  /*22fa0*/  IMAD.MOV.U32 R146, RZ, RZ, R7 ;  /* 0x000000ffff927224 */ /* 0x000fc600078e0007 */
[----:B------:R-:W2:Y:S04]  /*22fb0*/  LDL.LU R7, [R1+0x11f0] ;  /* 0x0011f00001077983 */ /* 0x000ea80000300800 */
[----:B------:R-:W-:Y:S01]  /*22fc0*/  LDGSTS.E [R3+0x5e00], desc[UR6][R146.64], P0 ;  /* 0x05e0000092037fae */ /* 0x000fe20008121846 */
[-C--:B----4-:R-:W-:Y:S02]  /*22fd0*/  IADD3 R14, P1, R14, R2.reuse, RZ ;  /* 0x000000020e0e7210 */ /* 0x090fe40007f3e0ff */
[----:B------:R-:W-:-:S03]  /*22fe0*/  IADD3 R10, P2, R10, R2, RZ ;  /* 0x000000020a0a7210 */ /* 0x000fc60007f5e0ff */
[----:B------:R-:W-:Y:S01]  /*22ff0*/  STL [R1+0x11c4], R14 ;  /* 0x0011c40e01007387 */ /* 0x000fe20000100800 */
[--C-:B---3--:R-:W-:Y:S02]  /*23000*/  IMAD.X R15, R15, 0x1, R0.reuse, P1 ;  /* 0x000000010f0f7824 */ /* 0x108fe400008e0600 */
[----:B------:R-:W-:-:S03]  /*23010*/  IMAD.X R11, R11, 0x1, R0, P2 ;  /* 0x000000010b0b7824 */ /* 0x000fc600010e0600 */
[----:B------:R1:W-:Y:S04]  /*23020*/  STL [R1+0x11c0], R15 ;  /* 0x0011c00f01007387 */ /* 0x0003e80000100800 */
[----:B------:R-:W-:Y:S04]  /*23030*/  STL [R1+0x11d4], R10 ;  /* 0x0011d40a01007387 */ /* 0x000fe80000100800 */
[----:B------:R3:W-:Y:S04]  /*23040*/  LDGSTS.E [R3+0x6200], desc[UR6][R14.64], P0 ;  /* 0x062000000e037fae */ /* 0x0007e80008121846 */
[----:B------:R4:W-:Y:S04]  /*23050*/  STL [R1+0x11d0], R11 ;  /* 0x0011d00b01007387 */ /* 0x0009e80000100800 */
[----:B------:R3:W-:Y:S04]  /*23060*/  LDGSTS.E [R3+0x6600], desc[UR6][R10.64], P0 ;  /* 0x066000000a037fae */ /* 0x0007e80008121846 */
[----:B-1----:R-:W3:Y:S04]  /*23070*/  LDL.LU R15, [R1+0x1200] ;  /* 0x00120000010f7983 */ /* 0x002ee80000300800 */
[----:B------:R-:W3:Y:S04]  /*23080*/  LDL.LU R14, [R1+0x1204] ;  /* 0x00120400010e7983 */ /* 0x000ee80000300800 */
[----:B----4-:R-:W4:Y:S04]  /*23090*/  LDL.LU R11, [R1+0x1210] ;  /* 0x00121000010b7983 */ /* 0x010f280000300800 */
[----:B------:R-:W4:Y:S01]  /*230a0*/  LDL.LU R10, [R1+0x1214] ;  /* 0x00121400010a7983 */ /* 0x000f220000300800 */
[----:B--2---:R-:W-:-:S02]  /*230b0*/  IADD3 R8, P1, R8, R2, RZ ;  /* 0x0000000208087210 */ /* 0x004fc40007f3e0ff */
[----:B------:R-:W-:-:S03]  /*230c0*/  IADD3 R6, P2, R6, R2, RZ ;  /* 0x0000000206067210 */ /* 0x000fc60007f5e0ff */
[----:B------:R-:W-:Y:S01]  /*230d0*/  STL [R1+0x11e4], R8 ;  /* 0x0011e40801007387 */ /* 0x000fe20000100800 */
[--C-:B------:R-:W-:Y:S02]  /*230e0*/  IMAD.X R9, R9, 0x1, R0.reuse, P1 ;  /* 0x0000000109097824 */ /* 0x100fe400008e0600 */
[----:B------:R-:W-:-:S03]  /*230f0*/  IMAD.X R7, R7, 0x1, R0, P2 ;  /* 0x0000000107077824 */ /* 0x000fc600010e0600 */
[----:B------:R1:W-:Y:S04]  /*23100*/  STL [R1+0x11e0], R9 ;  /* 0x0011e00901007387 */ /* 0x0003e80000100800 */
[----:B------:R-:W-:Y:S04]  /*23110*/  STL [R1+0x11f4], R6 ;  /* 0x0011f40601007387 */ /* 0x000fe80000100800 */
[----:B------:R-:W2:Y:S04]  /*23120*/  LDL.LU R149, [R1+0x1224] ;  /* 0x0012240001957983 */ /* 0x000ea80000300800 */
[----:B------:R1:W-:Y:S04]  /*23130*/  STL [R1+0x11f0], R7 ;  /* 0x0011f00701007387 */ /* 0x0003e80000100800 */
[----:B------:R-:W2:Y:S04]  /*23140*/  LDL.LU R145, [R1+0x1234] ;  /* 0x0012340001917983 */ /* 0x000ea80000300800 */
[----:B------:R-:W2:Y:S04]  /*23150*/  LDL.LU R150, [R1+0x1220] ;  /* 0x0012200001967983 */ /* 0x000ea80000300800 */
[----:B------:R-:W2:Y:S04]  /*23160*/  LDL.LU R148, [R1+0x1230] ;  /* 0x0012300001947983 */ /* 0x000ea80000300800 */
[----:B------:R-:W-:Y:S04]  /*23170*/  LDGSTS.E [R3+0x6a00], desc[UR6][R8.64], P0 ;  /* 0x06a0000008037fae */ /* 0x000fe80008121846 */
[----:B------:R-:W-:Y:S04]  /*23180*/  LDGSTS.E [R3+0x6e00], desc[UR6][R6.64], P0 ;  /* 0x06e0000006037fae */ /* 0x000fe80008121846 */
[----:B-1----:R-:W2:Y:S04]  /*23190*/  LDL.LU.64 R8, [R1+0xe28] ;  /* 0x000e280001087983 */ /* 0x002ea80000300a00 */
[----:B------:R-:W2:Y:S01]  /*231a0*/  LDL.LU.64 R6, [R1+0xe18] ;  /* 0x000e180001067983 */ /* 0x000ea20000300a00 */
[----:B---3--:R-:W-:-:S05]  /*231b0*/  IADD3 R14, P1, R14, R2, RZ ;  /* 0x000000020e0e7210 */ /* 0x008fca0007f3e0ff */
[--C-:B------:R-:W-:Y:S01]  /*231c0*/  IMAD.X R15, R15, 0x1, R0.reuse, P1 ;  /* 0x000000010f0f7824 */ /* 0x100fe200008e0600 */
[----:B----4-:R-:W-:Y:S01]  /*231d0*/  IADD3 R10, P2, R10, R2, RZ ;  /* 0x000000020a0a7210 */ /* 0x010fe20007f5e0ff */
[----:B------:R-:W-:Y:S04]  /*231e0*/  STL [R1+0x1204], R14 ;  /* 0x0012040e01007387 */ /* 0x000fe80000100800 */
[----:B------:R1:W-:Y:S04]  /*231f0*/  STL [R1+0x1200], R15 ;  /* 0x0012000f01007387 */ /* 0x0003e80000100800 */
[----:B------:R-:W-:Y:S04]  /*23200*/  STL [R1+0x1214], R10 ;  /* 0x0012140a01007387 */ /* 0x000fe80000100800 */
[----:B------:R-:W3:Y:S01]  /*23210*/  LDL.LU.64 R146, [R1+0xe08] ;  /* 0x000e080001927983 */ /* 0x000ee20000300a00 */
[----:B------:R-:W-:-:S03]  /*23220*/  IMAD.X R11, R11, 0x1, R0, P2 ;  /* 0x000000010b0b7824 */ /* 0x000fc600010e0600 */
[----:B------:R-:W-:Y:S04]  /*23230*/  LDGSTS.E [R3+0x7200], desc[UR6][R14.64], P0 ;  /* 0x072000000e037fae */ /* 0x000fe80008121846 */
[----:B------:R4:W-:Y:S04]  /*23240*/  STL [R1+0x1210], R11 ;  /* 0x0012100b01007387 */ /* 0x0009e80000100800 */
[----:B------:R-:W-:Y:S04]  /*23250*/  LDGSTS.E [R3+0x7600], desc[UR6][R10.64], P0 ;  /* 0x076000000a037fae */ /* 0x000fe80008121846 */
[----:B-1----:R-:W3:Y:S04]  /*23260*/  LDL.LU.64 R14, [R1+0x1788] ;  /* 0x00178800010e7983 */ /* 0x002ee80000300a00 */
[----:B----4-:R-:W4:Y:S01]  /*23270*/  LDL.LU.64 R10, [R1+0x1780] ;  /* 0x00178000010a7983 */ /* 0x010f220000300a00 */
[----:B--2---:R-:W-:-:S02]  /*23280*/  IADD3 R149, P1, R149, R2, RZ ;  /* 0x0000000295957210 */ /* 0x004fc40007f3e0ff */
[----:B------:R-:W-:-:S03]  /*23290*/  IADD3 R145, P2, R145, R2, RZ ;  /* 0x0000000291917210 */ /* 0x000fc60007f5e0ff */
[--C-:B------:R-:W-:Y:S02]  /*232a0*/  IMAD.X R150, R150, 0x1, R0.reuse, P1 ;  /* 0x0000000196967824 */ /* 0x100fe400008e0600 */
[----:B------:R-:W-:Y:S01]  /*232b0*/  IMAD.X R148, R148, 0x1, R0, P2 ;  /* 0x0000000194947824 */ /* 0x000fe200010e0600 */
[----:B------:R-:W-:Y:S01]  /*232c0*/  STL [R1+0x1224], R149 ;  /* 0x0012249501007387 */ /* 0x000fe20000100800 */
[----:B------:R-:W-:-:S03]  /*232d0*/  IMAD.MOV.U32 R151, RZ, RZ, R150 ;  /* 0x000000ffff977224 */ /* 0x000fc600078e0096 */
[----:B------:R1:W-:Y:S04]  /*232e0*/  STL [R1+0x1220], R150 ;  /* 0x0012209601007387 */ /* 0x0003e80000100800 */
[----:B------:R-:W-:Y:S04]  /*232f0*/  STL [R1+0x1234], R145 ;  /* 0x0012349101007387 */ /* 0x000fe80000100800 */
[----:B------:R2:W-:Y:S01]  /*23300*/  STL [R1+0x1230], R148 ;  /* 0x0012309401007387 */ /* 0x0005e20000100800 */
[----:B-1----:R-:W-:Y:S02]  /*23310*/  IMAD.MOV.U32 R150, RZ, RZ, R149 ;  /* 0x000000ffff967224 */ /* 0x002fe400078e0095 */
[----:B------:R-:W-:-:S03]  /*23320*/  IMAD.MOV.U32 R149, RZ, RZ, R148 ;  /* 0x000000ffff957224 */ /* 0x000fc600078e0094 */
[----:B------:R-:W-:Y:S01]  /*23330*/  LDGSTS.E [R3+0x7a00], desc[UR6][R150.64], P0 ;  /* 0x07a0000096037fae */ /* 0x000fe20008121846 */
[----:B--2---:R-:W-:-:S05]  /*23340*/  IMAD.MOV.U32 R148, RZ, RZ, R145 ;  /* 0x000000ffff947224 */ /* 0x004fca00078e0091 */
[----:B------:R1:W-:Y:S02]  /*23350*/  LDGSTS.E [R3+0x7e00], desc[UR6][R148.64], P0 ;  /* 0x07e0000094037fae */ /* 0x0003e40008121846 */
[----:B-1----:R-:W-:-:S05]  /*23360*/  IADD3 R148, P1, R8, R2, RZ ;  /* 0x0000000208947210 */ /* 0x002fca0007f3e0ff */
[----:B------:R-:W-:Y:S01]  /*23370*/  IMAD.X R9, R9, 0x1, R0, P1 ;  /* 0x0000000109097824 */ /* 0x000fe200008e0600 */
[----:B------:R-:W-:-:S05]  /*23380*/  IADD3 R150, P1, R6, R2, RZ ;  /* 0x0000000206967210 */ /* 0x000fca0007f3e0ff */
[----:B------:R-:W-:Y:S01]  /*23390*/  IMAD.X R151, R7, 0x1, R0, P1 ;  /* 0x0000000107977824 */ /* 0x000fe200008e0600 */
[----:B---3--:R-:W-:-:S05]  /*233a0*/  IADD3 R6, P1, R146, R2, RZ ;  /* 0x0000000292067210 */ /* 0x008fca0007f3e0ff */
        /* <DEDUP_REMOVED lines=67> */
[----:B------:R-:W-:Y:S02]  /*237e0*/  IMAD.MOV.U32 R207, RZ, RZ, R147 ;  /* 0x000000ffffcf7224 */ /* 0x000fe400078e0093 */
[----:B------:R-:W-:Y:S01]  /*237f0*/  IMAD.X R22, R23, 0x1, R0, P1 ;  /* 0x0000000117167824 */ /* 0x000fe200008e0600 */
[----:B------:R-:W-:Y:S01]  /*23800*/  IADD3 R147, P1, R18, R2, RZ ;  /* 0x0000000212937210 */ /* 0x000fe20007f3e0ff */
[----:B------:R-:W-:-:S02]  /*23810*/  IMAD.MOV.U32 R167, RZ, RZ, R191 ;  /* 0x000000ffffa77224 */ /* 0x000fc400078e00bf */
[----:B------:R-:W-:Y:S02]  /*23820*/  IMAD.MOV.U32 R191, RZ, RZ, R215 ;  /* 0x000000ffffbf7224 */ /* 0x000fe400078e00d7 */
[----:B------:R-:W-:Y:S02]  /*23830*/  IMAD.MOV.U32 R215, RZ, RZ, R252 ;  /* 0x000000ffffd77224 */ /* 0x000fe400078e00fc */
[----:B------:R-:W-:Y:S01]  /*23840*/  IMAD.X R18, R19, 0x1, R0, P1 ;  /* 0x0000000113127824 */ /* 0x000fe200008e0600 */
[----:B------:R-:W-:Y:S01]  /*23850*/  IADD3 R252, P1, R14, R2, RZ ;  /* 0x000000020efc7210 */ /* 0x000fe20007f3e0ff */
[----:B------:R-:W-:Y:S02]  /*23860*/  IMAD.MOV.U32 R163, RZ, RZ, R187 ;  /* 0x000000ffffa37224 */ /* 0x000fe400078e00bb */
[----:B------:R-:W-:Y:S02]  /*23870*/  IMAD.MOV.U32 R187, RZ, RZ, R211 ;  /* 0x000000ffffbb7224 */ /* 0x000fe400078e00d3 */
[----:B------:R-:W-:-:S02]  /*23880*/  IMAD.MOV.U32 R171, RZ, RZ, R195 ;  /* 0x000000ffffab7224 */ /* 0x000fc400078e00c3 */
[----:B------:R-:W-:Y:S02]  /*23890*/  IMAD.MOV.U32 R211, RZ, RZ, R149 ;  /* 0x000000ffffd37224 */ /* 0x000fe400078e0095 */
[----:B------:R-:W-:Y:S02]  /*238a0*/  IMAD.MOV.U32 R195, RZ, RZ, R8 ;  /* 0x000000ffffc37224 */ /* 0x000fe400078e0008 */
[----:B------:R-:W-:Y:S01]  /*238b0*/  IMAD.X R14, R15, 0x1, R0, P1 ;  /* 0x000000010f0e7824 */ /* 0x000fe200008e0600 */
[----:B----4-:R-:W-:Y:S01]  /*238c0*/  IADD3 R8, P1, R10, R2, RZ ;  /* 0x000000020a087210 */ /* 0x010fe20007f3e0ff */
[----:B------:R-:W-:Y:S02]  /*238d0*/  IMAD.MOV.U32 R149, RZ, RZ, R9 ;  /* 0x000000ffff957224 */ /* 0x000fe400078e0009 */
[----:B------:R-:W-:Y:S02]  /*238e0*/  IMAD.MOV.U32 R155, RZ, RZ, R154 ;  /* 0x000000ffff9b7224 */ /* 0x000fe400078e009a */
[----:B------:R-:W-:Y:S01]  /*238f0*/  IMAD.X R10, R11, 0x1, R0, P1 ;  /* 0x000000010b0a7824 */ /* 0x000fe200008e0600 */
[----:B------:R1:W-:Y:S01]  /*23900*/  STL.64 [R1+0xe28], R148 ;  /* 0x000e289401007387 */ /* 0x0003e20000100a00 */
[----:B------:R-:W-:-:S02]  /*23910*/  IMAD.MOV.U32 R154, RZ, RZ, R145 ;  /* 0x000000ffff9a7224 */ /* 0x000fc400078e0091 */
[----:B------:R-:W-:Y:S01]  /*23920*/  IMAD.MOV.U32 R23, RZ, RZ, R22 ;  /* 0x000000ffff177224 */ /* 0x000fe200078e0016 */
[----:B------:R2:W-:Y:S01]  /*23930*/  STL.64 [R1+0xe18], R150 ;  /* 0x000e189601007387 */ /* 0x0005e20000100a00 */
[----:B------:R-:W-:Y:S02]  /*23940*/  IMAD.MOV.U32 R22, RZ, RZ, R146 ;  /* 0x000000ffff167224 */ /* 0x000fe400078e0092 */
[----:B------:R-:W-:Y:S01]  /*23950*/  IMAD.MOV.U32 R19, RZ, RZ, R18 ;  /* 0x000000ffff137224 */ /* 0x000fe200078e0012 */
[----:B------:R3:W-:Y:S01]  /*23960*/  STL.64 [R1+0xe08], R6 ;  /* 0x000e080601007387 */ /* 0x0007e20000100a00 */
[----:B------:R-:W-:Y:S02]  /*23970*/  IMAD.MOV.U32 R18, RZ, RZ, R147 ;  /* 0x000000ffff127224 */ /* 0x000fe400078e0093 */
[----:B------:R-:W-:Y:S01]  /*23980*/  IMAD.MOV.U32 R15, RZ, RZ, R14 ;  /* 0x000000ffff0f7224 */ /* 0x000fe200078e000e */
[----:B------:R4:W5:Y:S01]  /*23990*/  LDL.LU R145, [R1+0x1778] ;  /* 0x0017780001917983 */ /* 0x0009620000300800 */
[----:B------:R-:W-:-:S02]  /*239a0*/  IMAD.MOV.U32 R14, RZ, RZ, R252 ;  /* 0x000000ffff0e7224 */ /* 0x000fc400078e00fc */
[----:B------:R-:W-:Y:S01]  /*239b0*/  IMAD.MOV.U32 R11, RZ, RZ, R10 ;  /* 0x000000ffff0b7224 */ /* 0x000fe200078e000a */
[----:B------:R4:W5:Y:S01]  /*239c0*/  LDL.LU R146, [R1+0x1774] ;  /* 0x0017740001927983 */ /* 0x0009620000300800 */
[----:B------:R-:W-:-:S03]  /*239d0*/  IMAD.MOV.U32 R10, RZ, RZ, R8 ;  /* 0x000000ffff0a7224 */ /* 0x000fc600078e0008 */
[----:B------:R4:W5:Y:S04]  /*239e0*/  LDL.LU R147, [R1+0x1770] ;  /* 0x0017700001937983 */ /* 0x0009680000300800 */
[----:B------:R-:W4:Y:S04]  /*239f0*/  LDL.LU R252, [R1+0x176c] ;  /* 0x00176c0001fc7983 */ /* 0x000f280000300800 */
[----:B------:R1:W5:Y:S04]  /*23a00*/  LDL.LU R8, [R1+0x1768] ;  /* 0x0017680001087983 */ /* 0x0003680000300800 */
[----:B------:R1:W-:Y:S04]  /*23a10*/  LDGSTS.E [R3+0x8200], desc[UR6][R148.64], P0 ;  /* 0x0820000094037fae */ /* 0x0003e80008121846 */
[----:B------:R2:W-:Y:S04]  /*23a20*/  LDGSTS.E [R3+0x8600], desc[UR6][R150.64], P0 ;  /* 0x0860000096037fae */ /* 0x0005e80008121846 */
[----:B------:R3:W-:Y:S04]  /*23a30*/  LDGSTS.E [R3+0x8a00], desc[UR6][R6.64], P0 ;  /* 0x08a0000006037fae */ /* 0x0007e80008121846 */
[----:B-1----:R1:W5:Y:S04]  /*23a40*/  LDL.LU.64 R148, [R1+0x1760] ;  /* 0x0017600001947983 */ /* 0x0023680000300a00 */
[----:B--2---:R1:W5:Y:S04]  /*23a50*/  LDL.LU.64 R150, [R1+0x1758] ;  /* 0x0017580001967983 */ /* 0x0043680000300a00 */
[----:B---3--:R1:W5:Y:S04]  /*23a60*/  LDL.LU.64 R6, [R1+0x1750] ;  /* 0x0017500001067983 */ /* 0x0083680000300a00 */
[----:B------:R-:W2:Y:S01]  /*23a70*/  LDL R9, [R1+0x12b8] ;  /* 0x0012b80001097983 */ /* 0x000ea20000100800 */
        /* <DEDUP_REMOVED lines=14> */
[----:B------:R-:W-:Y:S01]  /*23b60*/  LOP3.LUT R219, R219, R218, RZ, 0x3c, !PT ;  /* 0x000000dadbdb7212 */ /* 0x000fe200078e3cff */
[----:B------:R1:W-:Y:S01]  /*23b70*/  LDGSTS.E [R3+0x8e00], desc[UR6][R250.64], P0 ;  /* 0x08e00000fa037fae */ /* 0x0003e20008121846 */
[----:B------:R-:W-:Y:S02]  /*23b80*/  LOP3.LUT R247, R247, R246, RZ, 0x3c, !PT ;  /* 0x000000f6f7f77212 */ /* 0x000fe400078e3cff */
[----:B------:R-:W-:Y:S02]  /*23b90*/  LOP3.LUT R230, R231, R230, RZ, 0x3c, !PT ;  /* 0x000000e6e7e67212 */ /* 0x000fe400078e3cff */
[----:B------:R-:W-:Y:S01]  /*23ba0*/  LOP3.LUT R215, R215, R214, RZ, 0x3c, !PT ;  /* 0x000000d6d7d77212 */ /* 0x000fe200078e3cff */
[----:B------:R1:W-:Y:S01]  /*23bb0*/  LDGSTS.E [R3+0x9200], desc[UR6][R246.64], P0 ;  /* 0x09200000f6037fae */ /* 0x0003e20008121846 */
        /* <DEDUP_REMOVED lines=61> */
[----:B------:R-:W-:Y:S01]  /*23f90*/  LOP3.LUT R179, R179, R178, RZ, 0x3c, !PT ;  /* 0x000000b2b3b37212 */ /* 0x000fe200078e3cff */
[----:B------:R1:W-:Y:S01]  /*23fa0*/  LDGSTS.E [R3+0xd200], desc[UR6][R182.64], P0 ;  /* 0x0d200000b6037fae */ /* 0x0003e20008121846 */
[----:B------:R-:W-:Y:S02]  /*23fb0*/  LOP3.LUT R162, R163, R162, RZ, 0x3c, !PT ;  /* 0x000000a2a3a27212 */ /* 0x000fe400078e3cff */
[----:B------:R-:W-:Y:S01]  /*23fc0*/  LOP3.LUT R175, R175, R174, RZ, 0x3c, !PT ;  /* 0x000000aeafaf7212 */ /* 0x000fe200078e3cff */
[----:B------:R1:W-:Y:S01]  /*23fd0*/  LDGSTS.E [R3+0xd600], desc[UR6][R178.64], P0 ;  /* 0x0d600000b2037fae */ /* 0x0003e20008121846 */
[----:B------:R-:W-:-:S02]  /*23fe0*/  LOP3.LUT R158, R159, R158, RZ, 0x3c, !PT ;  /* 0x0000009e9f9e7212 */ /* 0x000fc400078e3cff */
[----:B------:R-:W-:Y:S01]  /*23ff0*/  LOP3.LUT R171, R171, R170, RZ, 0x3c, !PT ;  /* 0x000000aaabab7212 */ /* 0x000fe200078e3cff */
[----:B------:R1:W-:Y:S01]  /*24000*/  LDGSTS.E [R3+0xda00], desc[UR6][R174.64], P0 ;  /* 0x0da00000ae037fae */ /* 0x0003e20008121846 */
[----:B------:R-:W-:Y:S02]  /*24010*/  LOP3.LUT R167, R167, R166, RZ, 0x3c, !PT ;  /* 0x000000a6a7a77212 */ /* 0x000fe400078e3cff */
[----:B------:R-:W-:Y:S01]  /*24020*/  LOP3.LUT R163, R163, R162, RZ, 0x3c, !PT ;  /* 0x000000a2a3a37212 */ /* 0x000fe200078e3cff */
[----:B------:R1:W-:Y:S01]  /*24030*/  LDGSTS.E [R3+0xde00], desc[UR6][R170.64], P0 ;  /* 0x0de00000aa037fae */ /* 0x0003e20008121846 */
[----:B------:R-:W-:-:S03]  /*24040*/  LOP3.LUT R159, R159, R158, RZ, 0x3c, !PT ;  /* 0x0000009e9f9f7212 */ /* 0x000fc600078e3cff */
[----:B------:R1:W-:Y:S04]  /*24050*/  LDGSTS.E [R3+0xe200], desc[UR6][R166.64], P0 ;  /* 0x0e200000a6037fae */ /* 0x0003e80008121846 */
[----:B------:R1:W-:Y:S04]  /*24060*/  LDGSTS.E [R3+0xe600], desc[UR6][R162.64], P0 ;  /* 0x0e600000a2037fae */ /* 0x0003e80008121846 */
[----:B------:R1:W-:Y:S04]  /*24070*/  LDGSTS.E [R3+0xea00], desc[UR6][R158.64], P0 ;  /* 0x0ea000009e037fae */ /* 0x0003e80008121846 */
[----:B------:R1:W-:Y:S04]  /*24080*/  LDGSTS.E [R3+0xee00], desc[UR6][R154.64], P0 ;  /* 0x0ee000009a037fae */ /* 0x0003e80008121846 */
[----:B------:R1:W-:Y:S04]  /*24090*/  LDGSTS.E [R3+0xf200], desc[UR6][R22.64], P0 ;  /* 0x0f20000016037fae */ /* 0x0003e80008121846 */
[----:B------:R1:W-:Y:S04]  /*240a0*/  LDGSTS.E [R3+0xf600], desc[UR6][R18.64], P0 ;  /* 0x0f60000012037fae */ /* 0x0003e80008121846 */
[----:B------:R1:W-:Y:S04]  /*240b0*/  LDGSTS.E [R3+0xfa00], desc[UR6][R14.64], P0 ;  /* 0x0fa000000e037fae */ /* 0x0003e80008121846 */
[----:B------:R1:W-:Y:S04]  /*240c0*/  LDGSTS.E [R3+0xfe00], desc[UR6][R10.64], P0 ;  /* 0x0fe000000a037fae */ /* 0x0003e80008121846 */
[----:B------:R-:W0:Y:S01]  /*240d0*/  LDGDEPBAR ;  /* 0x00000000000079af */ /* 0x000e220000000000 */
[----:B----4-:R-:W-:-:S05]  /*240e0*/  VIADD R252, R252, 0x1 ;  /* 0x00000001fcfc7836 */ /* 0x010fca0000000000 */
[----:B--2---:R-:W-:-:S13]  /*240f0*/  ISETP.NE.U32.AND P0, PT, R252, R9, PT ;  /* 0x00000009fc00720c */ /* 0x004fda0003f05070 */
[----:B-1----:R-:W-:Y:S05]  /*24100*/  @P0 BRA `(.L_x_1) ;  /* 0xffffff2800500947 */ /* 0x002fea000383ffff */
.L_x_0:
[----:B------:R1:W-:Y:S01]  /*24110*/  STL [R1+0x1890], R105 ;  /* 0x0018906901007387 */ /* 0x0003e20000100800 */
[----:B------:R-:W-:-:S04]  /*24120*/  DEPBAR.LE SB0, 0x0 ;  /* 0x000080000000791a */ /* 0x000fc80000000000 */
[----:B------:R2:W-:Y:S01]  /*24130*/  STL [R1+0x188c], R104 ;  /* 0x00188c6801007387 */ /* 0x0005e20000100800 */
[----:B------:R-:W-:Y:S01]  /*24140*/  ULDC.64 UR14, c[0x0][0x228] ;  /* 0x00008a00000e7ab9 */ /* 0x000fe20000000a00 */
[----:B------:R-:W-:Y:S01]  /*24150*/  ULDC.64 UR10, c[0x0][0x228] ;  /* 0x00008a00000a7ab9 */ /* 0x000fe20000000a00 */
[----:B------:R-:W-:Y:S01]  /*24160*/  ULDC UR5, c[0x0][0x248] ;  /* 0x0000920000057ab9 */ /* 0x000fe20000000800 */
[----:B------:R3:W-:Y:S01]  /*24170*/  STL [R1+0x1888], R103 ;  /* 0x0018886701007387 */ /* 0x0007e20000100800 */
[----:B------:R-:W-:Y:S01]  /*24180*/  ULDC.64 UR8, c[0x0][0x228] ;  /* 0x00008a0000087ab9 */ /* 0x000fe20000000a00 */
[----:B------:R-:W4:Y:S01]  /*24190*/  LDC R4, c[0x0][0x244] ;  /* 0x00009100ff047b82 */ /* 0x000f220000000800 */
[----:B------:R-:W-:Y:S01]  /*241a0*/  ULDC.64 UR12, c[0x0][0x228] ;  /* 0x00008a00000c7ab9 */ /* 0x000fe20000000a00 */
[----:B------:R3:W-:Y:S01]  /*241b0*/  STL [R1+0x1884], R102 ;  /* 0x0018846601007387 */ /* 0x0007e20000100800 */
[----:B------:R-:W1:Y:S01]  /*241c0*/  S2R R3, SR_TID.X ;  /* 0x0000000000037919 */ /* 0x000e620000002100 */
[----:B------:R-:W2:Y:S01]  /*241d0*/  S2R R252, SR_TID.X ;  /* 0x0000000000fc7919 */ /* 0x000ea20000002100 */
[----:B------:R-:W-:Y:S01]  /*241e0*/  LOP3.LUT R20, R20, 0xffefffff, RZ, 0xc0, !PT ;  /* 0xffefffff14147812 */ /* 0x000fe200078ec0ff */
[----:B------:R-:W-:Y:S01]  /*241f0*/  ULDC UR26, c[0x0][0x248] ;  /* 0x00009200001a7ab9 */ /* 0x000fe20000000800 */
[----:B------:R-:W-:Y:S01]  /*24200*/  ULDC.64 UR30, c[0x0][0x228] ;  /* 0x00008a00001e7ab9 */ /* 0x000fe20000000a00 */
[----:B------:R3:W-:Y:S01]  /*24210*/  STL [R1+0x1880], R101 ;  /* 0x0018806501007387 */ /* 0x0007e20000100800 */
[----:B------:R-:W-:Y:S01]  /*24220*/  ULDC UR27, c[0x0][0x248] ;  /* 0x00009200001b7ab9 */ /* 0x000fe20000000800 */
[----:B------:R-:W-:Y:S01]  /*24230*/  ULDC.64 UR36, c[0x0][0x228] ;  /* 0x00008a0000247ab9 */ /* 0x000fe20000000a00 */
[----:B------:R-:W-:Y:S01]  /*24240*/  ULDC UR28, c[0x0][0x248] ;  /* 0x00009200001c7ab9 */ /* 0x000fe20000000800 */
[----:B------:R3:W-:Y:S01]  /*24250*/  STL [R1+0x187c], R100 ;  /* 0x00187c6401007387 */ /* 0x0007e20000100800 */
[----:B------:R-:W-:Y:S01]  /*24260*/  ULDC.64 UR34, c[0x0][0x228] ;  /* 0x00008a0000227ab9 */ /* 0x000fe20000000a00 */
[----:B------:R-:W-:Y:S01]  /*24270*/  ULDC.64 UR40, c[0x0][0x228] ;  /* 0x00008a0000287ab9 */ /* 0x000fe20000000a00 */
[----:B------:R-:W-:Y:S01]  /*24280*/  ULDC.64 UR38, c[0x0][0x228] ;  /* 0x00008a0000267ab9 */ /* 0x000fe20000000a00 */
[----:B------:R3:W-:Y:S01]  /*24290*/  STL [R1+0x1878], R99 ;  /* 0x0018786301007387 */ /* 0x0007e20000100800 */
[----:B------:R-:W-:Y:S01]  /*242a0*/  ULDC UR33, c[0x0][0x248] ;  /* 0x0000920000217ab9 */ /* 0x000fe20000000800 */
[----:B------:R-:W-:Y:S01]  /*242b0*/  ULDC UR32, c[0x0][0x248] ;  /* 0x0000920000207ab9 */ /* 0x000fe20000000800 */
[----:B------:R-:W-:Y:S01]  /*242c0*/  ULDC UR57, c[0x0][0x228] ;  /* 0x00008a0000397ab9 */ /* 0x000fe20000000800 */
        /* <DEDUP_REMOVED lines=13> */
[----:B-1----:R-:W-:Y:S01]  /*243a0*/  IMAD.SHL.U32 R2, R3, 0x10, RZ ;  /* 0x0000001003027824 */ /* 0x002fe200078e00ff */
[----:B------:R-:W-:Y:S01]  /*243b0*/  ULDC UR44, c[0x0][0x228] ;  /* 0x00008a00002c7ab9 */ /* 0x000fe20000000800 */
[----:B------:R-:W-:Y:S01]  /*243c0*/  ULDC UR46, c[0x0][0x228] ;  /* 0x00008a00002e7ab9 */ /* 0x000fe20000000800 */
[----:B------:R1:W-:Y:S01]  /*243d0*/  STL [R1+0x1864], R94 ;  /* 0x0018645e01007387 */ /* 0x0003e20000100800 */
[----:B--2---:R-:W-:Y:S01]  /*243e0*/  IMAD.SHL.U32 R3, R252, 0x40, RZ ;  /* 0x00000040fc037824 */ /* 0x004fe200078e00ff */
[----:B------:R-:W-:Y:S01]  /*243f0*/  LOP3.LUT R2, R2, 0xf0, RZ, 0xc0, !PT ;  /* 0x000000f002027812 */ /* 0x000fe200078ec0ff */
[----:B------:R-:W-:Y:S01]  /*24400*/  ULDC UR48, c[0x0][0x228] ;  /* 0x00008a0000307ab9 */ /* 0x000fe20000000800 */
[----:B------:R2:W-:Y:S01]  /*24410*/  STL [R1+0x1860], R93 ;  /* 0x0018605d01007387 */ /* 0x0005e20000100800 */
[----:B------:R-:W-:Y:S01]  /*24420*/  LOP3.LUT R252, R252, 0x60, RZ, 0xc0, !PT ;  /* 0x00000060fcfc7812 */ /* 0x000fe200078ec0ff */
[----:B------:R-:W-:Y:S01]  /*24430*/  ULDC UR50, c[0x0][0x228] ;  /* 0x00008a0000327ab9 */ /* 0x000fe20000000800 */
[----:B------:R-:W-:Y:S01]  /*24440*/  LOP3.LUT R3, R3, 0x400, RZ, 0xc0, !PT ;  /* 0x0000040003037812 */ /* 0x000fe200078ec0ff */
[----:B------:R2:W-:Y:S01]  /*24450*/  STL [R1+0x185c], R92 ;  /* 0x00185c5c01007387 */ /* 0x0005e20000100800 */
[----:B------:R-:W-:Y:S01]  /*24460*/  ULDC UR52, c[0x0][0x228] ;  /* 0x00008a0000347ab9 */ /* 0x000fe20000000800 */
[----:B------:R-:W-:Y:S01]  /*24470*/  ULDC UR54, c[0x0][0x228] ;  /* 0x00008a0000367ab9 */ /* 0x000fe20000000800 */
[----:B------:R-:W-:Y:S01]  /*24480*/  IADD3 R0, R3, UR4, R2 ;  /* 0x0000000403007c10 */ /* 0x000fe2000fffe002 */
[----:B------:R-:W-:Y:S01]  /*24490*/  STL [R1+0x1858], R91 ;  /* 0x0018585b01007387 */ /* 0x000fe20000100800 */
[C---:B-----5:R-:W-:Y:S01]  /*244a0*/  VIADD R2, R6.reuse, 0x103 ;  /* 0x0000010306027836 */ /* 0x060fe20000000000 */
[----:B------:R-:W-:Y:S01]  /*244b0*/  ULDC UR22, c[0x0][0x228] ;  /* 0x00008a0000167ab9 */ /* 0x000fe20000000800 */
[----:B------:R-:W-:Y:S01]  /*244c0*/  VIADD R3, R6, 0x104 ;  /* 0x0000010406037836 */ /* 0x000fe20000000000 */
[----:B------:R-:W-:Y:S01]  /*244d0*/  STL [R1+0x1854], R90 ;  /* 0x0018545a01007387 */ /* 0x000fe20000100800 */
[----:B------:R-:W-:Y:S01]  /*244e0*/  IMAD R0, R252, 0x8, R0 ;  /* 0x00000008fc007824 */ /* 0x000fe200078e0200 */
[----:B------:R-:W-:Y:S01]  /*244f0*/  ISETP.GE.AND P2, PT, R2, UR15, PT ;  /* 0x0000000f02007c0c */ /* 0x000fe2000bf46270 */
[C---:B------:R-:W-:Y:S01]  /*24500*/  VIADD R2, R6.reuse, 0x101 ;  /* 0x0000010106027836 */ /* 0x040fe20000000000 */
[----:B------:R-:W-:Y:S01]  /*24510*/  STL [R1+0x1850], R89 ;  /* 0x0018505901007387 */ /* 0x000fe20000100800 */
[----:B------:R-:W-:Y:S01]  /*24520*/  ISETP.GE.AND P3, PT, R3, UR9, PT ;  /* 0x0000000903007c0c */ /* 0x000fe2000bf66270 */
[----:B------:R-:W-:Y:S01]  /*24530*/  ULDC UR9, c[0x0][0x248] ;  /* 0x0000920000097ab9 */ /* 0x000fe20000000800 */
[----:B------:R-:W-:Y:S01]  /*24540*/  VIADD R3, R6, 0x102 ;  /* 0x0000010206037836 */ /* 0x000fe20000000000 */
[----:B------:R-:W-:Y:S01]  /*24550*/  STL [R1+0x184c], R88 ;  /* 0x00184c5801007387 */ /* 0x000fe20000100800 */
[----:B------:R-:W-:Y:S01]  /*24560*/  ISETP.GE.AND P0, PT, R2, UR11, PT ;  /* 0x0000000b02007c0c */ /* 0x000fe2000bf06270 */
[----:B------:R-:W-:Y:S01]  /*24570*/  ULDC UR42, c[0x0][0x228] ;  /* 0x00008a00002a7ab9 */ /* 0x000fe20000000800 */
[----:B------:R-:W-:Y:S01]  /*24580*/  ULDC UR20, c[0x0][0x228] ;  /* 0x00008a0000147ab9 */ /* 0x000fe20000000800 */
[----:B------:R-:W-:Y:S01]  /*24590*/  STL [R1+0x1848], R87 ;  /* 0x0018485701007387 */ /* 0x000fe20000100800 */
[----:B------:R-:W-:Y:S01]  /*245a0*/  ULDC UR25, c[0x0][0x228] ;  /* 0x00008a0000197ab9 */ /* 0x000fe20000000800 */
        /* <DEDUP_REMOVED lines=13> */
[----:B------:R-:W1:Y:S01]  /*24680*/  S2R R252, SR_TID.X ;  /* 0x0000000000fc7919 */ /* 0x000e620000002100 */
[----:B------:R-:W-:Y:S01]  /*24690*/  BAR.SYNC.DEFER_BLOCKING 0x0 ;  /* 0x0000000000007b1d */ /* 0x000fe20000010000 */
[----:B------:R-:W-:-:S02]  /*246a0*/  ISETP.LT.AND P4, PT, R8, UR14, !P3 ;  /* 0x0000000e08007c0c */ /* 0x000fc4000df81270 */
[----:B------:R-:W-:Y:S01]  /*246b0*/  ISETP.GE.AND P1, PT, R3, UR13, PT ;  /* 0x0000000d03007c0c */ /* 0x000fe2000bf26270 */
[C---:B------:R-:W-:Y:S02]  /*246c0*/  VIADD R105, R6.reuse, 0x100 ;  /* 0x0000010006697836 */ /* 0x040fe40000000000 */
[C---:B------:R-:W-:Y:S01]  /*246d0*/  VIADD R104, R6.reuse, 0xff ;  /* 0x000000ff06687836 */ /* 0x040fe20000000000 */
[----:B------:R-:W-:Y:S01]  /*246e0*/  LOP3.LUT R19, R19, 0x7fffffff, RZ, 0xc0, !PT ;  /* 0x7fffffff13137812 */ /* 0x000fe200078ec0ff */
[----:B------:R-:W-:Y:S01]  /*246f0*/  STL [R1+0x1838], R83 ;  /* 0x0018385301007387 */ /* 0x000fe20000100800 */
[----:B---3--:R-:W-:Y:S01]  /*24700*/  VIADD R103, R6, 0xfe ;  /* 0x000000fe06677836 */ /* 0x008fe20000000000 */
[----:B------:R-:W-:Y:S01]  /*24710*/  LOP3.LUT R18, R18, 0x7fffffff, RZ, 0xc0, !PT ;  /* 0x7fffffff12127812 */ /* 0x000fe200078ec0ff */
[C---:B------:R-:W-:Y:S01]  /*24720*/  VIADD R102, R6.reuse, 0xfd ;  /* 0x000000fd06667836 */ /* 0x040fe20000000000 */
[----:B------:R-:W-:Y:S01]  /*24730*/  STL [R1+0x1834], R82 ;  /* 0x0018345201007387 */ /* 0x000fe20000100800 */
[C---:B------:R-:W-:Y:S01]  /*24740*/  VIADD R101, R6.reuse, 0xfc ;  /* 0x000000fc06657836 */ /* 0x040fe20000000000 */
[----:B------:R-:W-:Y:S01]  /*24750*/  ULDC UR15, c[0x0][0x228] ;  /* 0x00008a00000f7ab9 */ /* 0x000fe20000000800 */
[C---:B------:R-:W-:Y:S01]  /*24760*/  VIADD R100, R6.reuse, 0xfb ;  /* 0x000000fb06647836 */ /* 0x040fe20000000000 */
[----:B------:R-:W-:Y:S01]  /*24770*/  STL [R1+0x1830], R81 ;  /* 0x0018305101007387 */ /* 0x000fe20000100800 */
[----:B------:R-:W-:Y:S01]  /*24780*/  VIADD R99, R6, 0xfa ;  /* 0x000000fa06637836 */ /* 0x000fe20000000000 */
[----:B------:R-:W-:Y:S01]  /*24790*/  ULDC UR11, c[0x0][0x228] ;  /* 0x00008a00000b7ab9 */ /* 0x000fe20000000800 */
[----:B-1----:R-:W-:Y:S01]  /*247a0*/  LOP3.LUT R252, R252, 0x7f, RZ, 0xc0, !PT ;  /* 0x0000007ffcfc7812 */ /* 0x002fe200078ec0ff */
[----:B------:R-:W-:Y:S01]  /*247b0*/  STL [R1+0x182c], R80 ;  /* 0x00182c5001007387 */ /* 0x000fe20000100800 */
[----:B------:R-:W-:Y:S01]  /*247c0*/  ISETP.LT.AND P3, PT, R7, UR12, !P3 ;  /* 0x0000000c07007c0c */ /* 0x000fe2000df61270 */
[----:B----4-:R-:W-:Y:S01]  /*247d0*/  VIADD R98, R6, 0xf9 ;  /* 0x000000f906627836 */ /* 0x010fe20000000000 */
[----:B------:R-:W-:Y:S01]  /*247e0*/  LEA R21, R252, UR4, 0x4 ;  /* 0x00000004fc157c11 */ /* 0x000fe2000f8e20ff */
[----:B------:R-:W-:Y:S01]  /*247f0*/  STL [R1+0x1828], R79 ;  /* 0x0018284f01007387 */ /* 0x000fe20000100800 */
[----:B------:R-:W-:Y:S01]  /*24800*/  ULDC UR4, c[0x0][0x248] ;  /* 0x0000920000047ab9 */ /* 0x000fe20000000800 */
[----:B------:R-:W-:Y:S01]  /*24810*/  @P4 LOP3.LUT R20, R20, 0x100000, RZ, 0xfc, !PT ;  /* 0x0010000014144812 */ /* 0x000fe200078efcff */
[C---:B------:R-:W-:Y:S01]  /*24820*/  VIADD R97, R6.reuse, 0xf8 ;  /* 0x000000f806617836 */ /* 0x040fe20000000000 */
[----:B------:R-:W-:Y:S01]  /*24830*/  STL [R1+0x1824], R78 ;  /* 0x0018244e01007387 */ /* 0x000fe20000100800 */
[C---:B------:R-:W-:Y:S01]  /*24840*/  VIADD R96, R6.reuse, 0xf7 ;  /* 0x000000f706607836 */ /* 0x040fe20000000000 */
[----:B------:R-:W-:Y:S01]  /*24850*/  ULDC UR13, c[0x0][0x228] ;  /* 0x00008a00000d7ab9 */ /* 0x000fe20000000800 */
[C---:B------:R-:W-:Y:S01]  /*24860*/  VIADD R95, R6.reuse, 0xf6 ;  /* 0x000000f6065f7836 */ /* 0x040fe20000000000 */
[----:B------:R-:W-:Y:S01]  /*24870*/  STL [R1+0x1820], R77 ;  /* 0x0018204d01007387 */ /* 0x000fe20000100800 */
[C---:B------:R-:W-:Y:S01]  /*24880*/  VIADD R94, R6.reuse, 0xf5 ;  /* 0x000000f5065e7836 */ /* 0x040fe20000000000 */
[----:B------:R-:W-:Y:S01]  /*24890*/  ULDC UR14, c[0x0][0x228] ;  /* 0x00008a00000e7ab9 */ /* 0x000fe20000000800 */
[C---:B--2---:R-:W-:Y:S01]  /*248a0*/  VIADD R93, R6.reuse, 0xf4 ;  /* 0x000000f4065d7836 */ /* 0x044fe20000000000 */
[----:B------:R-:W-:Y:S01]  /*248b0*/  STL [R1+0x181c], R76 ;  /* 0x00181c4c01007387 */ /* 0x000fe20000100800 */
[----:B------:R-:W-:Y:S01]  /*248c0*/  VIADD R92, R6, 0xf3 ;  /* 0x000000f3065c7836 */ /* 0x000fe20000000000 */
[----:B------:R-:W-:-:S02]  /*248d0*/  ULDC UR12, c[0x0][0x228] ;  /* 0x00008a00000c7ab9 */ /* 0x000fc40000000800 */
[----:B------:R-:W-:Y:S04]  /*248e0*/  STL [R1+0x1818], R75 ;  /* 0x0018184b01007387 */ /* 0x000fe80000100800 */
        /* <DEDUP_REMOVED lines=51> */
[----:B------:R-:W2:Y:S04]  /*24c20*/  LDL.LU R156, [R1+0xc00] ;  /* 0x000c0000019c7983 */ /* 0x000ea80000300800 */
[----:B------:R-:W2:Y:S04]  /*24c30*/  LDL.LU R157, [R1+0xc08] ;  /* 0x000c0800019d7983 */ /* 0x000ea80000300800 */
[----:B------:R-:W2:Y:S04]  /*24c40*/  LDL.LU R158, [R1+0x800] ;  /* 0x00080000019e7983 */ /* 0x000ea80000300800 */
[----:B------:R-:W2:Y:S04]  /*24c50*/  LDL.LU R159, [R1+0x808] ;  /* 0x00080800019f7983 */ /* 0x000ea80000300800 */
[----:B------:R-:W3:Y:S04]  /*24c60*/  LDL.LU R152, [R1+0x400] ;  /* 0x0004000001987983 */ /* 0x000ee80000300800 */
[----:B------:R-:W3:Y:S04]  /*24c70*/  LDL.LU R153, [R1+0x408] ;  /* 0x0004080001997983 */ /* 0x000ee80000300800 */
[----:B------:R-:W3:Y:S04]  /*24c80*/  LDL.LU R154, [R1] ;  /* 0x00000000019a7983 */ /* 0x000ee80000300800 */
[----:B------:R-:W3:Y:S04]  /*24c90*/  LDL.LU R155, [R1+0x8] ;  /* 0x00000800019b7983 */ /* 0x000ee80000300800 */
[----:B--2---:R-:W-:Y:S01]  /*24ca0*/  STSM.16.M88.4 [R0], R156 ;  /* 0x0000009c00007844 */ /* 0x004fe20000000200 */
[----:B------:R-:W-:Y:S06]  /*24cb0*/  BAR.SYNC.DEFER_BLOCKING 0x0 ;  /* 0x0000000000007b1d */ /* 0x000fec0000010000 */
[----:B------:R-:W1:Y:S02]  /*24cc0*/  LDS.128 R24, [R21] ;  /* 0x0000000015187984 */ /* 0x000e640000000c00 */
[----:B------:R-:W-:Y:S06]  /*24cd0*/  BAR.SYNC.DEFER_BLOCKING 0x0 ;  /* 0x0000000000007b1d */ /* 0x000fec0000010000 */
[----:B---3--:R2:W-:Y:S04]  /*24ce0*/  STSM.16.M88.4 [R0], R152 ;  /* 0x0000009800007844 */ /* 0x0085e80000000200 */
[----:B-1----:R-:W-:Y:S04]  /*24cf0*/  STL.64 [R1+0xe00], R24 ;  /* 0x000e001801007387 */ /* 0x002fe80000100a00 */
[----:B------:R-:W-:Y:S04]  /*24d00*/  STL.64 [R1+0xe08], R26 ;  /* 0x000e081a01007387 */ /* 0x000fe80000100a00 */
[----:B------:R-:W3:Y:S04]  /*24d10*/  LDL.LU R156, [R1+0xc04] ;  /* 0x000c0400019c7983 */ /* 0x000ee80000300800 */
[----:B------:R-:W3:Y:S04]  /*24d20*/  LDL.LU R157, [R1+0xc0c] ;  /* 0x000c0c00019d7983 */ /* 0x000ee80000300800 */
[----:B------:R-:W3:Y:S04]  /*24d30*/  LDL.LU R158, [R1+0x804] ;  /* 0x00080400019e7983 */ /* 0x000ee80000300800 */
[----:B------:R-:W3:Y:S01]  /*24d40*/  LDL.LU R159, [R1+0x80c] ;  /* 0x00080c00019f7983 */ /* 0x000ee20000300800 */
[----:B------:R-:W-:Y:S06]  /*24d50*/  BAR.SYNC.DEFER_BLOCKING 0x0 ;  /* 0x0000000000007b1d */ /* 0x000fec0000010000 */
[----:B--2---:R-:W2:Y:S04]  /*24d60*/  LDL.LU R152, [R1+0x404] ;  /* 0x0004040001987983 */ /* 0x004ea80000300800 */
[----:B------:R-:W2:Y:S04]  /*24d70*/  LDL.LU R153, [R1+0x40c] ;  /* 0x00040c0001997983 */ /* 0x000ea80000300800 */
[----:B------:R-:W2:Y:S04]  /*24d80*/  LDL.LU R154, [R1+0x4] ;  /* 0x00000400019a7983 */ /* 0x000ea80000300800 */
[----:B------:R-:W2:Y:S04]  /*24d90*/  LDL.LU R155, [R1+0xc] ;  /* 0x00000c00019b7983 */ /* 0x000ea80000300800 */
[----:B------:R-:W1:Y:S01]  /*24da0*/  LDS.128 R24, [R21] ;  /* 0x0000000015187984 */ /* 0x000e620000000c00 */
[----:B------:R-:W-:Y:S06]  /*24db0*/  BAR.SYNC.DEFER_BLOCKING 0x0 ;  /* 0x0000000000007b1d */ /* 0x000fec0000010000 */
[----:B-1----:R-:W-:Y:S04]  /*24dc0*/  STL.64 [R1+0x800], R24 ;  /* 0x0008001801007387 */ /* 0x002fe80000100a00 */
[----:B------:R-:W-:Y:S04]  /*24dd0*/  STL.64 [R1+0x808], R26 ;  /* 0x0008081a01007387 */ /* 0x000fe80000100a00 */
[----:B---3--:R-:W-:Y:S01]  /*24de0*/  STSM.16.M88.4 [R0], R156 ;  /* 0x0000009c00007844 */ /* 0x008fe20000000200 */
[----:B------:R-:W-:Y:S06]  /*24df0*/  BAR.SYNC.DEFER_BLOCKING 0x0 ;  /* 0x0000000000007b1d */ /* 0x000fec0000010000 */
[----:B------:R-:W1:Y:S02]  /*24e00*/  LDS.128 R24, [R21] ;  /* 0x0000000015187984 */ /* 0x000e640000000c00 */
[----:B------:R-:W-:Y:S06]  /*24e10*/  BAR.SYNC.DEFER_BLOCKING 0x0 ;  /* 0x0000000000007b1d */ /* 0x000fec0000010000 */
[----:B--2---:R2:W-:Y:S04]  /*24e20*/  STSM.16.M88.4 [R0], R152 ;  /* 0x0000009800007844 */ /* 0x0045e80000000200 */
        /* <DEDUP_REMOVED lines=13> */
[----:B-1----:R-:W-:Y:S04]  /*24f00*/  STL.64 [R1], R24 ;  /* 0x0000001801007387 */ /* 0x002fe80000100a00 */
        /* <DEDUP_REMOVED lines=71> */
[----:B------:R-:W3:Y:S04]  /*25380*/  LDL.LU R159, [R1+0x838] ;  /* 0x00083800019f7983 */ /* 0x000ee80000300800 */
[----:B--2---:R-:W2:Y:S04]  /*25390*/  LDL.LU R152, [R1+0x430] ;  /* 0x0004300001987983 */ /* 0x004ea80000300800 */
[----:B------:R-:W2:Y:S04]  /*253a0*/  LDL.LU R153, [R1+0x438] ;  /* 0x0004380001997983 */ /* 0x000ea80000300800 */
[----:B------:R-:W2:Y:S04]  /*253b0*/  LDL.LU R154, [R1+0x30] ;  /* 0x00003000019a7983 */ /* 0x000ea80000300800 */
[----:B------:R-:W2:Y:S01]  /*253c0*/  LDL.LU R155, [R1+0x38] ;  /* 0x00003800019b7983 */ /* 0x000ea20000300800 */
[----:B------:R-:W-:Y:S06]  /*253d0*/  BAR.SYNC.DEFER_BLOCKING 0x0 ;  /* 0x0000000000007b1d */ /* 0x000fec0000010000 */
[----:B------:R-:W1:Y:S02]  /*253e0*/  LDS.128 R24, [R21] ;  /* 0x0000000015187984 */ /* 0x000e640000000c00 */
        /* <DEDUP_REMOVED lines=38> */
[----:B------:R-:W-:Y:S01]  /*25650*/  IMAD R2, R6, UR4, RZ ;  /* 0x0000000406027c24 */ /* 0x000fe2000f8e02ff */
[----:B------:R-:W-:Y:S01]  /*25660*/  ULDC UR4, c[0x0][0x248] ;  /* 0x0000920000047ab9 */ /* 0x000fe20000000800 */
        /* <DEDUP_REMOVED lines=12> */
[----:B--2---:R-:W2:Y:S04]  /*25730*/  LDL.LU R152, [R1+0xc44] ;  /* 0x000c440001987983 */ /* 0x004ea80000300800 */
[----:B------:R-:W2:Y:S04]  /*25740*/  LDL.LU R153, [R1+0xc4c] ;  /* 0x000c4c0001997983 */ /* 0x000ea80000300800 */
[----:B------:R-:W2:Y:S04]  /*25750*/  LDL.LU R154, [R1+0x844] ;  /* 0x00084400019a7983 */ /* 0x000ea80000300800 */
[----:B------:R1:W-:Y:S04]  /*25760*/  STL [R1+0x1744], R2 ;  /* 0x0017440201007387 */ /* 0x0003e80000100800 */
[----:B------:R-:W2:Y:S01]  /*25770*/  LDL.LU R155, [R1+0x84c] ;  /* 0x00084c00019b7983 */ /* 0x000ea20000300800 */
[----:B------:R-:W-:Y:S01]  /*25780*/  BAR.SYNC.DEFER_BLOCKING 0x0 ;  /* 0x0000000000007b1d */ /* 0x000fe20000010000 */
[----:B-1----:R-:W-:-:S05]  /*25790*/  VIADD R2, R2, UR5 ;  /* 0x0000000502027c36 */ /* 0x002fca0008000000 */
[----:B------:R-:W-:Y:S01]  /*257a0*/  ULDC UR5, c[0x0][0x248] ;  /* 0x0000920000057ab9 */ /* 0x000fe20000000800 */
[----:B------:R1:W-:Y:S02]  /*257b0*/  STL [R1+0x1444], R2 ;  /* 0x0014440201007387 */ /* 0x0003e40000100800 */
[----:B-1----:R-:W-:Y:S01]  /*257c0*/  VIADD R2, R2, UR4 ;  /* 0x0000000402027c36 */ /* 0x002fe20008000000 */
[----:B------:R-:W-:Y:S01]  /*257d0*/  ULDC UR4, c[0x0][0x248] ;  /* 0x0000920000047ab9 */ /* 0x000fe20000000800 */
[----:B------:R-:W1:Y:S01]  /*257e0*/  LDS.128 R24, [R21] ;  /* 0x0000000015187984 */ /* 0x000e620000000c00 */
[----:B------:R-:W-:Y:S06]  /*257f0*/  BAR.SYNC.DEFER_BLOCKING 0x0 ;  /* 0x0000000000007b1d */ /* 0x000fec0000010000 */
[----:B-1----:R-:W-:Y:S04]  /*25800*/  STL.64 [R1+0x840], R24 ;  /* 0x0008401801007387 */ /* 0x002fe80000100a00 */
[----:B------:R-:W-:Y:S04]  /*25810*/  STL.64 [R1+0x848], R26 ;  /* 0x0008481a01007387 */ /* 0x000fe80000100a00 */
[----:B--2---:R1:W-:Y:S01]  /*25820*/  STSM.16.M88.4 [R0], R152 ;  /* 0x0000009800007844 */ /* 0x0043e20000000200 */
[----:B------:R-:W-:Y:S06]  /*25830*/  BAR.SYNC.DEFER_BLOCKING 0x0 ;  /* 0x0000000000007b1d */ /* 0x000fec0000010000 */
[----:B-1----:R-:W2:Y:S04]  /*25840*/  LDL.LU R152, [R1+0x444] ;  /* 0x0004440001987983 */ /* 0x002ea80000300800 */
[----:B------:R1:W-:Y:S04]  /*25850*/  STL [R1+0x1288], R2 ;  /* 0x0012880201007387 */ /* 0x0003e80000100800 */
[----:B------:R-:W2:Y:S04]  /*25860*/  LDL.LU R153, [R1+0x44c] ;  /* 0x00044c0001997983 */ /* 0x000ea80000300800 */
[----:B------:R-:W2:Y:S01]  /*25870*/  LDL.LU R154, [R1+0x44] ;  /* 0x00004400019a7983 */ /* 0x000ea20000300800 */
[----:B-1----:R-:W-:Y:S01]  /*25880*/  VIADD R2, R2, UR5 ;  /* 0x0000000502027c36 */ /* 0x002fe20008000000 */
[----:B------:R-:W-:-:S02]  /*25890*/  ULDC UR5, c[0x0][0x248] ;  /* 0x0000920000057ab9 */ /* 0x000fc40000000800 */
[----:B------:R-:W2:Y:S04]  /*258a0*/  LDL.LU R155, [R1+0x4c] ;  /* 0x00004c00019b7983 */ /* 0x000ea80000300800 */
[----:B------:R-:W1:Y:S01]  /*258b0*/  LDS.128 R24, [R21] ;  /* 0x0000000015187984 */ /* 0x000e620000000c00 */
[----:B------:R-:W-:Y:S06]  /*258c0*/  BAR.SYNC.DEFER_BLOCKING 0x0 ;  /* 0x0000000000007b1d */ /* 0x000fec0000010000 */
[----:B------:R3:W-:Y:S02]  /*258d0*/  STL [R1+0xf50], R2 ;  /* 0x000f500201007387 */ /* 0x0007e40000100800 */
[----:B---3--:R-:W-:Y:S01]  /*258e0*/  VIADD R2, R2, UR4 ;  /* 0x0000000402027c36 */ /* 0x008fe20008000000 */
[----:B------:R-:W-:-:S04]  /*258f0*/  ULDC UR4, c[0x0][0x248] ;  /* 0x0000920000047ab9 */ /* 0x000fc80000000800 */
[----:B------:R3:W-:Y:S02]  /*25900*/  STL [R1+0xf54], R2 ;  /* 0x000f540201007387 */ /* 0x0007e40000100800 */
[----:B---3--:R-:W-:Y:S01]  /*25910*/  VIADD R2, R2, UR9 ;  /* 0x0000000902027c36 */ /* 0x008fe20008000000 */
[----:B------:R-:W-:Y:S01]  /*25920*/  ULDC UR9, c[0x0][0x248] ;  /* 0x0000920000097ab9 */ /* 0x000fe20000000800 */
[----:B-1----:R-:W-:Y:S04]  /*25930*/  STL.64 [R1+0x440], R24 ;  /* 0x0004401801007387 */ /* 0x002fe80000100a00 */
[----:B------:R-:W-:Y:S04]  /*25940*/  STL.64 [R1+0x448], R26 ;  /* 0x0004481a01007387 */ /* 0x000fe80000100a00 */
[----:B--2---:R1:W-:Y:S01]  /*25950*/  STSM.16.M88.4 [R0], R152 ;  /* 0x0000009800007844 */ /* 0x0043e20000000200 */
[----:B------:R-:W-:Y:S06]  /*25960*/  BAR.SYNC.DEFER_BLOCKING 0x0 ;  /* 0x0000000000007b1d */ /* 0x000fec0000010000 */
[----:B-1----:R-:W2:Y:S04]  /*25970*/  LDL.LU R152, [R1+0xc50] ;  /* 0x000c500001987983 */ /* 0x002ea80000300800 */
[----:B------:R1:W-:Y:S04]  /*25980*/  STL [R1+0xf58], R2 ;  /* 0x000f580201007387 */ /* 0x0003e80000100800 */
[----:B------:R-:W2:Y:S04]  /*25990*/  LDL.LU R153, [R1+0xc58] ;  /* 0x000c580001997983 */ /* 0x000ea80000300800 */
[----:B------:R-:W2:Y:S04]  /*259a0*/  LDL.LU R154, [R1+0x850] ;  /* 0x00085000019a7983 */ /* 0x000ea80000300800 */
[----:B------:R-:W2:Y:S04]  /*259b0*/  LDL.LU R155, [R1+0x858] ;  /* 0x00085800019b7983 */ /* 0x000ea80000300800 */
[----:B------:R-:W3:Y:S01]  /*259c0*/  LDS.128 R24, [R21] ;  /* 0x0000000015187984 */ /* 0x000ee20000000c00 */
[----:B------:R-:W-:Y:S01]  /*259d0*/  BAR.SYNC.DEFER_BLOCKING 0x0 ;  /* 0x0000000000007b1d */ /* 0x000fe20000010000 */
[----:B-1----:R-:W-:-:S05]  /*259e0*/  VIADD R2, R2, UR4 ;  /* 0x0000000402027c36 */ /* 0x002fca0008000000 */
[----:B------:R-:W-:Y:S01]  /*259f0*/  ULDC UR4, c[0x0][0x248] ;  /* 0x0000920000047ab9 */ /* 0x000fe20000000800 */
[----:B------:R1:W-:Y:S02]  /*25a00*/  STL [R1+0xf5c], R2 ;  /* 0x000f5c0201007387 */ /* 0x0003e40000100800 */
[----:B-1----:R-:W-:Y:S01]  /*25a10*/  VIADD R2, R2, UR5 ;  /* 0x0000000502027c36 */ /* 0x002fe20008000000 */
[----:B------:R-:W-:-:S04]  /*25a20*/  ULDC UR5, c[0x0][0x248] ;  /* 0x0000920000057ab9 */ /* 0x000fc80000000800 */
[----:B------:R1:W-:Y:S02]  /*25a30*/  STL [R1+0xf60], R2 ;  /* 0x000f600201007387 */ /* 0x0003e40000100800 */
[----:B-1----:R-:W-:Y:S01]  /*25a40*/  VIADD R2, R2, UR4 ;  /* 0x0000000402027c36 */ /* 0x002fe20008000000 */
[----:B------:R-:W-:Y:S01]  /*25a50*/  ULDC UR4, c[0x0][0x248] ;  /* 0x0000920000047ab9 */ /* 0x000fe20000000800 */
[----:B---3--:R-:W-:Y:S04]  /*25a60*/  STL.64 [R1+0x40], R24 ;  /* 0x0000401801007387 */ /* 0x008fe80000100a00 */
        /* <DEDUP_REMOVED lines=1193> */
[----:B------:R1:W-:Y:S04]  /*2a500*/  STL [R1+0x1258], R2 ;  /* 0x0012580201007387 */ /* 0x0003e80000100800 */
[----:B---3--:R-:W-:Y:S04]  /*2a510*/  STL.64 [R1+0x540], R24 ;  /* 0x0005401801007387 */ /* 0x008fe80000100a00 */
[----:B------:R-:W-:Y:S01]  /*2a520*/  STL.64 [R1+0x548], R26 ;  /* 0x0005481a01007387 */ /* 0x000fe20000100a00 */
[----:B-1----:R-:W-:Y:S01]  /*2a530*/  VIADD R2, R2, UR9 ;  /* 0x0000000902027c36 */ /* 0x002fe20008000000 */
[----:B------:R-:W-:-:S04]  /*2a540*/  ULDC UR9, c[0x0][0x248] ;  /* 0x0000920000097ab9 */ /* 0x000fc80000000800 */
[----:B------:R1:W-:Y:S02]  /*2a550*/  STL [R1+0x1254], R2 ;  /* 0x0012540201007387 */ /* 0x0003e40000100800 */
[----:B-1----:R-:W-:Y:S01]  /*2a560*/  VIADD R2, R2, UR4 ;  /* 0x0000000402027c36 */ /* 0x002fe20008000000 */
[----:B------:R-:W-:Y:S01]  /*2a570*/  ULDC UR4, c[0x0][0x248] ;  /* 0x0000920000047ab9 */ /* 0x000fe20000000800 */
[----:B------:R-:W-:-:S04]  /*2a580*/  LOP3.LUT R20, R20, 0xfff7ffff, RZ, 0xc0, !PT ;  /* 0xfff7ffff14147812 */ /* 0x000fc800078ec0ff */
[----:B------:R-:W-:Y:S01]  /*2a590*/  @P3 LOP3.LUT R20, R20, 0x80000, RZ, 0xfc, !PT ;  /* 0x0008000014143812 */ /* 0x000fe200078efcff */
[----:B--2---:R1:W-:Y:S01]  /*2a5a0*/  STSM.16.M88.4 [R0], R152 ;  /* 0x0000009800007844 */ /* 0x0043e20000000200 */
[----:B------:R-:W-:Y:S06]  /*2a5b0*/  BAR.SYNC.DEFER_BLOCKING 0x0 ;  /* 0x0000000000007b1d */ /* 0x000fec0000010000 */
[----:B-1----:R-:W2:Y:S04]  /*2a5c0*/  LDL.LU R152, [R1+0xd50] ;  /* 0x000d500001987983 */ /* 0x002ea80000300800 */
[----:B------:R-:W1:Y:S04]  /*2a5d0*/  LDS.128 R24, [R21] ;  /* 0x0000000015187984 */ /* 0x000e680000000c00 */
[----:B------:R3:W-:Y:S04]  /*2a5e0*/  STL [R1+0x125c], R2 ;  /* 0x00125c0201007387 */ /* 0x0007e80000100800 */
[----:B------:R-:W2:Y:S04]  /*2a5f0*/  LDL.LU R153, [R1+0xd58] ;  /* 0x000d580001997983 */ /* 0x000ea80000300800 */
[----:B------:R-:W2:Y:S01]  /*2a600*/  LDL.LU R154, [R1+0x950] ;  /* 0x00095000019a7983 */ /* 0x000ea20000300800 */
[----:B---3--:R-:W-:Y:S01]  /*2a610*/  VIADD R2, R2, UR5 ;  /* 0x0000000502027c36 */ /* 0x008fe20008000000 */
[----:B------:R-:W-:-:S02]  /*2a620*/  ULDC UR5, c[0x0][0x248] ;  /* 0x0000920000057ab9 */ /* 0x000fc40000000800 */
[----:B------:R-:W2:Y:S04]  /*2a630*/  LDL.LU R155, [R1+0x958] ;  /* 0x00095800019b7983 */ /* 0x000ea80000300800 */
[----:B------:R3:W-:Y:S01]  /*2a640*/  STL [R1+0x1260], R2 ;  /* 0x0012600201007387 */ /* 0x0007e20000100800 */
[----:B------:R-:W-:Y:S01]  /*2a650*/  ISETP.LT.AND P4, PT, R8, UR10, !P2 ;  /* 0x0000000a08007c0c */ /* 0x000fe2000d781270 */
[----:B------:R-:W-:Y:S01]  /*2a660*/  VIADD R91, R6, 0xf2 ;  /* 0x000000f2065b7836 */ /* 0x000fe20000000000 */
[----:B------:R-:W-:Y:S01]  /*2a670*/  LOP3.LUT R20, R20, 0xfffbffff, RZ, 0xc0, !PT ;  /* 0xfffbffff14147812 */ /* 0x000fe200078ec0ff */
[C---:B------:R-:W-:Y:S01]  /*2a680*/  VIADD R90, R6.reuse, 0xf1 ;  /* 0x000000f1065a7836 */ /* 0x040fe20000000000 */
[----:B------:R-:W-:Y:S01]  /*2a690*/  LOP3.LUT R17, R17, 0x7fffffff, RZ, 0xc0, !PT ;  /* 0x7fffffff11117812 */ /* 0x000fe200078ec0ff */
[----:B------:R-:W-:Y:S01]  /*2a6a0*/  VIADD R89, R6, 0xf0 ;  /* 0x000000f006597836 */ /* 0x000fe20000000000 */
[----:B------:R-:W-:Y:S01]  /*2a6b0*/  LOP3.LUT R16, R16, 0x7fffffff, RZ, 0xc0, !PT ;  /* 0x7fffffff10107812 */ /* 0x000fe200078ec0ff */
[----:B------:R-:W-:Y:S01]  /*2a6c0*/  VIADD R88, R6, 0xef ;  /* 0x000000ef06587836 */ /* 0x000fe20000000000 */
[----:B------:R-:W-:Y:S01]  /*2a6d0*/  LOP3.LUT R15, R15, 0x7fffffff, RZ, 0xc0, !PT ;  /* 0x7fffffff0f0f7812 */ /* 0x000fe200078ec0ff */
[----:B---3--:R-:W-:Y:S01]  /*2a6e0*/  VIADD R2, R2, UR4 ;  /* 0x0000000402027c36 */ /* 0x008fe20008000000 */
[----:B------:R-:W-:Y:S01]  /*2a6f0*/  ULDC UR4, c[0x0][0x244] ;  /* 0x0000910000047ab9 */ /* 0x000fe20000000800 */
[C---:B------:R-:W-:Y:S01]  /*2a700*/  VIADD R87, R6.reuse, 0xee ;  /* 0x000000ee06577836 */ /* 0x040fe20000000000 */
[----:B------:R-:W-:Y:S01]  /*2a710*/  ULDC UR10, c[0x0][0x228] ;  /* 0x00008a00000a7ab9 */ /* 0x000fe20000000800 */
[C---:B------:R-:W-:Y:S01]  /*2a720*/  VIADD R86, R6.reuse, 0xed ;  /* 0x000000ed06567836 */ /* 0x040fe20000000000 */
[----:B------:R3:W-:Y:S01]  /*2a730*/  STL [R1+0x1268], R2 ;  /* 0x0012680201007387 */ /* 0x0007e20000100800 */
[----:B------:R-:W-:-:S02]  /*2a740*/  VIADD R85, R6, 0xec ;  /* 0x000000ec06557836 */ /* 0x000fc40000000000 */
[C---:B------:R-:W-:Y:S02]  /*2a750*/  VIADD R84, R6.reuse, 0xeb ;  /* 0x000000eb06547836 */ /* 0x040fe40000000000 */
[----:B------:R-:W-:Y:S01]  /*2a760*/  VIADD R251, R6, 0xae ;  /* 0x000000ae06fb7836 */ /* 0x000fe20000000000 */
[----:B-1----:R-:W-:Y:S01]  /*2a770*/  STL.64 [R1+0x140], R24 ;  /* 0x0001401801007387 */ /* 0x002fe20000100a00 */
[----:B---3--:R-:W-:-:S03]  /*2a780*/  VIADD R2, R2, UR9 ;  /* 0x0000000902027c36 */ /* 0x008fc60008000000 */
[----:B------:R-:W-:Y:S01]  /*2a790*/  STL.64 [R1+0x148], R26 ;  /* 0x0001481a01007387 */ /* 0x000fe20000100a00 */
[----:B------:R-:W-:Y:S01]  /*2a7a0*/  IMAD R3, R7, UR4, RZ ;  /* 0x0000000407037c24 */ /* 0x000fe2000f8e02ff */
[----:B------:R-:W-:Y:S02]  /*2a7b0*/  ULDC UR9, c[0x0][0x248] ;  /* 0x0000920000097ab9 */ /* 0x000fe40000000800 */
[----:B------:R1:W-:Y:S01]  /*2a7c0*/  STL [R1+0x1264], R2 ;  /* 0x0012640201007387 */ /* 0x0003e20000100800 */
[C---:B------:R-:W-:Y:S02]  /*2a7d0*/  VIADD R83, R6.reuse, 0xea ;  /* 0x000000ea06537836 */ /* 0x040fe40000000000 */
[C---:B------:R-:W-:Y:S02]  /*2a7e0*/  VIADD R82, R6.reuse, 0xe9 ;  /* 0x000000e906527836 */ /* 0x040fe40000000000 */
[C---:B------:R-:W-:Y:S02]  /*2a7f0*/  VIADD R250, R6.reuse, 0xad ;  /* 0x000000ad06fa7836 */ /* 0x040fe40000000000 */
[----:B------:R-:W-:-:S02]  /*2a800*/  VIADD R249, R6, 0xac ;  /* 0x000000ac06f97836 */ /* 0x000fc40000000000 */
[C---:B------:R-:W-:Y:S02]  /*2a810*/  VIADD R248, R6.reuse, 0xab ;  /* 0x000000ab06f87836 */ /* 0x040fe40000000000 */
[----:B------:R-:W-:Y:S01]  /*2a820*/  VIADD R247, R6, 0xaa ;  /* 0x000000aa06f77836 */ /* 0x000fe20000000000 */
[----:B------:R-:W-:Y:S01]  /*2a830*/  LOP3.LUT R14, R14, 0x7fffffff, RZ, 0xc0, !PT ;  /* 0x7fffffff0e0e7812 */ /* 0x000fe200078ec0ff */
[----:B-1----:R-:W-:Y:S01]  /*2a840*/  VIADD R2, R2, UR5 ;  /* 0x0000000502027c36 */ /* 0x002fe20008000000 */
[----:B------:R-:W-:Y:S01]  /*2a850*/  ULDC UR5, c[0x0][0x248] ;  /* 0x0000920000057ab9 */ /* 0x000fe20000000800 */
[C---:B------:R-:W-:Y:S02]  /*2a860*/  VIADD R81, R6.reuse, 0xe8 ;  /* 0x000000e806517836 */ /* 0x040fe40000000000 */
[C---:B------:R-:W-:Y:S02]  /*2a870*/  VIADD R246, R6.reuse, 0xa9 ;  /* 0x000000a906f67836 */ /* 0x040fe40000000000 */
[----:B------:R-:W-:-:S02]  /*2a880*/  VIADD R245, R6, 0xa8 ;  /* 0x000000a806f57836 */ /* 0x000fc40000000000 */
[C---:B------:R-:W-:Y:S02]  /*2a890*/  VIADD R244, R6.reuse, 0xa7 ;  /* 0x000000a706f47836 */ /* 0x040fe40000000000 */
[C---:B------:R-:W-:Y:S02]  /*2a8a0*/  VIADD R243, R6.reuse, 0xa6 ;  /* 0x000000a606f37836 */ /* 0x040fe40000000000 */
[C---:B------:R-:W-:Y:S02]  /*2a8b0*/  VIADD R242, R6.reuse, 0xa5 ;  /* 0x000000a506f27836 */ /* 0x040fe40000000000 */
        /* <DEDUP_REMOVED lines=10> */
[----:B------:R-:W-:Y:S01]  /*2a960*/  VIADD R231, R6, 0x9a ;  /* 0x0000009a06e77836 */ /* 0x000fe20000000000 */
[----:B------:R-:W-:Y:S01]  /*2a970*/  LOP3.LUT R13, R13, 0x7fffffff, RZ, 0xc0, !PT ;  /* 0x7fffffff0d0d7812 */ /* 0x000fe200078ec0ff */
[----:B------:R-:W-:Y:S01]  /*2a980*/  VIADD R5, R2, UR5 ;  /* 0x0000000502057c36 */ /* 0x000fe20008000000 */
[----:B------:R-:W-:Y:S01]  /*2a990*/  ULDC.64 UR4, c[0x0][0x220] ;  /* 0x0000880000047ab9 */ /* 0x000fe20000000a00 */
[----:B------:R1:W-:Y:S02]  /*2a9a0*/  STL [R1+0x126c], R2 ;  /* 0x00126c0201007387 */ /* 0x0003e40000100800 */
[----:B------:R-:W-:Y:S01]  /*2a9b0*/  VIADD R22, R5, UR9 ;  /* 0x0000000905167c36 */ /* 0x000fe20008000000 */
[----:B------:R-:W-:Y:S01]  /*2a9c0*/  ULDC UR9, c[0x0][0x248] ;  /* 0x0000920000097ab9 */ /* 0x000fe20000000800 */
[----:B------:R-:W-:Y:S04]  /*2a9d0*/  STL [R1+0x1270], R5 ;  /* 0x0012700501007387 */ /* 0x000fe80000100800 */
[----:B------:R3:W-:Y:S01]  /*2a9e0*/  STL [R1+0x1274], R22 ;  /* 0x0012741601007387 */ /* 0x0007e20000100800 */
[----:B-1----:R-:W-:Y:S01]  /*2a9f0*/  LEA R2, P3, R3, UR4, 0x2 ;  /* 0x0000000403027c11 */ /* 0x002fe2000f8610ff */
[----:B------:R-:W-:Y:S01]  /*2aa00*/  ULDC UR4, c[0x0][0x248] ;  /* 0x0000920000047ab9 */ /* 0x000fe20000000800 */
        /* <DEDUP_REMOVED lines=16> */
[----:B------:R-:W-:Y:S01]  /*2ab10*/  VIADD R215, R6, 0x8a ;  /* 0x0000008a06d77836 */ /* 0x000fe20000000000 */
[----:B------:R-:W-:Y:S01]  /*2ab20*/  LOP3.LUT R12, R12, 0x7fffffff, RZ, 0xc0, !PT ;  /* 0x7fffffff0c0c7812 */ /* 0x000fe200078ec0ff */
[----:B---3--:R-:W-:Y:S02]  /*2ab30*/  VIADD R22, R22, UR4 ;  /* 0x0000000416167c36 */ /* 0x008fe40008000000 */
[----:B------:R-:W-:-:S02]  /*2ab40*/  VIADD R214, R6, 0x89 ;  /* 0x0000008906d67836 */ /* 0x000fc40000000000 */
[----:B------:R-:W-:Y:S01]  /*2ab50*/  VIADD R213, R6, 0x88 ;  /* 0x0000008806d57836 */ /* 0x000fe20000000000 */
[----:B------:R1:W-:Y:S01]  /*2ab60*/  STL [R1+0x1278], R22 ;  /* 0x0012781601007387 */ /* 0x0003e20000100800 */
[----:B------:R-:W-:Y:S01]  /*2ab70*/  IMAD R5, R4, 0x80, R3 ;  /* 0x0000008004057824 */ /* 0x000fe200078e0203 */
[----:B------:R-:W-:Y:S01]  /*2ab80*/  LEA.HI.X.SX32 R3, R3, UR5, 0x2, P3 ;  /* 0x0000000503037c11 */ /* 0x000fe200098f16ff */
[----:B------:R-:W-:Y:S01]  /*2ab90*/  ULDC.64 UR4, c[0x0][0x220] ;  /* 0x0000880000047ab9 */ /* 0x000fe20000000a00 */
[C---:B------:R-:W-:Y:S02]  /*2aba0*/  VIADD R79, R6.reuse, 0xe6 ;  /* 0x000000e6064f7836 */ /* 0x040fe40000000000 */
[C---:B------:R-:W-:Y:S01]  /*2abb0*/  VIADD R212, R6.reuse, 0x87 ;  /* 0x0000008706d47836 */ /* 0x040fe20000000000 */
[----:B------:R-:W-:Y:S01]  /*2abc0*/  LEA R4, P3, R5, UR4, 0x2 ;  /* 0x0000000405047c11 */ /* 0x000fe2000f8610ff */
        /* <DEDUP_REMOVED lines=14> */
[----:B------:R-:W-:Y:S01]  /*2acb0*/  VIADD R199, R6, 0x7a ;  /* 0x0000007a06c77836 */ /* 0x000fe20000000000 */
[----:B------:R-:W-:Y:S01]  /*2acc0*/  LOP3.LUT R11, R11, 0x7fffffff, RZ, 0xc0, !PT ;  /* 0x7fffffff0b0b7812 */ /* 0x000fe200078ec0ff */
[----:B-1----:R-:W-:Y:S01]  /*2acd0*/  VIADD R22, R22, UR9 ;  /* 0x0000000916167c36 */ /* 0x002fe20008000000 */
[----:B------:R-:W-:Y:S01]  /*2ace0*/  ISETP.LT.AND P2, PT, R7, UR30, !P2 ;  /* 0x0000001e07007c0c */ /* 0x000fe2000d741270 */
[----:B------:R-:W-:Y:S01]  /*2acf0*/  VIADD R77, R6, 0xe4 ;  /* 0x000000e4064d7836 */ /* 0x000fe20000000000 */
[----:B------:R-:W-:Y:S01]  /*2ad00*/  @P4 LOP3.LUT R20, R20, 0x40000, RZ, 0xfc, !PT ;  /* 0x0004000014144812 */ /* 0x000fe200078efcff */
[C---:B------:R-:W-:Y:S01]  /*2ad10*/  VIADD R76, R6.reuse, 0xe3 ;  /* 0x000000e3064c7836 */ /* 0x040fe20000000000 */
[----:B------:R1:W-:Y:S01]  /*2ad20*/  STL [R1+0x127c], R22 ;  /* 0x00127c1601007387 */ /* 0x0003e20000100800 */
[----:B------:R-:W-:Y:S01]  /*2ad30*/  ULDC UR9, c[0x0][0x228] ;  /* 0x00008a0000097ab9 */ /* 0x000fe20000000800 */
        /* <DEDUP_REMOVED lines=19> */
[----:B-1----:R-:W-:Y:S01]  /*2ae70*/  VIADD R22, R22, UR4 ;  /* 0x0000000416167c36 */ /* 0x002fe20008000000 */
[----:B------:R-:W-:Y:S01]  /*2ae80*/  ULDC UR4, c[0x0][0x248] ;  /* 0x0000920000047ab9 */ /* 0x000fe20000000800 */
[----:B------:R-:W-:-:S02]  /*2ae90*/  VIADD R73, R6, 0xe0 ;  /* 0x000000e006497836 */ /* 0x000fc40000000000 */
[C---:B------:R-:W-:Y:S01]  /*2aea0*/  VIADD R182, R6.reuse, 0x69 ;  /* 0x0000006906b67836 */ /* 0x040fe20000000000 */
[----:B------:R1:W-:Y:S01]  /*2aeb0*/  STL [R1+0x1280], R22 ;  /* 0x0012801601007387 */ /* 0x0003e20000100800 */
        /* <DEDUP_REMOVED lines=16> */
[----:B------:R-:W-:Y:S01]  /*2afc0*/  VIADD R167, R6, 0x5a ;  /* 0x0000005a06a77836 */ /* 0x000fe20000000000 */
[----:B------:R-:W-:Y:S01]  /*2afd0*/  LOP3.LUT R9, R9, 0x7fffffff, RZ, 0xc0, !PT ;  /* 0x7fffffff09097812 */ /* 0x000fe200078ec0ff */
[----:B-1----:R-:W-:Y:S01]  /*2afe0*/  VIADD R22, R22, UR4 ;  /* 0x0000000416167c36 */ /* 0x002fe20008000000 */
[----:B------:R-:W-:Y:S01]  /*2aff0*/  ULDC UR4, c[0x0][0x248] ;  /* 0x0000920000047ab9 */ /* 0x000fe20000000800 */
[----:B------:R-:W-:Y:S01]  /*2b000*/  VIADD R70, R6, 0xdd ;  /* 0x000000dd06467836 */ /* 0x000fe20000000000 */
[----:B------:R-:W-:Y:S06]  /*2b010*/  BAR.SYNC.DEFER_BLOCKING 0x0 ;  /* 0x0000000000007b1d */ /* 0x000fec0000010000 */
[----:B------:R1:W-:Y:S02]  /*2b020*/  STL [R1+0x1284], R22 ;  /* 0x0012841601007387 */ /* 0x0003e40000100800 */
[----:B-1----:R-:W-:Y:S01]  /*2b030*/  VIADD R22, R22, UR4 ;  /* 0x0000000416167c36 */ /* 0x002fe20008000000 */
[----:B------:R-:W-:-:S04]  /*2b040*/  ULDC UR4, c[0x0][0x248] ;  /* 0x0000920000047ab9 */ /* 0x000fc80000000800 */
        /* <DEDUP_REMOVED lines=266> */
[----:B------:R-:W-:-:S03]  /*2c0f0*/  ULDC UR4, c[0x0][0x248] ;  /* 0x0000920000047ab9 */ /* 0x000fc60000000800 */
[----:B------:R-:W-:Y:S01]  /*2c100*/  VIADD R24, R22, UR4 ;  /* 0x0000000416187c36 */ /* 0x000fe20008000000 */
[----:B------:R-:W-:Y:S01]  /*2c110*/  STL [R1+0x13f8], R22 ;  /* 0x0013f81601007387 */ /* 0x000fe20000100800 */
[----:B------:R-:W-:-:S03]  /*2c120*/  ULDC UR4, c[0x0][0x248] ;  /* 0x0000920000047ab9 */ /* 0x000fc60000000800 */
        /* <DEDUP_REMOVED lines=50> */
[----:B------:R-:W-:Y:S01]  /*2c450*/  LOP3.LUT R20, R20, 0xfffdffff, RZ, 0xc0, !PT ;  /* 0xfffdffff14147812 */ /* 0x000fe200078ec0ff */
        /* <DEDUP_REMOVED lines=19> */
[----:B------:R1:W-:Y:S01]  /*2c590*/  STL [R1+0x145c], R24 ;  /* 0x00145c1801007387 */ /* 0x0003e20000100800 */
[----:B------:R-:W-:Y:S02]  /*2c5a0*/  @P2 LOP3.LUT R20, R20, 0x20000, RZ, 0xfc, !PT ;  /* 0x0002000014142812 */ /* 0x000fe400078efcff */
[----:B------:R-:W-:Y:S01]  /*2c5b0*/  ISETP.LT.AND P2, PT, R8, UR36, !P1 ;  /* 0x0000002408007c0c */ /* 0x000fe2000cf41270 */
[----:B-1----:R-:W-:Y:S01]  /*2c5c0*/  VIADD R24, R24, UR26 ;  /* 0x0000001a18187c36 */ /* 0x002fe20008000000 */
[----:B------:R-:W-:Y:S01]  /*2c5d0*/  LOP3.LUT R20, R20, 0xfffeffff, RZ, 0xc0, !PT ;  /* 0xfffeffff14147812 */ /* 0x000fe200078ec0ff */
[----:B------:R-:W-:-:S03]  /*2c5e0*/  ULDC UR26, c[0x0][0x248] ;  /* 0x00009200001a7ab9 */ /* 0x000fc60000000800 */
[----:B------:R1:W-:Y:S02]  /*2c5f0*/  STL [R1+0x1460], R24 ;  /* 0x0014601801007387 */ /* 0x0003e40000100800 */
[----:B-1----:R-:W-:-:S05]  /*2c600*/  VIADD R24, R24, UR27 ;  /* 0x0000001b18187c36 */ /* 0x002fca0008000000 */
[----:B------:R1:W-:Y:S01]  /*2c610*/  STL [R1+0x1464], R24 ;  /* 0x0014641801007387 */ /* 0x0003e20000100800 */
[----:B------:R-:W-:Y:S01]  /*2c620*/  @P2 LOP3.LUT R20, R20, 0x10000, RZ, 0xfc, !PT ;  /* 0x0001000014142812 */ /* 0x000fe200078efcff */
[----:B-1----:R-:W-:Y:S01]  /*2c630*/  VIADD R24, R24, UR28 ;  /* 0x0000001c18187c36 */ /* 0x002fe20008000000 */
[----:B------:R-:W-:Y:S02]  /*2c640*/  ULDC.64 UR28, c[0x0][0x228] ;  /* 0x00008a00001c7ab9 */ /* 0x000fe40000000a00 */
[----:B------:R-:W-:Y:S02]  /*2c650*/  ISETP.LT.AND P1, PT, R7, UR28, !P1 ;  /* 0x0000001c07007c0c */ /* 0x000fe4000cf21270 */
[----:B------:R-:W-:Y:S01]  /*2c660*/  LOP3.LUT R20, R20, 0xffff7fff, RZ, 0xc0, !PT ;  /* 0xffff7fff14147812 */ /* 0x000fe200078ec0ff */
[----:B------:R1:W-:Y:S02]  /*2c670*/  STL [R1+0x1468], R24 ;  /* 0x0014681801007387 */ /* 0x0003e40000100800 */
[----:B-1----:R-:W-:Y:S01]  /*2c680*/  VIADD R24, R24, UR26 ;  /* 0x0000001a18187c36 */ /* 0x002fe20008000000 */
[----:B------:R-:W-:-:S07]  /*2c690*/  ULDC.64 UR26, c[0x0][0x228] ;  /* 0x00008a00001a7ab9 */ /* 0x000fce0000000a00 */
[----:B------:R-:W-:Y:S02]  /*2c6a0*/  @P1 LOP3.LUT R20, R20, 0x8000, RZ, 0xfc, !PT ;  /* 0x0000800014141812 */ /* 0x000fe400078efcff */
[----:B------:R-:W-:Y:S01]  /*2c6b0*/  ISETP.LT.AND P1, PT, R8, UR26, !P0 ;  /* 0x0000001a08007c0c */ /* 0x000fe2000c721270 */
[----:B------:R1:W-:Y:S01]  /*2c6c0*/  STL [R1+0x146c], R24 ;  /* 0x00146c1801007387 */ /* 0x0003e20000100800 */
[----:B------:R-:W-:Y:S01]  /*2c6d0*/  ISETP.LT.AND P0, PT, R7, UR34, !P0 ;  /* 0x0000002207007c0c */ /* 0x000fe2000c701270 */
[----:B------:R-:W-:Y:S01]  /*2c6e0*/  ULDC UR26, c[0x0][0x248] ;  /* 0x00009200001a7ab9 */ /* 0x000fe20000000800 */
[----:B------:R-:W-:-:S09]  /*2c6f0*/  LOP3.LUT R20, R20, 0xffffbfff, RZ, 0xc0, !PT ;  /* 0xffffbfff14147812 */ /* 0x000fd200078ec0ff */
[----:B------:R-:W-:-:S04]  /*2c700*/  @P1 LOP3.LUT R20, R20, 0x4000, RZ, 0xfc, !PT ;  /* 0x0000400014141812 */ /* 0x000fc800078efcff */
[----:B------:R-:W-:-:S04]  /*2c710*/  LOP3.LUT R20, R20, 0xffffdfff, RZ, 0xc0, !PT ;  /* 0xffffdfff14147812 */ /* 0x000fc800078ec0ff */
[----:B------:R-:W-:Y:S02]  /*2c720*/  @P0 LOP3.LUT R20, R20, 0x2000, RZ, 0xfc, !PT ;  /* 0x0000200014140812 */ /* 0x000fe400078efcff */
[----:B------:R-:W-:Y:S01]  /*2c730*/  ISETP.GE.AND P0, PT, R105, UR31, PT ;  /* 0x0000001f69007c0c */ /* 0x000fe2000bf06270 */
[----:B-1----:R-:W-:Y:S01]  /*2c740*/  VIADD R24, R24, UR33 ;  /* 0x0000002118187c36 */ /* 0x002fe20008000000 */
[----:B------:R-:W-:Y:S01]  /*2c750*/  LOP3.LUT R20, R20, 0xffffefff, RZ, 0xc0, !PT ;  /* 0xffffefff14147812 */ /* 0x000fe200078ec0ff */
[----:B------:R-:W-:Y:S01]  /*2c760*/  ULDC.64 UR30, c[0x0][0x228] ;  /* 0x00008a00001e7ab9 */ /* 0x000fe20000000a00 */
[----:B------:R-:W-:Y:S02]  /*2c770*/  ISETP.LT.AND P1, PT, R8, UR40, !P0 ;  /* 0x0000002808007c0c */ /* 0x000fe4000c721270 */
[----:B------:R-:W-:Y:S01]  /*2c780*/  ISETP.LT.AND P0, PT, R7, UR38, !P0 ;  /* 0x0000002607007c0c */ /* 0x000fe2000c701270 */
[----:B------:R1:W-:Y:S10]  /*2c790*/  STL [R1+0x1470], R24 ;  /* 0x0014701801007387 */ /* 0x0003f40000100800 */
[----:B------:R-:W-:-:S04]  /*2c7a0*/  @P1 LOP3.LUT R20, R20, 0x1000, RZ, 0xfc, !PT ;  /* 0x0000100014141812 */ /* 0x000fc800078efcff */
[----:B------:R-:W-:Y:S01]  /*2c7b0*/  LOP3.LUT R20, R20, 0xfffff7ff, RZ, 0xc0, !PT ;  /* 0xfffff7ff14147812 */ /* 0x000fe200078ec0ff */
[----:B-1----:R-:W-:Y:S01]  /*2c7c0*/  VIADD R24, R24, UR32 ;  /* 0x0000002018187c36 */ /* 0x002fe20008000000 */
[----:B------:R-:W-:Y:S02]  /*2c7d0*/  ULDC.64 UR32, c[0x0][0x228] ;  /* 0x00008a0000207ab9 */ /* 0x000fe40000000a00 */
[----:B------:R-:W-:Y:S02]  /*2c7e0*/  @P0 LOP3.LUT R20, R20, 0x800, RZ, 0xfc, !PT ;  /* 0x0000080014140812 */ /* 0x000fe400078efcff */
[----:B------:R-:W-:Y:S01]  /*2c7f0*/  ISETP.GE.AND P0, PT, R104, UR37, PT ;  /* 0x0000002568007c0c */ /* 0x000fe2000bf06270 */
[----:B------:R-:W-:-:S03]  /*2c800*/  ULDC.64 UR36, c[0x0][0x228] ;  /* 0x00008a0000247ab9 */ /* 0x000fc60000000a00 */
[----:B------:R-:W-:Y:S02]  /*2c810*/  ISETP.LT.AND P1, PT, R8, UR32, !P0 ;  /* 0x0000002008007c0c */ /* 0x000fe4000c721270 */
[----:B------:R-:W-:Y:S02]  /*2c820*/  ISETP.LT.AND P0, PT, R7, UR30, !P0 ;  /* 0x0000001e07007c0c */ /* 0x000fe4000c701270 */
[----:B------:R-:W-:-:S09]  /*2c830*/  LOP3.LUT R20, R20, 0xfffffbff, RZ, 0xc0, !PT ;  /* 0xfffffbff14147812 */ /* 0x000fd200078ec0ff */
[----:B------:R-:W-:-:S04]  /*2c840*/  @P1 LOP3.LUT R20, R20, 0x400, RZ, 0xfc, !PT ;  /* 0x0000040014141812 */ /* 0x000fc800078efcff */
[----:B------:R-:W-:-:S04]  /*2c850*/  LOP3.LUT R20, R20, 0xfffffdff, RZ, 0xc0, !PT ;  /* 0xfffffdff14147812 */ /* 0x000fc800078ec0ff */
[----:B------:R-:W-:Y:S02]  /*2c860*/  @P0 LOP3.LUT R20, R20, 0x200, RZ, 0xfc, !PT ;  /* 0x0000020014140812 */ /* 0x000fe400078efcff */
[----:B------:R-:W-:Y:S01]  /*2c870*/  ISETP.GE.AND P0, PT, R103, UR29, PT ;  /* 0x0000001d67007c0c */ /* 0x000fe2000bf06270 */
[----:B------:R-:W-:-:S03]  /*2c880*/  ULDC.64 UR28, c[0x0][0x228] ;  /* 0x00008a00001c7ab9 */ /* 0x000fc60000000a00 */
[----:B------:R-:W-:Y:S01]  /*2c890*/  ISETP.LT.AND P1, PT, R8, UR57, !P0 ;  /* 0x0000003908007c0c */ /* 0x000fe2000c721270 */
[----:B------:R1:W-:Y:S01]  /*2c8a0*/  STL [R1+0x1474], R24 ;  /* 0x0014741801007387 */ /* 0x0003e20000100800 */
[----:B------:R-:W-:Y:S01]  /*2c8b0*/  ISETP.LT.AND P0, PT, R7, UR36, !P0 ;  /* 0x0000002407007c0c */ /* 0x000fe2000c701270 */
[----:B------:R-:W-:Y:S01]  /*2c8c0*/  VIADD R69, R6, 0xdc ;  /* 0x000000dc06457836 */ /* 0x000fe20000000000 */
[----:B------:R-:W-:Y:S01]  /*2c8d0*/  LOP3.LUT R20, R20, 0xfffffeff, RZ, 0xc0, !PT ;  /* 0xfffffeff14147812 */ /* 0x000fe200078ec0ff */
[----:B------:R-:W3:Y:S01]  /*2c8e0*/  LDL.LU R105, [R1+0x1890] ;  /* 0x0018900001697983 */ /* 0x000ee20000300800 */
[----:B------:R-:W-:Y:S01]  /*2c8f0*/  LEA.HI.X.SX32 R5, R5, UR5, 0x2, P3 ;  /* 0x0000000505057c11 */ /* 0x000fe200098f16ff */
[----:B------:R-:W-:Y:S01]  /*2c900*/  ULDC UR5, c[0x0][0x228] ;  /* 0x00008a0000057ab9 */ /* 0x000fe20000000800 */
[----:B------:R-:W-:Y:S01]  /*2c910*/  VIADD R68, R6, 0xdb ;  /* 0x000000db06447836 */ /* 0x000fe20000000000 */
[----:B------:R-:W-:-:S04]  /*2c920*/  ULDC UR57, c[0x0][0x228] ;  /* 0x00008a0000397ab9 */ /* 0x000fc80000000800 */
[----:B------:R-:W-:-:S04]  /*2c930*/  @P1 LOP3.LUT R20, R20, 0x100, RZ, 0xfc, !PT ;  /* 0x0000010014141812 */ /* 0x000fc800078efcff */
[----:B------:R-:W-:-:S04]  /*2c940*/  LOP3.LUT R20, R20, 0xffffff7f, RZ, 0xc0, !PT ;  /* 0xffffff7f14147812 */ /* 0x000fc800078ec0ff */
[----:B------:R-:W-:Y:S02]  /*2c950*/  @P0 LOP3.LUT R20, R20, 0x80, RZ, 0xfc, !PT ;  /* 0x0000008014140812 */ /* 0x000fe400078efcff */
[----:B------:R-:W-:-:S04]  /*2c960*/  ISETP.GE.AND P0, PT, R102, UR27, PT ;  /* 0x0000001b66007c0c */ /* 0x000fc8000bf06270 */
[----:B------:R-:W-:Y:S01]  /*2c970*/  ISETP.LT.AND P1, PT, R8, UR55, !P0 ;  /* 0x0000003708007c0c */ /* 0x000fe2000c721270 */
[----:B-1----:R-:W-:Y:S01]  /*2c980*/  VIADD R24, R24, UR61 ;  /* 0x0000003d18187c36 */ /* 0x002fe20008000000 */
[----:B------:R-:W-:Y:S01]  /*2c990*/  ISETP.LT.AND P0, PT, R7, UR28, !P0 ;  /* 0x0000001c07007c0c */ /* 0x000fe2000c701270 */
[----:B------:R-:W-:Y:S01]  /*2c9a0*/  VIADD R67, R6, 0xda ;  /* 0x000000da06437836 */ /* 0x000fe20000000000 */
[----:B------:R-:W-:Y:S01]  /*2c9b0*/  LOP3.LUT R20, R20, 0xffffffbf, RZ, 0xc0, !PT ;  /* 0xffffffbf14147812 */ /* 0x000fe200078ec0ff */
[C---:B------:R-:W-:Y:S01]  /*2c9c0*/  VIADD R66, R6.reuse, 0xd9 ;  /* 0x000000d906427836 */ /* 0x040fe20000000000 */
[----:B------:R1:W-:Y:S01]  /*2c9d0*/  STL [R1+0x1478], R24 ;  /* 0x0014781801007387 */ /* 0x0003e20000100800 */
[C---:B------:R-:W-:Y:S01]  /*2c9e0*/  VIADD R65, R6.reuse, 0xd8 ;  /* 0x000000d806417836 */ /* 0x040fe20000000000 */
[----:B------:R-:W-:Y:S01]  /*2c9f0*/  ULDC UR61, c[0x0][0x228] ;  /* 0x00008a00003d7ab9 */ /* 0x000fe20000000800 */
[C---:B------:R-:W-:Y:S01]  /*2ca00*/  VIADD R64, R6.reuse, 0xd7 ;  /* 0x000000d706407836 */ /* 0x040fe20000000000 */
[----:B------:R-:W4:Y:S01]  /*2ca10*/  LDL.LU R104, [R1+0x188c] ;  /* 0x00188c0001687983 */ /* 0x000f220000300800 */
[----:B------:R-:W-:Y:S01]  /*2ca20*/  VIADD R63, R6, 0xd6 ;  /* 0x000000d6063f7836 */ /* 0x000fe20000000000 */
[----:B------:R-:W-:Y:S01]  /*2ca30*/  ULDC UR55, c[0x0][0x228] ;  /* 0x00008a0000377ab9 */ /* 0x000fe20000000800 */
[----:B------:R-:W-:-:S04]  /*2ca40*/  @P1 LOP3.LUT R20, R20, 0x40, RZ, 0xfc, !PT ;  /* 0x0000004014141812 */ /* 0x000fc800078efcff */
[----:B------:R-:W-:Y:S01]  /*2ca50*/  LOP3.LUT R20, R20, 0xffffffdf, RZ, 0xc0, !PT ;  /* 0xffffffdf14147812 */ /* 0x000fe200078ec0ff */
[----:B-1----:R-:W-:Y:S01]  /*2ca60*/  VIADD R24, R24, UR26 ;  /* 0x0000001a18187c36 */ /* 0x002fe20008000000 */
[----:B------:R-:W-:Y:S02]  /*2ca70*/  ULDC UR26, c[0x0][0x248] ;  /* 0x00009200001a7ab9 */ /* 0x000fe40000000800 */
[----:B------:R-:W-:Y:S02]  /*2ca80*/  @P0 LOP3.LUT R20, R20, 0x20, RZ, 0xfc, !PT ;  /* 0x0000002014140812 */ /* 0x000fe400078efcff */
[----:B------:R-:W-:Y:S01]  /*2ca90*/  ISETP.GE.AND P0, PT, R101, UR35, PT ;  /* 0x0000002365007c0c */ /* 0x000fe2000bf06270 */
[----:B------:R1:W-:Y:S01]  /*2caa0*/  STL [R1+0x147c], R24 ;  /* 0x00147c1801007387 */ /* 0x0003e20000100800 */
[----:B------:R-:W-:Y:S01]  /*2cab0*/  LOP3.LUT R20, R20, 0xffffffef, RZ, 0xc0, !PT ;  /* 0xffffffef14147812 */ /* 0x000fe200078ec0ff */
[----:B------:R-:W-:Y:S01]  /*2cac0*/  ULDC.64 UR34, c[0x0][0x228] ;  /* 0x00008a0000227ab9 */ /* 0x000fe20000000a00 */
[----:B------:R-:W-:Y:S01]  /*2cad0*/  ISETP.LT.AND P1, PT, R8, UR53, !P0 ;  /* 0x0000003508007c0c */ /* 0x000fe2000c721270 */
[----:B------:R-:W3:Y:S01]  /*2cae0*/  LDL.LU R103, [R1+0x1888] ;  /* 0x0018880001677983 */ /* 0x000ee20000300800 */
[----:B------:R-:W-:Y:S01]  /*2caf0*/  VIADD R62, R6, 0xd5 ;  /* 0x000000d5063e7836 */ /* 0x000fe20000000000 */
[----:B------:R-:W-:Y:S01]  /*2cb00*/  ULDC UR53, c[0x0][0x228] ;  /* 0x00008a0000357ab9 */ /* 0x000fe20000000800 */
[----:B-1----:R-:W-:Y:S01]  /*2cb10*/  VIADD R24, R24, UR26 ;  /* 0x0000001a18187c36 */ /* 0x002fe20008000000 */
[----:B------:R-:W-:-:S04]  /*2cb20*/  ULDC UR26, c[0x0][0x248] ;  /* 0x00009200001a7ab9 */ /* 0x000fc80000000800 */
[----:B------:R1:W-:Y:S04]  /*2cb30*/  STL [R1+0x1480], R24 ;  /* 0x0014801801007387 */ /* 0x0003e80000100800 */
[----:B------:R-:W-:Y:S01]  /*2cb40*/  @P1 LOP3.LUT R20, R20, 0x10, RZ, 0xfc, !PT ;  /* 0x0000001014141812 */ /* 0x000fe200078efcff */
[----:B------:R-:W4:Y:S01]  /*2cb50*/  LDL.LU R102, [R1+0x1884] ;  /* 0x0018840001667983 */ /* 0x000f220000300800 */
[----:B-1----:R-:W-:Y:S01]  /*2cb60*/  VIADD R24, R24, UR26 ;  /* 0x0000001a18187c36 */ /* 0x002fe20008000000 */
[----:B------:R-:W-:Y:S02]  /*2cb70*/  ULDC.64 UR26, c[0x0][0x228] ;  /* 0x00008a00001a7ab9 */ /* 0x000fe40000000a00 */
[----:B------:R-:W-:Y:S01]  /*2cb80*/  ISETP.LT.AND P0, PT, R7, UR26, !P0 ;  /* 0x0000001a07007c0c */ /* 0x000fe2000c701270 */
[----:B------:R-:W-:Y:S01]  /*2cb90*/  ULDC UR26, c[0x0][0x248] ;  /* 0x00009200001a7ab9 */ /* 0x000fe20000000800 */
[----:B------:R-:W-:-:S11]  /*2cba0*/  LOP3.LUT R20, R20, 0xfffffff7, RZ, 0xc0, !PT ;  /* 0xfffffff714147812 */ /* 0x000fd600078ec0ff */
        /* <DEDUP_REMOVED lines=9> */
[----:B------:R-:W-:Y:S01]  /*2cc40*/  VIADD R60, R6, 0xd3 ;  /* 0x000000d3063c7836 */ /* 0x000fe20000000000 */
[----:B------:R-:W-:-:S06]  /*2cc50*/  ULDC UR51, c[0x0][0x228] ;  /* 0x00008a0000337ab9 */ /* 0x000fcc0000000800 */
[----:B------:R-:W-:-:S04]  /*2cc60*/  @P1 LOP3.LUT R20, R20, 0x4, RZ, 0xfc, !PT ;  /* 0x0000000414141812 */ /* 0x000fc800078efcff */
[----:B------:R-:W-:-:S04]  /*2cc70*/  LOP3.LUT R20, R20, 0xfffffffd, RZ, 0xc0, !PT ;  /* 0xfffffffd14147812 */ /* 0x000fc800078ec0ff */
[----:B------:R-:W-:Y:S02]  /*2cc80*/  @P0 LOP3.LUT R20, R20, 0x2, RZ, 0xfc, !PT ;  /* 0x0000000214140812 */ /* 0x000fe400078efcff */
[----:B------:R-:W-:Y:S01]  /*2cc90*/  ISETP.GE.AND P0, PT, R99, UR39, PT ;  /* 0x0000002763007c0c */ /* 0x000fe2000bf06270 */
[----:B------:R-:W-:-:S03]  /*2cca0*/  ULDC.64 UR38, c[0x0][0x228] ;  /* 0x00008a0000267ab9 */ /* 0x000fc60000000a00 */
[----:B------:R-:W-:Y:S01]  /*2ccb0*/  ISETP.LT.AND P1, PT, R8, UR49, !P0 ;  /* 0x0000003108007c0c */ /* 0x000fe2000c721270 */
[----:B-1----:R-:W-:Y:S01]  /*2ccc0*/  VIADD R24, R24, UR26 ;  /* 0x0000001a18187c36 */ /* 0x002fe20008000000 */
[----:B------:R-:W-:Y:S01]  /*2ccd0*/  ISETP.LT.AND P0, PT, R7, UR40, !P0 ;  /* 0x0000002807007c0c */ /* 0x000fe2000c701270 */
[----:B------:R-:W-:Y:S01]  /*2cce0*/  ULDC UR26, c[0x0][0x248] ;  /* 0x00009200001a7ab9 */ /* 0x000fe20000000800 */
[----:B------:R-:W-:Y:S01]  /*2ccf0*/  LOP3.LUT R20, R20, 0xfffffffe, RZ, 0xc0, !PT ;  /* 0xfffffffe14147812 */ /* 0x000fe200078ec0ff */
[----:B------:R-:W-:Y:S01]  /*2cd00*/  VIADD R59, R6, 0xd2 ;  /* 0x000000d2063b7836 */ /* 0x000fe20000000000 */
[----:B------:R-:W-:-:S09]  /*2cd10*/  ULDC UR49, c[0x0][0x228] ;  /* 0x00008a0000317ab9 */ /* 0x000fd20000000800 */
[----:B------:R-:W-:Y:S02]  /*2cd20*/  @P0 LOP3.LUT R19, R19, 0x80000000, RZ, 0xfc, !PT ;  /* 0x8000000013130812 */ /* 0x000fe400078efcff */
[----:B------:R-:W-:Y:S01]  /*2cd30*/  ISETP.GE.AND P0, PT, R98, UR33, PT ;  /* 0x0000002162007c0c */ /* 0x000fe2000bf06270 */
[----:B------:R-:W-:Y:S01]  /*2cd40*/  ULDC.64 UR32, c[0x0][0x228] ;  /* 0x00008a0000207ab9 */ /* 0x000fe20000000a00 */
[----:B------:R-:W-:Y:S02]  /*2cd50*/  @P1 LOP3.LUT R20, R20, 0x1, RZ, 0xfc, !PT ;  /* 0x0000000114141812 */ /* 0x000fe400078efcff */
[----:B------:R-:W-:Y:S01]  /*2cd60*/  ISETP.LT.AND P1, PT, R8, UR47, !P0 ;  /* 0x0000002f08007c0c */ /* 0x000fe2000c721270 */
[----:B------:R1:W-:Y:S01]  /*2cd70*/  STL [R1+0x1488], R24 ;  /* 0x0014881801007387 */ /* 0x0003e20000100800 */
[----:B------:R-:W-:Y:S01]  /*2cd80*/  ISETP.LT.AND P0, PT, R7, UR38, !P0 ;  /* 0x0000002607007c0c */ /* 0x000fe2000c701270 */
[C---:B------:R-:W-:Y:S01]  /*2cd90*/  VIADD R58, R6.reuse, 0xd1 ;  /* 0x000000d1063a7836 */ /* 0x040fe20000000000 */
[----:B------:R-:W-:Y:S01]  /*2cda0*/  LOP3.LUT R19, R19, 0xbfffffff, RZ, 0xc0, !PT ;  /* 0xbfffffff13137812 */ /* 0x000fe200078ec0ff */
[----:B------:R-:W4:Y:S01]  /*2cdb0*/  LDL.LU R100, [R1+0x187c] ;  /* 0x00187c0001647983 */ /* 0x000f220000300800 */
        /* <DEDUP_REMOVED lines=13> */
[----:B------:R-:W-:-:S07]  /*2ce90*/  ULDC UR45, c[0x0][0x228] ;  /* 0x00008a00002d7ab9 */ /* 0x000fce0000000800 */
        /* <DEDUP_REMOVED lines=8> */
[----:B------:R-:W-:Y:S01]  /*2cf20*/  ULDC UR43, c[0x0][0x228] ;  /* 0x00008a00002b7ab9 */ /* 0x000fe20000000800 */
[----:B------:R-:W-:Y:S01]  /*2cf30*/  LOP3.LUT R19, R19, 0xfbffffff, RZ, 0xc0, !PT ;  /* 0xfbffffff13137812 */ /* 0x000fe200078ec0ff */
[----:B------:R-:W3:Y:S08]  /*2cf40*/  LDL.LU R99, [R1+0x1878] ;  /* 0x0018780001637983 */ /* 0x000ef00000300800 */
        /* <DEDUP_REMOVED lines=10> */
[----:B------:R-:W-:-:S08]  /*2cff0*/  ULDC UR19, c[0x0][0x248] ;  /* 0x0000920000137ab9 */ /* 0x000fd00000000800 */
[----:B------:R-:W-:-:S04]  /*2d000*/  @P1 LOP3.LUT R19, R19, 0x1000000, RZ, 0xfc, !PT ;  /* 0x0100000013131812 */ /* 0x000fc800078efcff */
[----:B------:R-:W-:-:S04]  /*2d010*/  LOP3.LUT R19, R19, 0xff7fffff, RZ, 0xc0, !PT ;  /* 0xff7fffff13137812 */ /* 0x000fc800078ec0ff */
[----:B------:R-:W-:Y:S02]  /*2d020*/  @P0 LOP3.LUT R19, R19, 0x800000, RZ, 0xfc, !PT ;  /* 0x0080000013130812 */ /* 0x000fe400078efcff */
[----:B------:R-:W-:-:S04]  /*2d030*/  ISETP.GE.AND P0, PT, R94, UR27, PT ;  /* 0x0000001b5e007c0c */ /* 0x000fc8000bf06270 */
        /* <DEDUP_REMOVED lines=8> */
[----:B------:R-:W-:Y:S01]  /*2d0c0*/  @P1 LOP3.LUT R19, R19, 0x400000, RZ, 0xfc, !PT ;  /* 0x0040000013131812 */ /* 0x000fe200078efcff */
[----:B-1----:R-:W-:Y:S01]  /*2d0d0*/  VIADD R24, R24, UR26 ;  /* 0x0000001a18187c36 */ /* 0x002fe20008000000 */
[----:B------:R-:W-:Y:S02]  /*2d0e0*/  ULDC UR26, c[0x0][0x248] ;  /* 0x00009200001a7ab9 */ /* 0x000fe40000000800 */
[----:B------:R-:W-:-:S04]  /*2d0f0*/  LOP3.LUT R19, R19, 0xffdfffff, RZ, 0xc0, !PT ;  /* 0xffdfffff13137812 */ /* 0x000fc800078ec0ff */
        /* <DEDUP_REMOVED lines=16> */
[----:B------:R-:W-:Y:S02]  /*2d200*/  ISETP.LT.AND P0, PT, R7, UR26, !P0 ;  /* 0x0000001a07007c0c */ /* 0x000fe4000c701270 */
[----:B------:R-:W-:-:S11]  /*2d210*/  LOP3.LUT R19, R19, 0xfff7ffff, RZ, 0xc0, !PT ;  /* 0xfff7ffff13137812 */ /* 0x000fd600078ec0ff */
[----:B------:R-:W-:Y:S02]  /*2d220*/  @P0 LOP3.LUT R19, R19, 0x80000, RZ, 0xfc, !PT ;  /* 0x0008000013130812 */ /* 0x000fe400078efcff */
[----:B------:R-:W-:Y:S01]  /*2d230*/  ISETP.GE.AND P0, PT, R92, UR41, PT ;  /* 0x000000295c007c0c */ /* 0x000fe2000bf06270 */
[----:B------:R-:W-:-:S03]  /*2d240*/  ULDC.64 UR40, c[0x0][0x228] ;  /* 0x00008a0000287ab9 */ /* 0x000fc60000000a00 */
[----:B------:R-:W-:Y:S01]  /*2d250*/  ISETP.LT.AND P1, PT, R8, UR48, !P0 ;  /* 0x0000003008007c0c */ /* 0x000fe2000c721270 */
[----:B------:R1:W-:Y:S01]  /*2d260*/  STL [R1+0x149c], R24 ;  /* 0x00149c1801007387 */ /* 0x0003e20000100800 */
[----:B------:R-:W-:Y:S01]  /*2d270*/  ISETP.LT.AND P0, PT, R7, UR34, !P0 ;  /* 0x0000002207007c0c */ /* 0x000fe2000c701270 */
[C---:B------:R-:W-:Y:S01]  /*2d280*/  VIADD R52, R6.reuse, 0xcb ;  /* 0x000000cb06347836 */ /* 0x040fe20000000000 */
        /* <DEDUP_REMOVED lines=88> */
[----:B-1----:R-:W-:Y:S01]  /*2d810*/  VIADD R24, R24, UR19 ;  /* 0x0000001318187c36 */ /* 0x002fe20008000000 */
[----:B------:R-:W-:Y:S01]  /*2d820*/  LOP3.LUT R19, R19, 0xfffffffe, RZ, 0xc0, !PT ;  /* 0xfffffffe13137812 */ /* 0x000fe200078ec0ff */
[----:B------:R-:W-:Y:S01]  /*2d830*/  ULDC UR19, c[0x0][0x248] ;  /* 0x0000920000137ab9 */ /* 0x000fe20000000800 */
[----:B------:R-:W-:Y:S01]  /*2d840*/  ISETP.LT.AND P1, PT, R8, UR24, !P0 ;  /* 0x0000001808007c0c */ /* 0x000fe2000c721270 */
[----:B------:R-:W-:Y:S01]  /*2d850*/  ULDC.64 UR24, c[0x0][0x228] ;  /* 0x00008a0000187ab9 */ /* 0x000fe20000000a00 */
[----:B------:R-:W-:Y:S01]  /*2d860*/  ISETP.LT.AND P0, PT, R7, UR40, !P0 ;  /* 0x0000002807007c0c */ /* 0x000fe2000c701270 */
[----:B------:R-:W-:-:S12]  /*2d870*/  ULDC.64 UR38, c[0x0][0x228] ;  /* 0x00008a0000267ab9 */ /* 0x000fd80000000a00 */
[----:B------:R-:W-:Y:S02]  /*2d880*/  @P0 LOP3.LUT R18, R18, 0x80000000, RZ, 0xfc, !PT ;  /* 0x8000000012120812 */ /* 0x000fe400078efcff */
[----:B------:R-:W-:Y:S01]  /*2d890*/  ISETP.GE.AND P0, PT, R82, UR33, PT ;  /* 0x0000002152007c0c */ /* 0x000fe2000bf06270 */
[----:B------:R-:W-:Y:S01]  /*2d8a0*/  ULDC.64 UR32, c[0x0][0x228] ;  /* 0x00008a0000207ab9 */ /* 0x000fe20000000a00 */
[----:B------:R-:W-:Y:S02]  /*2d8b0*/  @P1 LOP3.LUT R19, R19, 0x1, RZ, 0xfc, !PT ;  /* 0x0000000113131812 */ /* 0x000fe400078efcff */
[----:B------:R-:W-:Y:S01]  /*2d8c0*/  ISETP.LT.AND P1, PT, R8, UR15, !P0 ;  /* 0x0000000f08007c0c */ /* 0x000fe2000c721270 */
[----:B------:R1:W-:Y:S01]  /*2d8d0*/  STL [R1+0x14a8], R24 ;  /* 0x0014a81801007387 */ /* 0x0003e20000100800 */
[----:B------:R-:W-:Y:S01]  /*2d8e0*/  ISETP.LT.AND P0, PT, R7, UR24, !P0 ;  /* 0x0000001807007c0c */ /* 0x000fe2000c701270 */
[----:B------:R-:W-:Y:S01]  /*2d8f0*/  ULDC UR15, c[0x0][0x248] ;  /* 0x00009200000f7ab9 */ /* 0x000fe20000000800 */
[----:B------:R-:W-:Y:S01]  /*2d900*/  LOP3.LUT R18, R18, 0xbfffffff, RZ, 0xc0, !PT ;  /* 0xbfffffff12127812 */ /* 0x000fe200078ec0ff */
[----:B------:R-:W4:Y:S08]  /*2d910*/  LDL.LU R92, [R1+0x185c] ;  /* 0x00185c00015c7983 */ /* 0x000f300000300800 */
        /* <DEDUP_REMOVED lines=10> */
[----:B------:R-:W-:-:S10]  /*2d9c0*/  ULDC.64 UR30, c[0x0][0x228] ;  /* 0x00008a00001e7ab9 */ /* 0x000fd40000000a00 */
[----:B------:R-:W-:-:S04]  /*2d9d0*/  @P1 LOP3.LUT R18, R18, 0x10000000, RZ, 0xfc, !PT ;  /* 0x1000000012121812 */ /* 0x000fc800078efcff */
        /* <DEDUP_REMOVED lines=8> */
[----:B------:R-:W-:Y:S01]  /*2da60*/  ISETP.LT.AND P0, PT, R7, UR20, !P0 ;  /* 0x0000001407007c0c */ /* 0x000fe2000c701270 */
[----:B------:R-:W-:Y:S02]  /*2da70*/  ULDC UR13, c[0x0][0x248] ;  /* 0x00009200000d7ab9 */ /* 0x000fe40000000800 */
[----:B------:R-:W4:Y:S08]  /*2da80*/  LDL.LU R90, [R1+0x1854] ;  /* 0x00185400015a7983 */ /* 0x000f300000300800 */
        /* <DEDUP_REMOVED lines=11> */
[----:B-1----:R-:W-:Y:S01]  /*2db40*/  VIADD R24, R24, UR19 ;  /* 0x0000001318187c36 */ /* 0x002fe20008000000 */
[----:B------:R-:W-:Y:S01]  /*2db50*/  ULDC UR19, c[0x0][0x248] ;  /* 0x0000920000137ab9 */ /* 0x000fe20000000800 */
[----:B------:R-:W-:-:S03]  /*2db60*/  ISETP.LT.AND P0, PT, R7, UR30, !P0 ;  /* 0x0000001e07007c0c */ /* 0x000fc6000c701270 */
[----:B------:R1:W-:Y:S06]  /*2db70*/  STL [R1+0x14b4], R24 ;  /* 0x0014b41801007387 */ /* 0x0003ec0000100800 */
[----:B------:R-:W-:Y:S01]  /*2db80*/  @P1 LOP3.LUT R18, R18, 0x1000000, RZ, 0xfc, !PT ;  /* 0x0100000012121812 */ /* 0x000fe200078efcff */
[----:B------:R-:W4:Y:S01]  /*2db90*/  LDL.LU R88, [R1+0x184c] ;  /* 0x00184c0001587983 */ /* 0x000f220000300800 */
[----:B-1----:R-:W-:Y:S01]  /*2dba0*/  VIADD R24, R24, UR19 ;  /* 0x0000001318187c36 */ /* 0x002fe20008000000 */
[----:B------:R-:W-:-:S04]  /*2dbb0*/  ULDC UR19, c[0x0][0x248] ;  /* 0x0000920000137ab9 */ /* 0x000fc80000000800 */
[----:B------:R1:W-:Y:S01]  /*2dbc0*/  STL [R1+0x14b8], R24 ;  /* 0x0014b81801007387 */ /* 0x0003e20000100800 */
[----:B------:R-:W-:-:S03]  /*2dbd0*/  LOP3.LUT R18, R18, 0xff7fffff, RZ, 0xc0, !PT ;  /* 0xff7fffff12127812 */ /* 0x000fc600078ec0ff */
[----:B------:R-:W3:Y:S01]  /*2dbe0*/  LDL.LU R87, [R1+0x1848] ;  /* 0x0018480001577983 */ /* 0x000ee20000300800 */
[----:B-1----:R-:W-:Y:S01]  /*2dbf0*/  VIADD R24, R24, UR19 ;  /* 0x0000001318187c36 */ /* 0x002fe20008000000 */
[----:B------:R-:W-:Y:S01]  /*2dc00*/  ULDC UR19, c[0x0][0x248] ;  /* 0x0000920000137ab9 */ /* 0x000fe20000000800 */
[----:B------:R-:W-:-:S03]  /*2dc10*/  @P0 LOP3.LUT R18, R18, 0x800000, RZ, 0xfc, !PT ;  /* 0x0080000012120812 */ /* 0x000fc600078efcff */
[----:B------:R1:W-:Y:S01]  /*2dc20*/  STL [R1+0x14bc], R24 ;  /* 0x0014bc1801007387 */ /* 0x0003e20000100800 */
[----:B------:R-:W-:Y:S01]  /*2dc30*/  ISETP.GE.AND P0, PT, R78, UR27, PT ;  /* 0x0000001b4e007c0c */ /* 0x000fe2000bf06270 */
[----:B------:R-:W-:Y:S02]  /*2dc40*/  ULDC.64 UR26, c[0x0][0x228] ;  /* 0x00008a00001a7ab9 */ /* 0x000fe40000000a00 */
[----:B------:R-:W4:Y:S01]  /*2dc50*/  LDL.LU R86, [R1+0x1844] ;  /* 0x0018440001567983 */ /* 0x000f220000300800 */
[----:B-1----:R-:W-:Y:S01]  /*2dc60*/  VIADD R24, R24, UR19 ;  /* 0x0000001318187c36 */ /* 0x002fe20008000000 */
[----:B------:R-:W-:Y:S01]  /*2dc70*/  ULDC UR19, c[0x0][0x248] ;  /* 0x0000920000137ab9 */ /* 0x000fe20000000800 */
[----:B------:R-:W-:Y:S01]  /*2dc80*/  ISETP.LT.AND P1, PT, R8, UR11, !P0 ;  /* 0x0000000b08007c0c */ /* 0x000fe2000c721270 */
[----:B------:R-:W-:Y:S02]  /*2dc90*/  ULDC UR11, c[0x0][0x248] ;  /* 0x00009200000b7ab9 */ /* 0x000fe40000000800 */
[----:B------:R1:W-:Y:S04]  /*2dca0*/  STL [R1+0x14c0], R24 ;  /* 0x0014c01801007387 */ /* 0x0003e80000100800 */
[----:B------:R-:W3:Y:S01]  /*2dcb0*/  LDL.LU R85, [R1+0x1840] ;  /* 0x0018400001557983 */ /* 0x000ee20000300800 */
[----:B-1----:R-:W-:Y:S01]  /*2dcc0*/  VIADD R24, R24, UR19 ;  /* 0x0000001318187c36 */ /* 0x002fe20008000000 */
[----:B------:R-:W-:-:S04]  /*2dcd0*/  ULDC UR19, c[0x0][0x248] ;  /* 0x0000920000137ab9 */ /* 0x000fc80000000800 */
[----:B------:R1:W-:Y:S01]  /*2dce0*/  STL [R1+0x14c4], R24 ;  /* 0x0014c41801007387 */ /* 0x0003e20000100800 */
[----:B------:R-:W-:-:S03]  /*2dcf0*/  LOP3.LUT R18, R18, 0xffbfffff, RZ, 0xc0, !PT ;  /* 0xffbfffff12127812 */ /* 0x000fc600078ec0ff */
[----:B------:R-:W4:Y:S01]  /*2dd00*/  LDL.LU R84, [R1+0x183c] ;  /* 0x00183c0001547983 */ /* 0x000f220000300800 */
[----:B-1----:R-:W-:Y:S01]  /*2dd10*/  VIADD R24, R24, UR19 ;  /* 0x0000001318187c36 */ /* 0x002fe20008000000 */
[----:B------:R-:W-:Y:S02]  /*2dd20*/  ULDC.64 UR18, c[0x0][0x228] ;  /* 0x00008a0000127ab9 */ /* 0x000fe40000000a00 */
[----:B------:R-:W-:Y:S02]  /*2dd30*/  ISETP.LT.AND P0, PT, R7, UR18, !P0 ;  /* 0x0000001207007c0c */ /* 0x000fe4000c701270 */
[----:B------:R-:W-:-:S04]  /*2dd40*/  @P1 LOP3.LUT R18, R18, 0x400000, RZ, 0xfc, !PT ;  /* 0x0040000012121812 */ /* 0x000fc800078efcff */
[----:B------:R-:W-:-:S07]  /*2dd50*/  LOP3.LUT R18, R18, 0xffdfffff, RZ, 0xc0, !PT ;  /* 0xffdfffff12127812 */ /* 0x000fce00078ec0ff */
[----:B------:R-:W-:Y:S02]  /*2dd60*/  @P0 LOP3.LUT R18, R18, 0x200000, RZ, 0xfc, !PT ;  /* 0x0020000012120812 */ /* 0x000fe400078efcff */
[----:B------:R-:W-:Y:S01]  /*2dd70*/  ISETP.GE.AND P0, PT, R77, UR35, PT ;  /* 0x000000234d007c0c */ /* 0x000fe2000bf06270 */
[----:B------:R1:W-:Y:S01]  /*2dd80*/  STL [R1+0x14c8], R24 ;  /* 0x0014c81801007387 */ /* 0x0003e20000100800 */
[----:B------:R-:W-:Y:S01]  /*2dd90*/  LOP3.LUT R18, R18, 0xffefffff, RZ, 0xc0, !PT ;  /* 0xffefffff12127812 */ /* 0x000fe200078ec0ff */
[----:B------:R-:W-:Y:S01]  /*2dda0*/  ULDC.64 UR34, c[0x0][0x228] ;  /* 0x00008a0000227ab9 */ /* 0x000fe20000000a00 */
[----:B------:R-:W-:Y:S01]  /*2ddb0*/  ISETP.LT.AND P1, PT, R8, UR16, !P0 ;  /* 0x0000001008007c0c */ /* 0x000fe2000c721270 */
[----:B------:R-:W3:Y:S01]  /*2ddc0*/  LDL.LU R83, [R1+0x1838] ;  /* 0x0018380001537983 */ /* 0x000ee20000300800 */
[----:B------:R-:W-:-:S11]  /*2ddd0*/  ISETP.LT.AND P0, PT, R7, UR26, !P0 ;  /* 0x0000001a07007c0c */ /* 0x000fd6000c701270 */
[----:B------:R-:W-:-:S04]  /*2dde0*/  @P1 LOP3.LUT R18, R18, 0x100000, RZ, 0xfc, !PT ;  /* 0x0010000012121812 */ /* 0x000fc800078efcff */
[----:B------:R-:W-:-:S04]  /*2ddf0*/  LOP3.LUT R18, R18, 0xfff7ffff, RZ, 0xc0, !PT ;  /* 0xfff7ffff12127812 */ /* 0x000fc800078ec0ff */
[----:B------:R-:W-:Y:S02]  /*2de00*/  @P0 LOP3.LUT R18, R18, 0x80000, RZ, 0xfc, !PT ;  /* 0x0008000012120812 */ /* 0x000fe400078efcff */
[----:B------:R-:W-:Y:S01]  /*2de10*/  ISETP.GE.AND P0, PT, R76, UR41, PT ;  /* 0x000000294c007c0c */ /* 0x000fe2000bf06270 */
[----:B-1----:R-:W-:Y:S01]  /*2de20*/  VIADD R24, R24, UR17 ;  /* 0x0000001118187c36 */ /* 0x002fe20008000000 */
[----:B------:R-:W-:Y:S01]  /*2de30*/  ULDC UR17, c[0x0][0x248] ;  /* 0x0000920000117ab9 */ /* 0x000fe20000000800 */
[----:B------:R-:W-:Y:S01]  /*2de40*/  LOP3.LUT R18, R18, 0xfffbffff, RZ, 0xc0, !PT ;  /* 0xfffbffff12127812 */ /* 0x000fe200078ec0ff */
[----:B------:R-:W-:Y:S01]  /*2de50*/  ULDC.64 UR40, c[0x0][0x228] ;  /* 0x00008a0000287ab9 */ /* 0x000fe20000000a00 */
[----:B------:R-:W-:Y:S01]  /*2de60*/  ISETP.LT.AND P1, PT, R8, UR9, !P0 ;  /* 0x0000000908007c0c */ /* 0x000fe2000c721270 */
[----:B------:R1:W-:Y:S01]  /*2de70*/  STL [R1+0x14cc], R24 ;  /* 0x0014cc1801007387 */ /* 0x0003e20000100800 */
[----:B------:R-:W-:Y:S01]  /*2de80*/  VIADD R46, R6, 0xc5 ;  /* 0x000000c5062e7836 */ /* 0x000fe20000000000 */
[----:B------:R-:W-:-:S02]  /*2de90*/  ULDC UR9, c[0x0][0x228] ;  /* 0x00008a0000097ab9 */ /* 0x000fc40000000800 */
[----:B------:R-:W4:Y:S01]  /*2dea0*/  LDL.LU R82, [R1+0x1834] ;  /* 0x0018340001527983 */ /* 0x000f220000300800 */
[----:B-1----:R-:W-:Y:S01]  /*2deb0*/  VIADD R24, R24, UR17 ;  /* 0x0000001118187c36 */ /* 0x002fe20008000000 */
[----:B------:R-:W-:Y:S02]  /*2dec0*/  ULDC.64 UR16, c[0x0][0x228] ;  /* 0x00008a0000107ab9 */ /* 0x000fe40000000a00 */
[----:B------:R-:W-:Y:S01]  /*2ded0*/  ISETP.LT.AND P0, PT, R7, UR16, !P0 ;  /* 0x0000001007007c0c */ /* 0x000fe2000c701270 */
[----:B------:R-:W-:-:S03]  /*2dee0*/  ULDC UR16, c[0x0][0x248] ;  /* 0x0000920000107ab9 */ /* 0x000fc60000000800 */
[----:B------:R-:W-:-:S04]  /*2def0*/  @P1 LOP3.LUT R18, R18, 0x40000, RZ, 0xfc, !PT ;  /* 0x0004000012121812 */ /* 0x000fc800078efcff */
[----:B------:R-:W-:-:S05]  /*2df00*/  LOP3.LUT R18, R18, 0xfffdffff, RZ, 0xc0, !PT ;  /* 0xfffdffff12127812 */ /* 0x000fca00078ec0ff */
        /* <DEDUP_REMOVED lines=8> */
[----:B------:R-:W-:Y:S01]  /*2df90*/  VIADD R45, R6, 0xc4 ;  /* 0x000000c4062d7836 */ /* 0x000fe20000000000 */
[----:B------:R-:W-:Y:S01]  /*2dfa0*/  ULDC UR10, c[0x0][0x228] ;  /* 0x00008a00000a7ab9 */ /* 0x000fe20000000800 */
[----:B-1----:R-:W-:Y:S01]  /*2dfb0*/  VIADD R24, R24, UR15 ;  /* 0x0000000f18187c36 */ /* 0x002fe20008000000 */
[----:B------:R-:W-:-:S04]  /*2dfc0*/  ULDC UR15, c[0x0][0x248] ;  /* 0x00009200000f7ab9 */ /* 0x000fc80000000800 */
[----:B------:R1:W-:Y:S03]  /*2dfd0*/  STL [R1+0x14d4], R24 ;  /* 0x0014d41801007387 */ /* 0x0003e60000100800 */
[----:B------:R-:W-:Y:S01]  /*2dfe0*/  @P1 LOP3.LUT R18, R18, 0x10000, RZ, 0xfc, !PT ;  /* 0x0001000012121812 */ /* 0x000fe200078efcff */
[----:B------:R-:W4:Y:S03]  /*2dff0*/  LDL.LU R80, [R1+0x182c] ;  /* 0x00182c0001507983 */ /* 0x000f260000300800 */
[----:B------:R-:W-:Y:S01]  /*2e000*/  LOP3.LUT R18, R18, 0xffff7fff, RZ, 0xc0, !PT ;  /* 0xffff7fff12127812 */ /* 0x000fe200078ec0ff */
[----:B-1----:R-:W-:-:S03]  /*2e010*/  VIADD R24, R24, UR15 ;  /* 0x0000000f18187c36 */ /* 0x002fc60008000000 */
[----:B------:R-:W-:Y:S02]  /*2e020*/  @P0 LOP3.LUT R18, R18, 0x8000, RZ, 0xfc, !PT ;  /* 0x0000800012120812 */ /* 0x000fe400078efcff */
[----:B------:R-:W-:Y:S01]  /*2e030*/  ISETP.GE.AND P0, PT, R74, UR33, PT ;  /* 0x000000214a007c0c */ /* 0x000fe2000bf06270 */
[----:B------:R-:W-:Y:S01]  /*2e040*/  ULDC.64 UR32, c[0x0][0x228] ;  /* 0x00008a0000207ab9 */ /* 0x000fe20000000a00 */
[----:B------:R1:W-:Y:S02]  /*2e050*/  STL [R1+0x14d8], R24 ;  /* 0x0014d81801007387 */ /* 0x0003e40000100800 */
[----:B------:R-:W-:Y:S01]  /*2e060*/  ISETP.LT.AND P1, PT, R8, UR14, !P0 ;  /* 0x0000000e08007c0c */ /* 0x000fe2000c721270 */
[----:B------:R-:W-:Y:S01]  /*2e070*/  ULDC UR14, c[0x0][0x248] ;  /* 0x00009200000e7ab9 */ /* 0x000fe20000000800 */
[----:B------:R-:W3:Y:S01]  /*2e080*/  LDL.LU R79, [R1+0x1828] ;  /* 0x00182800014f7983 */ /* 0x000ee20000300800 */
[----:B-1----:R-:W-:Y:S01]  /*2e090*/  VIADD R24, R24, UR13 ;  /* 0x0000000d18187c36 */ /* 0x002fe20008000000 */
[----:B------:R-:W-:-:S04]  /*2e0a0*/  ULDC UR13, c[0x0][0x248] ;  /* 0x00009200000d7ab9 */ /* 0x000fc80000000800 */
[----:B------:R1:W-:Y:S01]  /*2e0b0*/  STL [R1+0x14dc], R24 ;  /* 0x0014dc1801007387 */ /* 0x0003e20000100800 */
[----:B------:R-:W-:-:S03]  /*2e0c0*/  ISETP.LT.AND P0, PT, R7, UR24, !P0 ;  /* 0x0000001807007c0c */ /* 0x000fc6000c701270 */
[----:B------:R-:W4:Y:S01]  /*2e0d0*/  LDL.LU R78, [R1+0x1824] ;  /* 0x00182400014e7983 */ /* 0x000f220000300800 */
[----:B-1----:R-:W-:Y:S01]  /*2e0e0*/  VIADD R24, R24, UR13 ;  /* 0x0000000d18187c36 */ /* 0x002fe20008000000 */
[----:B------:R-:W-:Y:S01]  /*2e0f0*/  LOP3.LUT R18, R18, 0xffffbfff, RZ, 0xc0, !PT ;  /* 0xffffbfff12127812 */ /* 0x000fe200078ec0ff */
[----:B------:R-:W-:-:S03]  /*2e100*/  ULDC UR13, c[0x0][0x248] ;  /* 0x00009200000d7ab9 */ /* 0x000fc60000000800 */
[----:B------:R1:W-:Y:S01]  /*2e110*/  STL [R1+0x14e0], R24 ;  /* 0x0014e01801007387 */ /* 0x0003e20000100800 */
[----:B------:R-:W-:-:S03]  /*2e120*/  @P1 LOP3.LUT R18, R18, 0x4000, RZ, 0xfc, !PT ;  /* 0x0000400012121812 */ /* 0x000fc600078efcff */
[----:B------:R-:W3:Y:S01]  /*2e130*/  LDL.LU R77, [R1+0x1820] ;  /* 0x00182000014d7983 */ /* 0x000ee20000300800 */
[----:B-1----:R-:W-:Y:S01]  /*2e140*/  VIADD R24, R24, UR11 ;  /* 0x0000000b18187c36 */ /* 0x002fe20008000000 */
[----:B------:R-:W-:Y:S01]  /*2e150*/  LOP3.LUT R18, R18, 0xffffdfff, RZ, 0xc0, !PT ;  /* 0xffffdfff12127812 */ /* 0x000fe200078ec0ff */
[----:B------:R-:W-:Y:S01]  /*2e160*/  VIADD R44, R6, 0xc3 ;  /* 0x000000c3062c7836 */ /* 0x000fe20000000000 */
[----:B------:R-:W-:Y:S02]  /*2e170*/  ULDC UR11, c[0x0][0x228] ;  /* 0x00008a00000b7ab9 */ /* 0x000fe40000000800 */
[----:B------:R1:W-:Y:S04]  /*2e180*/  STL [R1+0x14e4], R24 ;  /* 0x0014e41801007387 */ /* 0x0003e80000100800 */
[----:B------:R-:W4:Y:S01]  /*2e190*/  LDL.LU R76, [R1+0x181c] ;  /* 0x00181c00014c7983 */ /* 0x000f220000300800 */
[----:B-1----:R-:W-:Y:S01]  /*2e1a0*/  VIADD R24, R24, UR13 ;  /* 0x0000000d18187c36 */ /* 0x002fe20008000000 */
[----:B------:R-:W-:Y:S01]  /*2e1b0*/  ULDC UR13, c[0x0][0x248] ;  /* 0x00009200000d7ab9 */ /* 0x000fe20000000800 */
[----:B------:R-:W-:-:S03]  /*2e1c0*/  @P0 LOP3.LUT R18, R18, 0x2000, RZ, 0xfc, !PT ;  /* 0x0000200012120812 */ /* 0x000fc600078efcff */
[----:B------:R1:W-:Y:S01]  /*2e1d0*/  STL [R1+0x14e8], R24 ;  /* 0x0014e81801007387 */ /* 0x0003e20000100800 */
[----:B------:R-:W-:Y:S01]  /*2e1e0*/  ISETP.GE.AND P0, PT, R73, UR21, PT ;  /* 0x0000001549007c0c */ /* 0x000fe2000bf06270 */
[----:B------:R-:W-:Y:S02]  /*2e1f0*/  ULDC.64 UR20, c[0x0][0x228] ;  /* 0x00008a0000147ab9 */ /* 0x000fe40000000a00 */
[----:B------:R-:W3:Y:S01]  /*2e200*/  LDL.LU R75, [R1+0x1818] ;  /* 0x00181800014b7983 */ /* 0x000ee20000300800 */
[----:B-1----:R-:W-:Y:S01]  /*2e210*/  VIADD R24, R24, UR13 ;  /* 0x0000000d18187c36 */ /* 0x002fe20008000000 */
[----:B------:R-:W-:Y:S01]  /*2e220*/  ULDC UR13, c[0x0][0x248] ;  /* 0x00009200000d7ab9 */ /* 0x000fe20000000800 */
[----:B------:R-:W-:Y:S01]  /*2e230*/  ISETP.LT.AND P1, PT, R8, UR23, !P0 ;  /* 0x0000001708007c0c */ /* 0x000fe2000c721270 */
[----:B------:R-:W-:Y:S02]  /*2e240*/  ULDC.64 UR22, c[0x0][0x228] ;  /* 0x00008a0000167ab9 */ /* 0x000fe40000000a00 */
[----:B------:R1:W-:Y:S04]  /*2e250*/  STL [R1+0x14ec], R24 ;  /* 0x0014ec1801007387 */ /* 0x0003e80000100800 */
[----:B------:R-:W4:Y:S01]  /*2e260*/  LDL.LU R74, [R1+0x1814] ;  /* 0x00181400014a7983 */ /* 0x000f220000300800 */
[----:B-1----:R-:W-:Y:S01]  /*2e270*/  VIADD R24, R24, UR13 ;  /* 0x0000000d18187c36 */ /* 0x002fe20008000000 */
[----:B------:R-:W-:Y:S01]  /*2e280*/  LOP3.LUT R18, R18, 0xffffefff, RZ, 0xc0, !PT ;  /* 0xffffefff12127812 */ /* 0x000fe200078ec0ff */
[----:B------:R-:W-:Y:S01]  /*2e290*/  VIADD R43, R6, 0xc2 ;  /* 0x000000c2062b7836 */ /* 0x000fe20000000000 */
[----:B------:R-:W-:-:S02]  /*2e2a0*/  ULDC UR13, c[0x0][0x228] ;  /* 0x00008a00000d7ab9 */ /* 0x000fc40000000800 */
[----:B------:R1:W-:Y:S01]  /*2e2b0*/  STL [R1+0x14f0], R24 ;  /* 0x0014f01801007387 */ /* 0x0003e20000100800 */
[----:B------:R-:W-:-:S03]  /*2e2c0*/  @P1 LOP3.LUT R18, R18, 0x1000, RZ, 0xfc, !PT ;  /* 0x0000100012121812 */ /* 0x000fc600078efcff */
[----:B------:R-:W3:Y:S01]  /*2e2d0*/  LDL.LU R73, [R1+0x1810] ;  /* 0x0018100001497983 */ /* 0x000ee20000300800 */
[----:B-1----:R-:W-:Y:S01]  /*2e2e0*/  VIADD R24, R24, UR14 ;  /* 0x0000000e18187c36 */ /* 0x002fe20008000000 */
[----:B------:R-:W-:Y:S02]  /*2e2f0*/  ULDC.64 UR14, c[0x0][0x228] ;  /* 0x00008a00000e7ab9 */ /* 0x000fe40000000a00 */
[----:B------:R-:W-:Y:S01]  /*2e300*/  ISETP.LT.AND P0, PT, R7, UR14, !P0 ;  /* 0x0000000e07007c0c */ /* 0x000fe2000c701270 */
[----:B------:R-:W-:Y:S01]  /*2e310*/  VIADD R42, R6, 0xc1 ;  /* 0x000000c1062a7836 */ /* 0x000fe20000000000 */
[----:B------:R-:W-:Y:S01]  /*2e320*/  LOP3.LUT R18, R18, 0xfffff7ff, RZ, 0xc0, !PT ;  /* 0xfffff7ff12127812 */ /* 0x000fe200078ec0ff */
[----:B------:R1:W-:Y:S01]  /*2e330*/  STL [R1+0x14f4], R24 ;  /* 0x0014f41801007387 */ /* 0x0003e20000100800 */
[----:B------:R-:W-:Y:S01]  /*2e340*/  VIADD R41, R6, 0xc0 ;  /* 0x000000c006297836 */ /* 0x000fe20000000000 */
[----:B------:R-:W-:-:S08]  /*2e350*/  ULDC UR14, c[0x0][0x228] ;  /* 0x00008a00000e7ab9 */ /* 0x000fd00000000800 */
[----:B------:R-:W-:Y:S02]  /*2e360*/  @P0 LOP3.LUT R18, R18, 0x800, RZ, 0xfc, !PT ;  /* 0x0000080012120812 */ /* 0x000fe400078efcff */
[----:B------:R-:W-:Y:S01]  /*2e370*/  ISETP.GE.AND P0, PT, R72, UR31, PT ;  /* 0x0000001f48007c0c */ /* 0x000fe2000bf06270 */
[----:B------:R-:W-:Y:S01]  /*2e380*/  ULDC.64 UR30, c[0x0][0x228] ;  /* 0x00008a00001e7ab9 */ /* 0x000fe20000000a00 */
[----:B------:R-:W-:Y:S01]  /*2e390*/  LOP3.LUT R18, R18, 0xfffffbff, RZ, 0xc0, !PT ;  /* 0xfffffbff12127812 */ /* 0x000fe200078ec0ff */
[----:B-1----:R-:W-:Y:S01]  /*2e3a0*/  VIADD R24, R24, UR16 ;  /* 0x0000001018187c36 */ /* 0x002fe20008000000 */
[----:B------:R-:W-:Y:S01]  /*2e3b0*/  ISETP.LT.AND P1, PT, R8, UR5, !P0 ;  /* 0x0000000508007c0c */ /* 0x000fe2000c721270 */
[----:B------:R-:W4:Y:S01]  /*2e3c0*/  LDL.LU R72, [R1+0x180c] ;  /* 0x00180c0001487983 */ /* 0x000f220000300800 */
[----:B------:R-:W-:Y:S01]  /*2e3d0*/  ISETP.LT.AND P0, PT, R7, UR20, !P0 ;  /* 0x0000001407007c0c */ /* 0x000fe2000c701270 */
[----:B------:R-:W-:Y:S01]  /*2e3e0*/  ULDC UR16, c[0x0][0x248] ;  /* 0x0000920000107ab9 */ /* 0x000fe20000000800 */
[----:B------:R-:W-:Y:S01]  /*2e3f0*/  ULDC UR20, c[0x0][0x248] ;  /* 0x0000920000147ab9 */ /* 0x000fe20000000800 */
        /* <DEDUP_REMOVED lines=25> */
[----:B------:R-:W-:Y:S01]  /*2e590*/  ULDC UR18, c[0x0][0x248] ;  /* 0x0000920000127ab9 */ /* 0x000fe20000000800 */
[----:B------:R-:W-:Y:S01]  /*2e5a0*/  VIADD R38, R6, 0xbd ;  /* 0x000000bd06267836 */ /* 0x000fe20000000000 */
[----:B------:R-:W-:-:S06]  /*2e5b0*/  ULDC UR4, c[0x0][0x228] ;  /* 0x00008a0000047ab9 */ /* 0x000fcc0000000800 */
[----:B------:R-:W-:-:S04]  /*2e5c0*/  @P1 LOP3.LUT R18, R18, 0x40, RZ, 0xfc, !PT ;  /* 0x0000004012121812 */ /* 0x000fc800078efcff */
[----:B------:R-:W-:-:S04]  /*2e5d0*/  LOP3.LUT R18, R18, 0xffffffdf, RZ, 0xc0, !PT ;  /* 0xffffffdf12127812 */ /* 0x000fc800078ec0ff */
[----:B------:R-:W-:Y:S02]  /*2e5e0*/  @P0 LOP3.LUT R18, R18, 0x20, RZ, 0xfc, !PT ;  /* 0x0000002012120812 */ /* 0x000fe400078efcff */
[----:B------:R-:W-:Y:S01]  /*2e5f0*/  ISETP.GE.AND P0, PT, R69, UR17, PT ;  /* 0x0000001145007c0c */ /* 0x000fe2000bf06270 */
[----:B------:R1:W-:Y:S01]  /*2e600*/  STL [R1+0x14fc], R24 ;  /* 0x0014fc1801007387 */ /* 0x0003e20000100800 */
[----:B------:R-:W-:Y:S01]  /*2e610*/  LOP3.LUT R18, R18, 0xffffffef, RZ, 0xc0, !PT ;  /* 0xffffffef12127812 */ /* 0x000fe200078ec0ff */
[----:B------:R-:W-:Y:S01]  /*2e620*/  ULDC UR17, c[0x0][0x248] ;  /* 0x0000920000117ab9 */ /* 0x000fe20000000800 */
[----:B------:R-:W-:Y:S01]  /*2e630*/  ISETP.LT.AND P1, PT, R8, UR56, !P0 ;  /* 0x0000003808007c0c */ /* 0x000fe2000c721270 */
[----:B------:R-:W4:Y:S01]  /*2e640*/  LDL.LU R70, [R1+0x1804] ;  /* 0x0018040001467983 */ /* 0x000f220000300800 */
[----:B------:R-:W-:Y:S01]  /*2e650*/  ISETP.LT.AND P0, PT, R7, UR26, !P0 ;  /* 0x0000001a07007c0c */ /* 0x000fe2000c701270 */
[----:B------:R-:W-:-:S10]  /*2e660*/  ULDC UR56, c[0x0][0x228] ;  /* 0x00008a0000387ab9 */ /* 0x000fd40000000800 */
        /* <DEDUP_REMOVED lines=24> */
[----:B------:R-:W-:-:S08]  /*2e7f0*/  ULDC UR59, c[0x0][0x228] ;  /* 0x00008a00003b7ab9 */ /* 0x000fd00000000800 */
[----:B------:R-:W-:Y:S02]  /*2e800*/  @P0 LOP3.LUT R17, R17, 0x80000000, RZ, 0xfc, !PT ;  /* 0x8000000011110812 */ /* 0x000fe400078efcff */
[----:B------:R-:W-:Y:S01]  /*2e810*/  ISETP.GE.AND P0, PT, R66, UR15, PT ;  /* 0x0000000f42007c0c */ /* 0x000fe2000bf06270 */
[----:B-1----:R-:W-:Y:S01]  /*2e820*/  VIADD R24, R24, UR16 ;  /* 0x0000001018187c36 */ /* 0x002fe20008000000 */
[----:B------:R-:W-:Y:S01]  /*2e830*/  @P1 LOP3.LUT R18, R18, 0x1, RZ, 0xfc, !PT ;  /* 0x0000000112121812 */ /* 0x000fe200078efcff */
[----:B------:R-:W-:Y:S01]  /*2e840*/  VIADD R35, R6, 0xba ;  /* 0x000000ba06237836 */ /* 0x000fe20000000000 */
[----:B------:R-:W-:Y:S01]  /*2e850*/  ISETP.LT.AND P1, PT, R8, UR60, !P0 ;  /* 0x0000003c08007c0c */ /* 0x000fe2000c721270 */
[C---:B------:R-:W-:Y:S01]  /*2e860*/  VIADD R34, R6.reuse, 0xb9 ;  /* 0x000000b906227836 */ /* 0x040fe20000000000 */
[----:B------:R-:W-:Y:S02]  /*2e870*/  ISETP.LT.AND P0, PT, R7, UR24, !P0 ;  /* 0x0000001807007c0c */ /* 0x000fe4000c701270 */
[----:B------:R-:W-:Y:S01]  /*2e880*/  LOP3.LUT R17, R17, 0xbfffffff, RZ, 0xc0, !PT ;  /* 0xbfffffff11117812 */ /* 0x000fe200078ec0ff */
[----:B------:R1:W-:Y:S01]  /*2e890*/  STL [R1+0x1504], R24 ;  /* 0x0015041801007387 */ /* 0x0003e20000100800 */
[----:B------:R-:W-:Y:S01]  /*2e8a0*/  ULDC UR24, c[0x0][0x248] ;  /* 0x0000920000187ab9 */ /* 0x000fe20000000800 */
[C---:B------:R-:W-:Y:S01]  /*2e8b0*/  VIADD R33, R6.reuse, 0xb8 ;  /* 0x000000b806217836 */ /* 0x040fe20000000000 */
[----:B------:R-:W-:Y:S01]  /*2e8c0*/  ULDC UR16, c[0x0][0x228] ;  /* 0x00008a0000107ab9 */ /* 0x000fe20000000800 */
[----:B------:R-:W4:Y:S01]  /*2e8d0*/  LDL.LU R68, [R1+0x17fc] ;  /* 0x0017fc0001447983 */ /* 0x000f220000300800 */
[C---:B------:R-:W-:Y:S01]  /*2e8e0*/  VIADD R32, R6.reuse, 0xb7 ;  /* 0x000000b706207836 */ /* 0x040fe20000000000 */
[----:B------:R-:W-:Y:S01]  /*2e8f0*/  ULDC UR15, c[0x0][0x228] ;  /* 0x00008a00000f7ab9 */ /* 0x000fe20000000800 */
[C---:B------:R-:W-:Y:S01]  /*2e900*/  VIADD R31, R6.reuse, 0xb6 ;  /* 0x000000b6061f7836 */ /* 0x040fe20000000000 */
[----:B------:R-:W-:Y:S01]  /*2e910*/  @P1 LOP3.LUT R17, R17, 0x40000000, RZ, 0xfc, !PT ;  /* 0x4000000011111812 */ /* 0x000fe200078efcff */
[----:B------:R-:W-:Y:S01]  /*2e920*/  VIADD R30, R6, 0xb5 ;  /* 0x000000b5061e7836 */ /* 0x000fe20000000000 */
[----:B------:R-:W-:-:S02]  /*2e930*/  ULDC UR60, c[0x0][0x228] ;  /* 0x00008a00003c7ab9 */ /* 0x000fc40000000800 */
[----:B------:R-:W-:-:S04]  /*2e940*/  LOP3.LUT R17, R17, 0xdfffffff, RZ, 0xc0, !PT ;  /* 0xdfffffff11117812 */ /* 0x000fc800078ec0ff */
[----:B------:R-:W-:Y:S02]  /*2e950*/  @P0 LOP3.LUT R17, R17, 0x20000000, RZ, 0xfc, !PT ;  /* 0x2000000011110812 */ /* 0x000fe400078efcff */
[----:B------:R-:W-:Y:S01]  /*2e960*/  ISETP.GE.AND P0, PT, R65, UR21, PT ;  /* 0x0000001541007c0c */ /* 0x000fe2000bf06270 */
[----:B-1----:R-:W-:Y:S01]  /*2e970*/  VIADD R24, R24, UR17 ;  /* 0x0000001118187c36 */ /* 0x002fe20008000000 */
[----:B------:R-:W-:Y:S01]  /*2e980*/  LOP3.LUT R17, R17, 0xefffffff, RZ, 0xc0, !PT ;  /* 0xefffffff11117812 */ /* 0x000fe200078ec0ff */
[----:B------:R-:W-:Y:S01]  /*2e990*/  ULDC UR21, c[0x0][0x248] ;  /* 0x0000920000157ab9 */ /* 0x000fe20000000800 */
[----:B------:R-:W-:Y:S01]  /*2e9a0*/  ISETP.LT.AND P1, PT, R8, UR43, !P0 ;  /* 0x0000002b08007c0c */ /* 0x000fe2000c721270 */
[----:B------:R-:W-:Y:S01]  /*2e9b0*/  ULDC UR43, c[0x0][0x228] ;  /* 0x00008a00002b7ab9 */ /* 0x000fe20000000800 */
[----:B------:R-:W-:Y:S01]  /*2e9c0*/  ISETP.LT.AND P0, PT, R7, UR32, !P0 ;  /* 0x0000002007007c0c */ /* 0x000fe2000c701270 */
[----:B------:R-:W-:Y:S01]  /*2e9d0*/  VIADD R29, R6, 0xb4 ;  /* 0x000000b4061d7836 */ /* 0x000fe20000000000 */
[----:B------:R-:W-:-:S09]  /*2e9e0*/  ULDC UR17, c[0x0][0x228] ;  /* 0x00008a0000117ab9 */ /* 0x000fd20000000800 */
[----:B------:R-:W-:-:S04]  /*2e9f0*/  @P1 LOP3.LUT R17, R17, 0x10000000, RZ, 0xfc, !PT ;  /* 0x1000000011111812 */ /* 0x000fc800078efcff */
[----:B------:R-:W-:-:S04]  /*2ea00*/  LOP3.LUT R17, R17, 0xf7ffffff, RZ, 0xc0, !PT ;  /* 0xf7ffffff11117812 */ /* 0x000fc800078ec0ff */
[----:B------:R-:W-:Y:S02]  /*2ea10*/  @P0 LOP3.LUT R17, R17, 0x8000000, RZ, 0xfc, !PT ;  /* 0x0800000011110812 */ /* 0x000fe400078efcff */
[----:B------:R-:W-:-:S04]  /*2ea20*/  ISETP.GE.AND P0, PT, R64, UR23, PT ;  /* 0x0000001740007c0c */ /* 0x000fc8000bf06270 */
[----:B------:R-:W-:Y:S01]  /*2ea30*/  ISETP.LT.AND P1, PT, R8, UR43, !P0 ;  /* 0x0000002b08007c0c */ /* 0x000fe2000c721270 */
[----:B------:R1:W-:Y:S01]  /*2ea40*/  STL [R1+0x1508], R24 ;  /* 0x0015081801007387 */ /* 0x0003e20000100800 */
[----:B------:R-:W-:Y:S01]  /*2ea50*/  ISETP.LT.AND P0, PT, R7, UR34, !P0 ;  /* 0x0000002207007c0c */ /* 0x000fe2000c701270 */
[----:B------:R-:W-:Y:S01]  /*2ea60*/  ULDC UR43, c[0x0][0x228] ;  /* 0x00008a00002b7ab9 */ /* 0x000fe20000000800 */
[----:B------:R-:W-:Y:S01]  /*2ea70*/  LOP3.LUT R17, R17, 0xfbffffff, RZ, 0xc0, !PT ;  /* 0xfbffffff11117812 */ /* 0x000fe200078ec0ff */
[----:B------:R-:W3:Y:S01]  /*2ea80*/  LDL.LU R67, [R1+0x17f8] ;  /* 0x0017f80001437983 */ /* 0x000ee20000300800 */
[----:B-1----:R-:W-:Y:S01]  /*2ea90*/  VIADD R24, R24, UR18 ;  /* 0x0000001218187c36 */ /* 0x002fe20008000000 */
[----:B------:R-:W-:-:S06]  /*2eaa0*/  ULDC UR18, c[0x0][0x228] ;  /* 0x00008a0000127ab9 */ /* 0x000fcc0000000800 */
[----:B------:R-:W-:Y:S01]  /*2eab0*/  @P1 LOP3.LUT R17, R17, 0x4000000, RZ, 0xfc, !PT ;  /* 0x0400000011111812 */ /* 0x000fe200078efcff */
[----:B------:R1:W-:Y:S03]  /*2eac0*/  STL [R1+0x150c], R24 ;  /* 0x00150c1801007387 */ /* 0x0003e60000100800 */
[----:B------:R-:W-:Y:S01]  /*2ead0*/  LOP3.LUT R17, R17, 0xfdffffff, RZ, 0xc0, !PT ;  /* 0xfdffffff11117812 */ /* 0x000fe200078ec0ff */
[----:B------:R-:W4:Y:S01]  /*2eae0*/  LDL.LU R66, [R1+0x17f4] ;  /* 0x0017f40001427983 */ /* 0x000f220000300800 */
[----:B-1----:R-:W-:Y:S01]  /*2eaf0*/  VIADD R24, R24, UR20 ;  /* 0x0000001418187c36 */ /* 0x002fe20008000000 */
[----:B------:R-:W-:Y:S01]  /*2eb00*/  ULDC UR20, c[0x0][0x248] ;  /* 0x0000920000147ab9 */ /* 0x000fe20000000800 */
[----:B------:R-:W-:-:S03]  /*2eb10*/  @P0 LOP3.LUT R17, R17, 0x2000000, RZ, 0xfc, !PT ;  /* 0x0200000011110812 */ /* 0x000fc600078efcff */
[----:B------:R1:W-:Y:S01]  /*2eb20*/  STL [R1+0x1510], R24 ;  /* 0x0015101801007387 */ /* 0x0003e20000100800 */
[----:B------:R-:W-:Y:S01]  /*2eb30*/  ISETP.GE.AND P0, PT, R63, UR19, PT ;  /* 0x000000133f007c0c */ /* 0x000fe2000bf06270 */
[----:B------:R-:W-:Y:S01]  /*2eb40*/  VIADD R28, R6, 0xb3 ;  /* 0x000000b3061c7836 */ /* 0x000fe20000000000 */
[----:B------:R-:W-:Y:S01]  /*2eb50*/  LOP3.LUT R17, R17, 0xfeffffff, RZ, 0xc0, !PT ;  /* 0xfeffffff11117812 */ /* 0x000fe200078ec0ff */
[----:B------:R-:W3:Y:S01]  /*2eb60*/  LDL.LU R65, [R1+0x17f0] ;  /* 0x0017f00001417983 */ /* 0x000ee20000300800 */
[----:B-1----:R-:W-:Y:S01]  /*2eb70*/  VIADD R24, R24, UR20 ;  /* 0x0000001418187c36 */ /* 0x002fe20008000000 */
[----:B------:R-:W-:Y:S01]  /*2eb80*/  ISETP.LT.AND P1, PT, R8, UR43, !P0 ;  /* 0x0000002b08007c0c */ /* 0x000fe2000c721270 */
[----:B------:R-:W-:Y:S01]  /*2eb90*/  ULDC UR43, c[0x0][0x228] ;  /* 0x00008a00002b7ab9 */ /* 0x000fe20000000800 */
[C---:B------:R-:W-:Y:S01]  /*2eba0*/  VIADD R27, R6.reuse, 0xb2 ;  /* 0x000000b2061b7836 */ /* 0x040fe20000000000 */
[----:B------:R-:W-:Y:S01]  /*2ebb0*/  ULDC UR20, c[0x0][0x228] ;  /* 0x00008a0000147ab9 */ /* 0x000fe20000000800 */
[----:B------:R1:W-:Y:S01]  /*2ebc0*/  STL [R1+0x1514], R24 ;  /* 0x0015141801007387 */ /* 0x0003e20000100800 */
[----:B------:R-:W-:Y:S01]  /*2ebd0*/  VIADD R26, R6, 0xb1 ;  /* 0x000000b1061a7836 */ /* 0x000fe20000000000 */
[----:B------:R-:W-:-:S02]  /*2ebe0*/  ULDC UR19, c[0x0][0x228] ;  /* 0x00008a0000137ab9 */ /* 0x000fc40000000800 */
[----:B------:R-:W4:Y:S01]  /*2ebf0*/  LDL.LU R64, [R1+0x17ec] ;  /* 0x0017ec0001407983 */ /* 0x000f220000300800 */
[----:B-1----:R-:W-:-:S04]  /*2ec00*/  VIADD R24, R24, UR21 ;  /* 0x0000001518187c36 */ /* 0x002fc80008000000 */
[----:B------:R-:W-:Y:S01]  /*2ec10*/  @P1 LOP3.LUT R17, R17, 0x1000000, RZ, 0xfc, !PT ;  /* 0x0100000011111812 */ /* 0x000fe200078efcff */
[----:B------:R-:W-:Y:S01]  /*2ec20*/  VIADD R25, R6, 0xb0 ;  /* 0x000000b006197836 */ /* 0x000fe20000000000 */
[----:B------:R-:W-:Y:S01]  /*2ec30*/  ULDC UR21, c[0x0][0x228] ;  /* 0x00008a0000157ab9 */ /* 0x000fe20000000800 */
[----:B------:R1:W-:Y:S01]  /*2ec40*/  STL [R1+0x151c], R24 ;  /* 0x00151c1801007387 */ /* 0x0003e20000100800 */
[----:B------:R-:W-:-:S03]  /*2ec50*/  LOP3.LUT R17, R17, 0xff7fffff, RZ, 0xc0, !PT ;  /* 0xff7fffff11117812 */ /* 0x000fc600078ec0ff */
[----:B------:R-:W3:Y:S01]  /*2ec60*/  LDL.LU R63, [R1+0x17e8] ;  /* 0x0017e800013f7983 */ /* 0x000ee20000300800 */
[----:B-1----:R-:W-:Y:S01]  /*2ec70*/  VIADD R24, R24, UR22 ;  /* 0x0000001618187c36 */ /* 0x002fe20008000000 */
[----:B------:R-:W-:Y:S02]  /*2ec80*/  ULDC.64 UR22, c[0x0][0x228] ;  /* 0x00008a0000167ab9 */ /* 0x000fe40000000a00 */
[----:B------:R-:W-:Y:S01]  /*2ec90*/  ISETP.LT.AND P0, PT, R7, UR22, !P0 ;  /* 0x0000001607007c0c */ /* 0x000fe2000c701270 */
[----:B------:R-:W-:-:S12]  /*2eca0*/  ULDC UR22, c[0x0][0x248] ;  /* 0x0000920000167ab9 */ /* 0x000fd80000000800 */
[----:B------:R-:W-:Y:S02]  /*2ecb0*/  @P0 LOP3.LUT R17, R17, 0x800000, RZ, 0xfc, !PT ;  /* 0x0080000011110812 */ /* 0x000fe400078efcff */
[----:B------:R-:W-:Y:S01]  /*2ecc0*/  ISETP.GE.AND P0, PT, R62, UR27, PT ;  /* 0x0000001b3e007c0c */ /* 0x000fe2000bf06270 */
[----:B------:R-:W-:-:S03]  /*2ecd0*/  ULDC.64 UR26, c[0x0][0x228] ;  /* 0x00008a00001a7ab9 */ /* 0x000fc60000000a00 */
[----:B------:R-:W-:Y:S01]  /*2ece0*/  ISETP.LT.AND P1, PT, R8, UR43, !P0 ;  /* 0x0000002b08007c0c */ /* 0x000fe2000c721270 */
[----:B------:R-:W-:Y:S01]  /*2ecf0*/  ULDC UR43, c[0x0][0x228] ;  /* 0x00008a00002b7ab9 */ /* 0x000fe20000000800 */
        /* <DEDUP_REMOVED lines=8> */
[----:B------:R-:W-:Y:S01]  /*2ed80*/  ULDC UR43, c[0x0][0x228] ;  /* 0x00008a00002b7ab9 */ /* 0x000fe20000000800 */
[----:B------:R-:W-:Y:S01]  /*2ed90*/  ISETP.LT.AND P0, PT, R7, UR26, !P0 ;  /* 0x0000001a07007c0c */ /* 0x000fe2000c701270 */
[----:B------:R1:W-:Y:S01]  /*2eda0*/  STL [R1+0x1520], R24 ;  /* 0x0015201801007387 */ /* 0x0003e20000100800 */
[----:B------:R-:W-:Y:S01]  /*2edb0*/  LOP3.LUT R17, R17, 0xffefffff, RZ, 0xc0, !PT ;  /* 0xffefffff11117812 */ /* 0x000fe200078ec0ff */
[----:B------:R-:W-:Y:S02]  /*2edc0*/  ULDC UR26, c[0x0][0x248] ;  /* 0x00009200001a7ab9 */ /* 0x000fe40000000800 */
[----:B------:R-:W4:Y:S06]  /*2edd0*/  LDL.LU R62, [R1+0x17e4] ;  /* 0x0017e400013e7983 */ /* 0x000f2c0000300800 */
[----:B------:R-:W-:-:S04]  /*2ede0*/  @P1 LOP3.LUT R17, R17, 0x100000, RZ, 0xfc, !PT ;  /* 0x0010000011111812 */ /* 0x000fc800078efcff */
[----:B------:R-:W-:-:S04]  /*2edf0*/  LOP3.LUT R17, R17, 0xfff7ffff, RZ, 0xc0, !PT ;  /* 0xfff7ffff11117812 */ /* 0x000fc800078ec0ff */
[----:B------:R-:W-:Y:S02]  /*2ee00*/  @P0 LOP3.LUT R17, R17, 0x80000, RZ, 0xfc, !PT ;  /* 0x0008000011110812 */ /* 0x000fe400078efcff */
[----:B------:R-:W-:-:S04]  /*2ee10*/  ISETP.GE.AND P0, PT, R60, UR29, PT ;  /* 0x0000001d3c007c0c */ /* 0x000fc8000bf06270 */
[----:B------:R-:W-:Y:S01]  /*2ee20*/  ISETP.LT.AND P1, PT, R8, UR43, !P0 ;  /* 0x0000002b08007c0c */ /* 0x000fe2000c721270 */
[----:B-1----:R-:W-:Y:S01]  /*2ee30*/  VIADD R24, R24, UR22 ;  /* 0x0000001618187c36 */ /* 0x002fe20008000000 */
[----:B------:R-:W-:Y:S01]  /*2ee40*/  ISETP.LT.AND P0, PT, R7, UR30, !P0 ;  /* 0x0000001e07007c0c */ /* 0x000fe2000c701270 */
[----:B------:R-:W-:Y:S01]  /*2ee50*/  ULDC UR43, c[0x0][0x228] ;  /* 0x00008a00002b7ab9 */ /* 0x000fe20000000800 */
[----:B------:R-:W-:Y:S01]  /*2ee60*/  LOP3.LUT R17, R17, 0xfffbffff, RZ, 0xc0, !PT ;  /* 0xfffbffff11117812 */ /* 0x000fe200078ec0ff */
[----:B------:R-:W-:Y:S01]  /*2ee70*/  VIADD R252, R6, 0xaf ;  /* 0x000000af06fc7836 */ /* 0x000fe20000000000 */
[----:B------:R1:W-:Y:S01]  /*2ee80*/  STL [R1+0x152c], R24 ;  /* 0x00152c1801007387 */ /* 0x0003e20000100800 */
[----:B------:R-:W-:-:S03]  /*2ee90*/  ULDC UR22, c[0x0][0x228] ;  /* 0x00008a0000167ab9 */ /* 0x000fc60000000800 */
[----:B------:R-:W3:Y:S03]  /*2eea0*/  LDL.LU R61, [R1+0x17e0] ;  /* 0x0017e000013d7983 */ /* 0x000ee60000300800 */
        /* <DEDUP_REMOVED lines=8> */
[----:B------:R-:W-:Y:S01]  /*2ef30*/  ULDC UR25, c[0x0][0x228] ;  /* 0x00008a0000197ab9 */ /* 0x000fe20000000800 */
[----:B------:R-:W-:Y:S01]  /*2ef40*/  ISETP.LT.AND P1, PT, R8, UR43, !P0 ;  /* 0x0000002b08007c0c */ /* 0x000fe2000c721270 */
[----:B------:R-:W4:Y:S01]  /*2ef50*/  LDL.LU R60, [R1+0x17dc] ;  /* 0x0017dc00013c7983 */ /* 0x000f220000300800 */
[----:B------:R-:W-:Y:S01]  /*2ef60*/  ULDC UR43, c[0x0][0x228] ;  /* 0x00008a00002b7ab9 */ /* 0x000fe20000000800 */
[----:B-1----:R-:W-:Y:S01]  /*2ef70*/  VIADD R24, R24, UR26 ;  /* 0x0000001a18187c36 */ /* 0x002fe20008000000 */
[----:B------:R-:W-:-:S04]  /*2ef80*/  ULDC UR26, c[0x0][0x228] ;  /* 0x00008a00001a7ab9 */ /* 0x000fc80000000800 */
[----:B------:R1:W-:Y:S05]  /*2ef90*/  STL [R1+0x1538], R24 ;  /* 0x0015381801007387 */ /* 0x0003ea0000100800 */
[----:B------:R-:W-:Y:S01]  /*2efa0*/  @P1 LOP3.LUT R17, R17, 0x10000, RZ, 0xfc, !PT ;  /* 0x0001000011111812 */ /* 0x000fe200078efcff */
[----:B------:R-:W3:Y:S01]  /*2efb0*/  LDL.LU R59, [R1+0x17d8] ;  /* 0x0017d800013b7983 */ /* 0x000ee20000300800 */
        /* <DEDUP_REMOVED lines=29> */
[----:B------:R-:W-:Y:S01]  /*2f190*/  ULDC UR43, c[0x0][0x228] ;  /* 0x00008a00002b7ab9 */ /* 0x000fe20000000800 */
[----:B------:R-:W-:Y:S01]  /*2f1a0*/  ISETP.LT.AND P0, PT, R7, UR34, !P0 ;  /* 0x0000002207007c0c */ /* 0x000fe2000c701270 */
[----:B------:R-:W4:Y:S10]  /*2f1b0*/  LDL.LU R58, [R1+0x17d4] ;  /* 0x0017d400013a7983 */ /* 0x000f340000300800 */
        /* <DEDUP_REMOVED lines=19> */
[----:B------:R-:W-:-:S10]  /*2f2f0*/  ULDC UR27, c[0x0][0x248] ;  /* 0x00009200001b7ab9 */ /* 0x000fd40000000800 */
        /* <DEDUP_REMOVED lines=8> */
[----:B------:R-:W-:Y:S01]  /*2f380*/  ULDC UR56, c[0x0][0x228] ;  /* 0x00008a0000387ab9 */ /* 0x000fe20000000800 */
[----:B------:R-:W-:Y:S01]  /*2f390*/  ISETP.LT.AND P0, PT, R7, UR42, !P0 ;  /* 0x0000002a07007c0c */ /* 0x000fe2000c701270 */
[----:B------:R-:W3:Y:S10]  /*2f3a0*/  LDL.LU R57, [R1+0x17d0] ;  /* 0x0017d00001397983 */ /* 0x000ef40000300800 */
        /* <DEDUP_REMOVED lines=9> */
[----:B------:R-:W-:Y:S01]  /*2f440*/  ULDC UR56, c[0x0][0x228] ;  /* 0x00008a0000387ab9 */ /* 0x000fe20000000800 */
[----:B------:R1:W-:Y:S04]  /*2f450*/  STL [R1+0x154c], R24 ;  /* 0x00154c1801007387 */ /* 0x0003e80000100800 */
[----:B------:R-:W4:Y:S03]  /*2f460*/  LDL.LU R56, [R1+0x17cc] ;  /* 0x0017cc0001387983 */ /* 0x000f260000300800 */
[----:B------:R-:W-:Y:S01]  /*2f470*/  @P1 LOP3.LUT R17, R17, 0x4, RZ, 0xfc, !PT ;  /* 0x0000000411111812 */ /* 0x000fe200078efcff */
[----:B-1----:R-:W-:-:S03]  /*2f480*/  VIADD R24, R24, UR28 ;  /* 0x0000001c18187c36 */ /* 0x002fc60008000000 */
[----:B------:R-:W-:Y:S01]  /*2f490*/  LOP3.LUT R17, R17, 0xfffffffd, RZ, 0xc0, !PT ;  /* 0xfffffffd11117812 */ /* 0x000fe200078ec0ff */
[----:B------:R-:W-:Y:S01]  /*2f4a0*/  ULDC UR28, c[0x0][0x248] ;  /* 0x00009200001c7ab9 */ /* 0x000fe20000000800 */
[----:B------:R1:W-:Y:S02]  /*2f4b0*/  STL [R1+0x1554], R24 ;  /* 0x0015541801007387 */ /* 0x0003e40000100800 */
[----:B------:R-:W-:Y:S02]  /*2f4c0*/  @P0 LOP3.LUT R17, R17, 0x2, RZ, 0xfc, !PT ;  /* 0x0000000211110812 */ /* 0x000fe400078efcff */
[----:B------:R-:W-:Y:S01]  /*2f4d0*/  ISETP.GE.AND P0, PT, R51, UR39, PT ;  /* 0x0000002733007c0c */ /* 0x000fe2000bf06270 */
[----:B------:R-:W3:Y:S01]  /*2f4e0*/  LDL.LU R55, [R1+0x17c8] ;  /* 0x0017c80001377983 */ /* 0x000ee20000300800 */
[----:B-1----:R-:W-:Y:S02]  /*2f4f0*/  VIADD R24, R24, UR23 ;  /* 0x0000001718187c36 */ /* 0x002fe40008000000 */
[----:B------:R-:W-:Y:S01]  /*2f500*/  ISETP.LT.AND P1, PT, R8, UR56, !P0 ;  /* 0x0000003808007c0c */ /* 0x000fe2000c721270 */
[----:B------:R-:W-:Y:S01]  /*2f510*/  ULDC UR56, c[0x0][0x228] ;  /* 0x00008a0000387ab9 */ /* 0x000fe20000000800 */
[----:B------:R-:W-:Y:S01]  /*2f520*/  LOP3.LUT R17, R17, 0xfffffffe, RZ, 0xc0, !PT ;  /* 0xfffffffe11117812 */ /* 0x000fe200078ec0ff */
[----:B------:R-:W-:Y:S01]  /*2f530*/  ULDC.64 UR38, c[0x0][0x228] ;  /* 0x00008a0000267ab9 */ /* 0x000fe20000000a00 */
[----:B------:R1:W-:Y:S01]  /*2f540*/  STL [R1+0x155c], R24 ;  /* 0x00155c1801007387 */ /* 0x0003e20000100800 */
[----:B------:R-:W-:-:S03]  /*2f550*/  ULDC UR23, c[0x0][0x228] ;  /* 0x00008a0000177ab9 */ /* 0x000fc60000000800 */
[----:B------:R-:W4:Y:S01]  /*2f560*/  LDL.LU R54, [R1+0x17c4] ;  /* 0x0017c40001367983 */ /* 0x000f220000300800 */
[----:B-1----:R-:W-:Y:S01]  /*2f570*/  VIADD R24, R24, UR28 ;  /* 0x0000001c18187c36 */ /* 0x002fe20008000000 */
[----:B------:R-:W-:Y:S02]  /*2f580*/  ULDC.64 UR28, c[0x0][0x228] ;  /* 0x00008a00001c7ab9 */ /* 0x000fe40000000a00 */
[----:B------:R-:W-:Y:S02]  /*2f590*/  ISETP.LT.AND P0, PT, R7, UR28, !P0 ;  /* 0x0000001c07007c0c */ /* 0x000fe4000c701270 */
[----:B------:R-:W-:-:S11]  /*2f5a0*/  @P1 LOP3.LUT R17, R17, 0x1, RZ, 0xfc, !PT ;  /* 0x0000000111111812 */ /* 0x000fd600078efcff */
        /* <DEDUP_REMOVED lines=163> */
[----:B------:R-:W4:Y:S10]  /*2ffe0*/  LDL.LU R48, [R1+0x17ac] ;  /* 0x0017ac0001307983 */ /* 0x000f340000300800 */
[----:B------:R-:W-:-:S02]  /*2fff0*/  @P0 LOP3.LUT R15, R15, 0x80000000, RZ, 0xfc, !PT ;  /* 0x800000000f0f0812 */ /* 0x000fc400078efcff */
[----:B------:R-:W-:Y:S01]  /*30000*/  ISETP.GE.AND P0, PT, R34, UR33, PT ;  /* 0x0000002122007c0c */ /* 0x000fe2000bf06270 */
[----:B------:R-:W-:Y:S01]  /*30010*/  ULDC.64 UR32, c[0x0][0x228] ;  /* 0x00008a0000207ab9 */ /* 0x000fe20000000a00 */
[----:B------:R-:W-:Y:S02]  /*30020*/  @P1 LOP3.LUT R16, R16, 0x1, RZ, 0xfc, !PT ;  /* 0x0000000110101812 */ /* 0x000fe400078efcff */
[----:B------:R-:W-:Y:S01]  /*30030*/  ISETP.LT.AND P1, PT, R8, UR47, !P0 ;  /* 0x0000002f08007c0c */ /* 0x000fe2000c721270 */
[----:B-1----:R-:W-:Y:S01]  /*30040*/  VIADD R24, R24, UR27 ;  /* 0x0000001b18187c36 */ /* 0x002fe20008000000 */
[----:B------:R-:W-:Y:S01]  /*30050*/  ISETP.LT.AND P0, PT, R7, UR38, !P0 ;  /* 0x0000002607007c0c */ /* 0x000fe2000c701270 */
[----:B------:R-:W-:Y:S01]  /*30060*/  ULDC UR27, c[0x0][0x248] ;  /* 0x00009200001b7ab9 */ /* 0x000fe20000000800 */
[----:B------:R-:W-:Y:S01]  /*30070*/  LOP3.LUT R15, R15, 0xbfffffff, RZ, 0xc0, !PT ;  /* 0xbfffffff0f0f7812 */ /* 0x000fe200078ec0ff */
[----:B------:R-:W-:Y:S01]  /*30080*/  ULDC UR38, c[0x0][0x228] ;  /* 0x00008a0000267ab9 */ /* 0x000fe20000000800 */
        /* <DEDUP_REMOVED lines=22> */
[----:B------:R1:W-:Y:S01]  /*301f0*/  STL [R1+0x1590], R24 ;  /* 0x0015901801007387 */ /* 0x0003e20000100800 */
[----:B------:R-:W-:-:S03]  /*30200*/  ULDC UR45, c[0x0][0x228] ;  /* 0x00008a00002d7ab9 */ /* 0x000fc60000000800 */
[----:B------:R-:W4:Y:S06]  /*30210*/  LDL.LU R46, [R1+0x17a4] ;  /* 0x0017a400012e7983 */ /* 0x000f2c0000300800 */
        /* <DEDUP_REMOVED lines=12> */
[----:B------:R-:W3:Y:S01]  /*302e0*/  LDL.LU R45, [R1+0x17a0] ;  /* 0x0017a000012d7983 */ /* 0x000ee20000300800 */
[----:B-1----:R-:W-:-:S05]  /*302f0*/  VIADD R24, R24, UR27 ;  /* 0x0000001b18187c36 */ /* 0x002fca0008000000 */
[----:B------:R-:W-:Y:S01]  /*30300*/  @P1 LOP3.LUT R15, R15, 0x1000000, RZ, 0xfc, !PT ;  /* 0x010000000f0f1812 */ /* 0x000fe200078efcff */
[----:B------:R-:W-:-:S03]  /*30310*/  ULDC UR27, c[0x0][0x248] ;  /* 0x00009200001b7ab9 */ /* 0x000fc60000000800 */
[----:B------:R-:W-:Y:S01]  /*30320*/  LOP3.LUT R15, R15, 0xff7fffff, RZ, 0xc0, !PT ;  /* 0xff7fffff0f0f7812 */ /* 0x000fe200078ec0ff */
[----:B------:R1:W-:Y:S03]  /*30330*/  STL [R1+0x15a0], R24 ;  /* 0x0015a01801007387 */ /* 0x0003e60000100800 */
[----:B------:R-:W-:Y:S02]  /*30340*/  @P0 LOP3.LUT R15, R15, 0x800000, RZ, 0xfc, !PT ;  /* 0x008000000f0f0812 */ /* 0x000fe400078efcff */
[----:B------:R-:W-:Y:S01]  /*30350*/  ISETP.GE.AND P0, PT, R30, UR43, PT ;  /* 0x0000002b1e007c0c */ /* 0x000fe2000bf06270 */
[----:B------:R-:W-:Y:S01]  /*30360*/  ULDC.64 UR42, c[0x0][0x228] ;  /* 0x00008a00002a7ab9 */ /* 0x000fe20000000a00 */
[----:B-1----:R-:W-:Y:S01]  /*30370*/  VIADD R24, R24, UR27 ;  /* 0x0000001b18187c36 */ /* 0x002fe20008000000 */
[----:B------:R-:W-:Y:S01]  /*30380*/  ULDC UR27, c[0x0][0x248] ;  /* 0x00009200001b7ab9 */ /* 0x000fe20000000800 */
[----:B------:R-:W-:Y:S01]  /*30390*/  ISETP.LT.AND P1, PT, R8, UR11, !P0 ;  /* 0x0000000b08007c0c */ /* 0x000fe2000c721270 */
[----:B------:R-:W-:-:S02]  /*303a0*/  ULDC UR11, c[0x0][0x248] ;  /* 0x00009200000b7ab9 */ /* 0x000fc40000000800 */
[----:B------:R1:W-:Y:S04]  /*303b0*/  STL [R1+0x15a8], R24 ;  /* 0x0015a81801007387 */ /* 0x0003e80000100800 */
[----:B------:R-:W4:Y:S01]  /*303c0*/  LDL.LU R44, [R1+0x179c] ;  /* 0x00179c00012c7983 */ /* 0x000f220000300800 */
[----:B-1----:R-:W-:Y:S01]  /*303d0*/  VIADD R24, R24, UR27 ;  /* 0x0000001b18187c36 */ /* 0x002fe20008000000 */
[----:B------:R-:W-:-:S04]  /*303e0*/  ULDC UR27, c[0x0][0x248] ;  /* 0x00009200001b7ab9 */ /* 0x000fc80000000800 */
[----:B------:R1:W-:Y:S01]  /*303f0*/  STL [R1+0x15ac], R24 ;  /* 0x0015ac1801007387 */ /* 0x0003e20000100800 */
[----:B------:R-:W-:Y:S02]  /*30400*/  ISETP.LT.AND P0, PT, R7, UR36, !P0 ;  /* 0x0000002407007c0c */ /* 0x000fe4000c701270 */
[----:B------:R-:W-:Y:S01]  /*30410*/  LOP3.LUT R15, R15, 0xffbfffff, RZ, 0xc0, !PT ;  /* 0xffbfffff0f0f7812 */ /* 0x000fe200078ec0ff */
[----:B------:R-:W3:Y:S01]  /*30420*/  LDL.LU R43, [R1+0x1798] ;  /* 0x00179800012b7983 */ /* 0x000ee20000300800 */
[----:B-1----:R-:W-:Y:S01]  /*30430*/  VIADD R24, R24, UR27 ;  /* 0x0000001b18187c36 */ /* 0x002fe20008000000 */
[----:B------:R-:W-:Y:S01]  /*30440*/  ULDC UR27, c[0x0][0x248] ;  /* 0x00009200001b7ab9 */ /* 0x000fe20000000800 */
[----:B------:R-:W-:-:S03]  /*30450*/  @P1 LOP3.LUT R15, R15, 0x400000, RZ, 0xfc, !PT ;  /* 0x004000000f0f1812 */ /* 0x000fc600078efcff */
[----:B------:R1:W-:Y:S01]  /*30460*/  STL [R1+0x15b4], R24 ;  /* 0x0015b41801007387 */ /* 0x0003e20000100800 */
[----:B------:R-:W-:-:S03]  /*30470*/  LOP3.LUT R15, R15, 0xffdfffff, RZ, 0xc0, !PT ;  /* 0xffdfffff0f0f7812 */ /* 0x000fc600078ec0ff */
[----:B------:R-:W4:Y:S01]  /*30480*/  LDL.LU R42, [R1+0x1794] ;  /* 0x00179400012a7983 */ /* 0x000f220000300800 */
[----:B-1----:R-:W-:Y:S01]  /*30490*/  VIADD R24, R24, UR27 ;  /* 0x0000001b18187c36 */ /* 0x002fe20008000000 */
[----:B------:R-:W-:-:S04]  /*304a0*/  ULDC UR27, c[0x0][0x248] ;  /* 0x00009200001b7ab9 */ /* 0x000fc80000000800 */
[----:B------:R1:W-:Y:S01]  /*304b0*/  STL [R1+0x15b8], R24 ;  /* 0x0015b81801007387 */ /* 0x0003e20000100800 */
[----:B------:R-:W-:Y:S02]  /*304c0*/  @P0 LOP3.LUT R15, R15, 0x200000, RZ, 0xfc, !PT ;  /* 0x002000000f0f0812 */ /* 0x000fe400078efcff */
[----:B------:R-:W-:Y:S01]  /*304d0*/  ISETP.GE.AND P0, PT, R29, UR31, PT ;  /* 0x0000001f1d007c0c */ /* 0x000fe2000bf06270 */
[----:B------:R-:W3:Y:S01]  /*304e0*/  LDL.LU R41, [R1+0x1790] ;  /* 0x0017900001297983 */ /* 0x000ee20000300800 */
[----:B-1----:R-:W-:Y:S01]  /*304f0*/  VIADD R24, R24, UR27 ;  /* 0x0000001b18187c36 */ /* 0x002fe20008000000 */
[----:B------:R-:W-:Y:S01]  /*30500*/  ULDC UR27, c[0x0][0x248] ;  /* 0x00009200001b7ab9 */ /* 0x000fe20000000800 */
[----:B------:R-:W-:Y:S01]  /*30510*/  LOP3.LUT R15, R15, 0xffefffff, RZ, 0xc0, !PT ;  /* 0xffefffff0f0f7812 */ /* 0x000fe200078ec0ff */
[----:B------:R-:W-:Y:S02]  /*30520*/  ULDC.64 UR30, c[0x0][0x228] ;  /* 0x00008a00001e7ab9 */ /* 0x000fe40000000a00 */
[----:B------:R1:W-:Y:S01]  /*30530*/  STL [R1+0x15c4], R24 ;  /* 0x0015c41801007387 */ /* 0x0003e20000100800 */
[----:B------:R-:W-:Y:S01]  /*30540*/  ISETP.LT.AND P1, PT, R8, UR9, !P0 ;  /* 0x0000000908007c0c */ /* 0x000fe2000c721270 */
[----:B------:R-:W-:-:S02]  /*30550*/  ULDC UR9, c[0x0][0x248] ;  /* 0x0000920000097ab9 */ /* 0x000fc40000000800 */
[----:B------:R-:W4:Y:S01]  /*30560*/  LDL.LU R40, [R1+0x178c] ;  /* 0x00178c0001287983 */ /* 0x000f220000300800 */
[----:B-1----:R-:W-:Y:S01]  /*30570*/  VIADD R24, R24, UR27 ;  /* 0x0000001b18187c36 */ /* 0x002fe20008000000 */
[----:B------:R-:W-:-:S04]  /*30580*/  ULDC UR27, c[0x0][0x248] ;  /* 0x00009200001b7ab9 */ /* 0x000fc80000000800 */
[----:B------:R1:W-:Y:S01]  /*30590*/  STL [R1+0x15c8], R24 ;  /* 0x0015c81801007387 */ /* 0x0003e20000100800 */
[----:B------:R-:W-:Y:S01]  /*305a0*/  ISETP.LT.AND P0, PT, R7, UR42, !P0 ;  /* 0x0000002a07007c0c */ /* 0x000fe2000c701270 */
[----:B------:R-:W-:Y:S02]  /*305b0*/  ULDC UR42, c[0x0][0x228] ;  /* 0x00008a00002a7ab9 */ /* 0x000fe40000000800 */
[----:B------:R-:W3:Y:S01]  /*305c0*/  LDL.LU R39, [R1+0x1788] ;  /* 0x0017880001277983 */ /* 0x000ee20000300800 */
[----:B-1----:R-:W-:Y:S01]  /*305d0*/  VIADD R24, R24, UR27 ;  /* 0x0000001b18187c36 */ /* 0x002fe20008000000 */
[----:B------:R-:W-:-:S04]  /*305e0*/  ULDC UR27, c[0x0][0x248] ;  /* 0x00009200001b7ab9 */ /* 0x000fc80000000800 */
[----:B------:R1:W-:Y:S01]  /*305f0*/  STL [R1+0x15d0], R24 ;  /* 0x0015d01801007387 */ /* 0x0003e20000100800 */
[----:B------:R-:W-:-:S03]  /*30600*/  @P1 LOP3.LUT R15, R15, 0x100000, RZ, 0xfc, !PT ;  /* 0x001000000f0f1812 */ /* 0x000fc600078efcff */
[----:B------:R-:W4:Y:S01]  /*30610*/  LDL.LU R38, [R1+0x1784] ;  /* 0x0017840001267983 */ /* 0x000f220000300800 */
[----:B-1----:R-:W-:Y:S01]  /*30620*/  VIADD R24, R24, UR27 ;  /* 0x0000001b18187c36 */ /* 0x002fe20008000000 */
[----:B------:R-:W-:Y:S01]  /*30630*/  ULDC UR27, c[0x0][0x248] ;  /* 0x00009200001b7ab9 */ /* 0x000fe20000000800 */
[----:B------:R-:W-:-:S03]  /*30640*/  LOP3.LUT R15, R15, 0xfff7ffff, RZ, 0xc0, !PT ;  /* 0xfff7ffff0f0f7812 */ /* 0x000fc600078ec0ff */
[----:B------:R1:W-:Y:S01]  /*30650*/  STL [R1+0x15d4], R24 ;  /* 0x0015d41801007387 */ /* 0x0003e20000100800 */
[----:B------:R-:W-:-:S03]  /*30660*/  @P0 LOP3.LUT R15, R15, 0x80000, RZ, 0xfc, !PT ;  /* 0x000800000f0f0812 */ /* 0x000fc600078efcff */
[----:B------:R-:W3:Y:S01]  /*30670*/  LDL.LU R37, [R1+0x1780] ;  /* 0x0017800001257983 */ /* 0x000ee20000300800 */
[----:B-1----:R-:W-:Y:S01]  /*30680*/  VIADD R24, R24, UR27 ;  /* 0x0000001b18187c36 */ /* 0x002fe20008000000 */
[----:B------:R-:W-:Y:S01]  /*30690*/  ULDC UR27, c[0x0][0x248] ;  /* 0x00009200001b7ab9 */ /* 0x000fe20000000800 */
[----:B------:R-:W-:Y:S01]  /*306a0*/  ISETP.GE.AND P0, PT, R28, UR29, PT ;  /* 0x0000001d1c007c0c */ /* 0x000fe2000bf06270 */
[----:B------:R-:W-:Y:S02]  /*306b0*/  ULDC.64 UR28, c[0x0][0x228] ;  /* 0x00008a00001c7ab9 */ /* 0x000fe40000000a00 */
[----:B------:R1:W-:Y:S01]  /*306c0*/  STL [R1+0x15dc], R24 ;  /* 0x0015dc1801007387 */ /* 0x0003e20000100800 */
[----:B------:R-:W-:-:S03]  /*306d0*/  ISETP.LT.AND P1, PT, R8, UR10, !P0 ;  /* 0x0000000a08007c0c */ /* 0x000fc6000c721270 */
[----:B------:R-:W4:Y:S01]  /*306e0*/  LDL.LU R36, [R1+0x177c] ;  /* 0x00177c0001247983 */ /* 0x000f220000300800 */
[----:B-1----:R-:W-:Y:S01]  /*306f0*/  VIADD R24, R24, UR27 ;  /* 0x0000001b18187c36 */ /* 0x002fe20008000000 */
[----:B------:R-:W-:-:S04]  /*30700*/  ULDC UR27, c[0x0][0x248] ;  /* 0x00009200001b7ab9 */ /* 0x000fc80000000800 */
[----:B------:R1:W-:Y:S01]  /*30710*/  STL [R1+0x15e4], R24 ;  /* 0x0015e41801007387 */ /* 0x0003e20000100800 */
[----:B------:R-:W-:-:S03]  /*30720*/  ISETP.LT.AND P0, PT, R7, UR30, !P0 ;  /* 0x0000001e07007c0c */ /* 0x000fc6000c701270 */
[----:B------:R-:W3:Y:S01]  /*30730*/  LDL.LU R35, [R1+0x1778] ;  /* 0x0017780001237983 */ /* 0x000ee20000300800 */
[----:B-1----:R-:W-:Y:S01]  /*30740*/  VIADD R24, R24, UR27 ;  /* 0x0000001b18187c36 */ /* 0x002fe20008000000 */
[----:B------:R-:W-:Y:S01]  /*30750*/  ULDC UR27, c[0x0][0x248] ;  /* 0x00009200001b7ab9 */ /* 0x000fe20000000800 */
[----:B------:R-:W-:-:S03]  /*30760*/  LOP3.LUT R15, R15, 0xfffbffff, RZ, 0xc0, !PT ;  /* 0xfffbffff0f0f7812 */ /* 0x000fc600078ec0ff */
[----:B------:R1:W-:Y:S01]  /*30770*/  STL [R1+0x15ec], R24 ;  /* 0x0015ec1801007387 */ /* 0x0003e20000100800 */
[----:B------:R-:W-:-:S03]  /*30780*/  @P1 LOP3.LUT R15, R15, 0x40000, RZ, 0xfc, !PT ;  /* 0x000400000f0f1812 */ /* 0x000fc600078efcff */
        /* <DEDUP_REMOVED lines=10> */
[----:B------:R-:W-:-:S03]  /*30830*/  ISETP.GE.AND P0, PT, R27, UR39, PT ;  /* 0x000000271b007c0c */ /* 0x000fc6000bf06270 */
[----:B------:R-:W4:Y:S01]  /*30840*/  LDL.LU R32, [R1+0x176c] ;  /* 0x00176c0001207983 */ /* 0x000f220000300800 */
[----:B-1----:R-:W-:-:S03]  /*30850*/  VIADD R24, R24, UR27 ;  /* 0x0000001b18187c36 */ /* 0x002fc60008000000 */
[----:B------:R-:W3:Y:S01]  /*30860*/  LDL.LU R31, [R1+0x1768] ;  /* 0x00176800011f7983 */ /* 0x000ee20000300800 */
[----:B------:R-:W-:Y:S01]  /*30870*/  ULDC UR27, c[0x0][0x248] ;  /* 0x00009200001b7ab9 */ /* 0x000fe20000000800 */
[----:B------:R-:W-:Y:S02]  /*30880*/  ISETP.LT.AND P1, PT, R8, UR13, !P0 ;  /* 0x0000000d08007c0c */ /* 0x000fe4000c721270 */
[----:B------:R1:W-:Y:S04]  /*30890*/  STL [R1+0x1600], R24 ;  /* 0x0016001801007387 */ /* 0x0003e80000100800 */
[----:B------:R-:W4:Y:S01]  /*308a0*/  LDL.LU R30, [R1+0x1764] ;  /* 0x00176400011e7983 */ /* 0x000f220000300800 */
[----:B-1----:R-:W-:-:S05]  /*308b0*/  VIADD R24, R24, UR27 ;  /* 0x0000001b18187c36 */ /* 0x002fca0008000000 */
[----:B------:R1:W-:Y:S01]  /*308c0*/  STL [R1+0x1604], R24 ;  /* 0x0016041801007387 */ /* 0x0003e20000100800 */
[----:B------:R-:W-:-:S03]  /*308d0*/  LOP3.LUT R15, R15, 0xfffeffff, RZ, 0xc0, !PT ;  /* 0xfffeffff0f0f7812 */ /* 0x000fc600078ec0ff */
[----:B------:R-:W3:Y:S01]  /*308e0*/  LDL.LU R29, [R1+0x1760] ;  /* 0x00176000011d7983 */ /* 0x000ee20000300800 */
[----:B-1----:R-:W-:Y:S01]  /*308f0*/  VIADD R24, R24, UR11 ;  /* 0x0000000b18187c36 */ /* 0x002fe20008000000 */
[----:B------:R-:W-:Y:S02]  /*30900*/  ULDC.64 UR10, c[0x0][0x228] ;  /* 0x00008a00000a7ab9 */ /* 0x000fe40000000a00 */
[----:B------:R-:W-:Y:S02]  /*30910*/  ISETP.LT.AND P0, PT, R7, UR10, !P0 ;  /* 0x0000000a07007c0c */ /* 0x000fe4000c701270 */
[----:B------:R-:W-:-:S04]  /*30920*/  @P1 LOP3.LUT R15, R15, 0x10000, RZ, 0xfc, !PT ;  /* 0x000100000f0f1812 */ /* 0x000fc800078efcff */
[----:B------:R-:W-:-:S07]  /*30930*/  LOP3.LUT R15, R15, 0xffff7fff, RZ, 0xc0, !PT ;  /* 0xffff7fff0f0f7812 */ /* 0x000fce00078ec0ff */
        /* <DEDUP_REMOVED lines=38> */
[----:B------:R-:W-:Y:S01]  /*30ba0*/  ULDC UR4, c[0x0][0x248] ;  /* 0x0000920000047ab9 */ /* 0x000fe20000000800 */
[----:B------:R-:W-:Y:S01]  /*30bb0*/  ULDC UR12, c[0x0][0x228] ;  /* 0x00008a00000c7ab9 */ /* 0x000fe20000000800 */
[----:B-1----:R-:W-:Y:S01]  /*30bc0*/  VIADD R24, R24, UR9 ;  /* 0x0000000918187c36 */ /* 0x002fe20008000000 */
[----:B------:R-:W-:-:S04]  /*30bd0*/  ULDC UR9, c[0x0][0x248] ;  /* 0x0000920000097ab9 */ /* 0x000fc80000000800 */
[----:B------:R1:W-:Y:S03]  /*30be0*/  STL [R1+0x161c], R24 ;  /* 0x00161c1801007387 */ /* 0x0003e60000100800 */
[----:B------:R-:W-:Y:S01]  /*30bf0*/  @P1 LOP3.LUT R15, R15, 0x100, RZ, 0xfc, !PT ;  /* 0x000001000f0f1812 */ /* 0x000fe200078efcff */
        /* <DEDUP_REMOVED lines=8> */
[----:B------:R-:W-:Y:S01]  /*30c80*/  ISETP.GE.AND P0, PT, R250, UR43, PT ;  /* 0x0000002bfa007c0c */ /* 0x000fe2000bf06270 */
[----:B------:R-:W-:Y:S01]  /*30c90*/  ULDC UR9, c[0x0][0x248] ;  /* 0x0000920000097ab9 */ /* 0x000fe20000000800 */
[----:B------:R-:W-:Y:S01]  /*30ca0*/  LOP3.LUT R15, R15, 0xffffffbf, RZ, 0xc0, !PT ;  /* 0xffffffbf0f0f7812 */ /* 0x000fe200078ec0ff */
[----:B------:R-:W-:Y:S01]  /*30cb0*/  ULDC UR43, c[0x0][0x22c] ;  /* 0x00008b00002b7ab9 */ /* 0x000fe20000000800 */
[----:B------:R1:W-:Y:S01]  /*30cc0*/  STL [R1+0x1624], R24 ;  /* 0x0016241801007387 */ /* 0x0003e20000100800 */
[----:B------:R-:W-:Y:S01]  /*30cd0*/  ISETP.LT.AND P1, PT, R8, UR16, !P0 ;  /* 0x0000001008007c0c */ /* 0x000fe2000c721270 */
[----:B------:R-:W-:Y:S01]  /*30ce0*/  ULDC UR16, c[0x0][0x248] ;  /* 0x0000920000107ab9 */ /* 0x000fe20000000800 */
[----:B-1----:R-:W-:Y:S01]  /*30cf0*/  VIADD R24, R24, UR5 ;  /* 0x0000000518187c36 */ /* 0x002fe20008000000 */
[----:B------:R-:W-:-:S03]  /*30d00*/  ULDC UR5, c[0x0][0x248] ;  /* 0x0000920000057ab9 */ /* 0x000fc60000000800 */
[----:B------:R-:W-:Y:S01]  /*30d10*/  VIADD R252, R24, UR5 ;  /* 0x0000000518fc7c36 */ /* 0x000fe20008000000 */
[----:B------:R1:W-:Y:S04]  /*30d20*/  STL [R1+0x162c], R24 ;  /* 0x00162c1801007387 */ /* 0x0003e80000100800 */
[----:B-1----:R-:W4:Y:S04]  /*30d30*/  LDL.LU R24, [R1+0x174c] ;  /* 0x00174c0001187983 */ /* 0x002f280000300800 */
[----:B------:R1:W-:Y:S01]  /*30d40*/  STL [R1+0x1634], R252 ;  /* 0x001634fc01007387 */ /* 0x0003e20000100800 */
[----:B------:R-:W-:Y:S01]  /*30d50*/  @P1 LOP3.LUT R15, R15, 0x40, RZ, 0xfc, !PT ;  /* 0x000000400f0f1812 */ /* 0x000fe200078efcff */
[----:B-1----:R-:W-:Y:S01]  /*30d60*/  VIADD R252, R252, UR4 ;  /* 0x00000004fcfc7c36 */ /* 0x002fe20008000000 */
[----:B------:R-:W-:-:S02]  /*30d70*/  ULDC.64 UR4, c[0x0][0x228] ;  /* 0x00008a0000047ab9 */ /* 0x000fc40000000a00 */
[----:B------:R-:W-:Y:S01]  /*30d80*/  ISETP.LT.AND P0, PT, R7, UR4, !P0 ;  /* 0x0000000407007c0c */ /* 0x000fe2000c701270 */
[----:B------:R-:W-:Y:S01]  /*30d90*/  ULDC UR4, c[0x0][0x248] ;  /* 0x0000920000047ab9 */ /* 0x000fe20000000800 */
[----:B------:R-:W-:-:S11]  /*30da0*/  LOP3.LUT R15, R15, 0xffffffdf, RZ, 0xc0, !PT ;  /* 0xffffffdf0f0f7812 */ /* 0x000fd600078ec0ff */
[----:B------:R-:W-:Y:S02]  /*30db0*/  @P0 LOP3.LUT R15, R15, 0x20, RZ, 0xfc, !PT ;  /* 0x000000200f0f0812 */ /* 0x000fe400078efcff */
[----:B------:R-:W-:Y:S01]  /*30dc0*/  ISETP.GE.AND P0, PT, R249, UR31, PT ;  /* 0x0000001ff9007c0c */ /* 0x000fe2000bf06270 */
[----:B------:R-:W-:-:S03]  /*30dd0*/  ULDC.64 UR30, c[0x0][0x228] ;  /* 0x00008a00001e7ab9 */ /* 0x000fc60000000a00 */
[----:B------:R-:W-:Y:S01]  /*30de0*/  ISETP.LT.AND P1, PT, R8, UR17, !P0 ;  /* 0x0000001108007c0c */ /* 0x000fe2000c721270 */
[----:B------:R-:W-:Y:S01]  /*30df0*/  VIADD R251, R252, UR4 ;  /* 0x00000004fcfb7c36 */ /* 0x000fe20008000000 */
        /* <DEDUP_REMOVED lines=18> */
[----:B------:R-:W-:Y:S01]  /*30f20*/  ULDC.64 UR14, c[0x0][0x228] ;  /* 0x00008a00000e7ab9 */ /* 0x000fe20000000a00 */
[----:B------:R-:W-:Y:S01]  /*30f30*/  ISETP.LT.AND P0, PT, R7, UR10, !P0 ;  /* 0x0000000a07007c0c */ /* 0x000fe2000c701270 */
[----:B------:R-:W-:Y:S01]  /*30f40*/  VIADD R250, R251, UR4 ;  /* 0x00000004fbfa7c36 */ /* 0x000fe20008000000 */
[----:B------:R-:W-:Y:S01]  /*30f50*/  LOP3.LUT R15, R15, 0xfffffffe, RZ, 0xc0, !PT ;  /* 0xfffffffe0f0f7812 */ /* 0x000fe200078ec0ff */
[----:B------:R-:W-:Y:S01]  /*30f60*/  ULDC UR4, c[0x0][0x248] ;  /* 0x0000920000047ab9 */ /* 0x000fe20000000800 */
[----:B------:R-:W-:-:S09]  /*30f70*/  ULDC UR10, c[0x0][0x22c] ;  /* 0x00008b00000a7ab9 */ /* 0x000fd20000000800 */
[----:B------:R-:W-:Y:S02]  /*30f80*/  @P0 LOP3.LUT R14, R14, 0x80000000, RZ, 0xfc, !PT ;  /* 0x800000000e0e0812 */ /* 0x000fe400078efcff */
[----:B------:R-:W-:Y:S01]  /*30f90*/  ISETP.GE.AND P0, PT, R246, UR33, PT ;  /* 0x00000021f6007c0c */ /* 0x000fe2000bf06270 */
[----:B------:R-:W-:Y:S01]  /*30fa0*/  ULDC.64 UR32, c[0x0][0x228] ;  /* 0x00008a0000207ab9 */ /* 0x000fe20000000a00 */
[----:B------:R-:W-:Y:S02]  /*30fb0*/  @P1 LOP3.LUT R15, R15, 0x1, RZ, 0xfc, !PT ;  /* 0x000000010f0f1812 */ /* 0x000fe400078efcff */
        /* <DEDUP_REMOVED lines=14> */
[----:B------:R-:W-:-:S07]  /*310a0*/  ULDC UR14, c[0x0][0x228] ;  /* 0x00008a00000e7ab9 */ /* 0x000fce0000000800 */
[----:B------:R-:W-:-:S04]  /*310b0*/  @P1 LOP3.LUT R14, R14, 0x10000000, RZ, 0xfc, !PT ;  /* 0x100000000e0e1812 */ /* 0x000fc800078efcff */
[----:B------:R-:W-:-:S04]  /*310c0*/  LOP3.LUT R14, R14, 0xf7ffffff, RZ, 0xc0, !PT ;  /* 0xf7ffffff0e0e7812 */ /* 0x000fc800078ec0ff */
[----:B------:R-:W-:Y:S02]  /*310d0*/  @P0 LOP3.LUT R14, R14, 0x8000000, RZ, 0xfc, !PT ;  /* 0x080000000e0e0812 */ /* 0x000fe400078efcff */
[----:B------:R-:W-:Y:S01]  /*310e0*/  ISETP.GE.AND P0, PT, R244, UR13, PT ;  /* 0x0000000df4007c0c */ /* 0x000fe2000bf06270 */
[----:B------:R-:W-:Y:S01]  /*310f0*/  VIADD R248, R249, UR4 ;  /* 0x00000004f9f87c36 */ /* 0x000fe20008000000 */
        /* <DEDUP_REMOVED lines=14> */
[----:B------:R-:W-:Y:S01]  /*311e0*/  ULDC UR5, c[0x0][0x228] ;  /* 0x00008a0000057ab9 */ /* 0x000fe20000000800 */
[----:B------:R-:W-:Y:S01]  /*311f0*/  ISETP.LT.AND P0, PT, R7, UR18, !P0 ;  /* 0x0000001207007c0c */ /* 0x000fe2000c701270 */
[----:B------:R-:W-:Y:S01]  /*31200*/  VIADD R246, R247, UR4 ;  /* 0x00000004f7f67c36 */ /* 0x000fe20008000000 */
[----:B------:R-:W-:Y:S01]  /*31210*/  ULDC UR4, c[0x0][0x248] ;  /* 0x0000920000047ab9 */ /* 0x000fe20000000800 */
        /* <DEDUP_REMOVED lines=16> */
[----:B------:R-:W-:Y:S02]  /*31320*/  ISETP.LT.AND P0, PT, R7, UR36, !P0 ;  /* 0x0000002407007c0c */ /* 0x000fe4000c701270 */
[----:B------:R-:W-:-:S09]  /*31330*/  LOP3.LUT R14, R14, 0xffefffff, RZ, 0xc0, !PT ;  /* 0xffefffff0e0e7812 */ /* 0x000fd200078ec0ff */
        /* <DEDUP_REMOVED lines=104> */
[----:B------:R-:W-:-:S11]  /*319c0*/  LOP3.LUT R14, R14, 0xfffffffe, RZ, 0xc0, !PT ;  /* 0xfffffffe0e0e7812 */ /* 0x000fd600078ec0ff */
[----:B------:R-:W-:Y:S02]  /*319d0*/  @P0 LOP3.LUT R13, R13, 0x80000000, RZ, 0xfc, !PT ;  /* 0x800000000d0d0812 */ /* 0x000fe400078efcff */
[----:B------:R-:W-:Y:S01]  /*319e0*/  ISETP.GE.AND P0, PT, R230, UR21, PT ;  /* 0x00000015e6007c0c */ /* 0x000fe2000bf06270 */
[----:B------:R-:W-:Y:S01]  /*319f0*/  VIADD R239, R240, UR9 ;  /* 0x00000009f0ef7c36 */ /* 0x000fe20008000000 */
[----:B------:R-:W-:Y:S01]  /*31a00*/  @P1 LOP3.LUT R14, R14, 0x1, RZ, 0xfc, !PT ;  /* 0x000000010e0e1812 */ /* 0x000fe200078efcff */
[----:B------:R-:W-:Y:S01]  /*31a10*/  ULDC UR9, c[0x0][0x248] ;  /* 0x0000920000097ab9 */ /* 0x000fe20000000800 */
[----:B------:R-:W-:Y:S01]  /*31a20*/  ISETP.LT.AND P1, PT, R8, UR46, !P0 ;  /* 0x0000002e08007c0c */ /* 0x000fe2000c721270 */
[----:B------:R-:W-:Y:S01]  /*31a30*/  ULDC UR46, c[0x0][0x228] ;  /* 0x00008a00002e7ab9 */ /* 0x000fe20000000800 */
[----:B------:R-:W-:Y:S02]  /*31a40*/  ISETP.LT.AND P0, PT, R7, UR36, !P0 ;  /* 0x0000002407007c0c */ /* 0x000fe4000c701270 */
        /* <DEDUP_REMOVED lines=104> */
[----:B------:R-:W-:Y:S01]  /*320d0*/  VIADD R229, R230, UR24 ;  /* 0x00000018e6e57c36 */ /* 0x000fe20008000000 */
[----:B------:R-:W-:Y:S01]  /*320e0*/  ISETP.LT.AND P0, PT, R7, UR30, !P0 ;  /* 0x0000001e07007c0c */ /* 0x000fe2000c701270 */
[----:B------:R-:W-:Y:S01]  /*320f0*/  ULDC.64 UR28, c[0x0][0x228] ;  /* 0x00008a00001c7ab9 */ /* 0x000fe20000000a00 */
[----:B------:R-:W-:Y:S01]  /*32100*/  ULDC UR30, c[0x0][0x248] ;  /* 0x00009200001e7ab9 */ /* 0x000fe20000000800 */
[----:B------:R-:W-:-:S08]  /*32110*/  ULDC UR46, c[0x0][0x22c] ;  /* 0x00008b00002e7ab9 */ /* 0x000fd00000000800 */
[----:B------:R-:W-:Y:S01]  /*32120*/  @P1 LOP3.LUT R13, R13, 0x1000, RZ, 0xfc, !PT ;  /* 0x000010000d0d1812 */ /* 0x000fe200078efcff */
[----:B------:R-:W-:-:S03]  /*32130*/  ULDC UR24, c[0x0][0x22c] ;  /* 0x00008b0000187ab9 */ /* 0x000fc60000000800 */
[----:B------:R-:W-:-:S04]  /*32140*/  LOP3.LUT R13, R13, 0xfffff7ff, RZ, 0xc0, !PT ;  /* 0xfffff7ff0d0d7812 */ /* 0x000fc800078ec0ff */
[----:B------:R-:W-:Y:S02]  /*32150*/  @P0 LOP3.LUT R13, R13, 0x800, RZ, 0xfc, !PT ;  /* 0x000008000d0d0812 */ /* 0x000fe400078efcff */
[----:B------:R-:W-:Y:S01]  /*32160*/  ISETP.GE.AND P0, PT, R220, UR27, PT ;  /* 0x0000001bdc007c0c */ /* 0x000fe2000bf06270 */
[----:B------:R-:W-:Y:S01]  /*32170*/  VIADD R228, R229, UR26 ;  /* 0x0000001ae5e47c36 */ /* 0x000fe20008000000 */
[----:B------:R-:W-:Y:S02]  /*32180*/  ULDC UR26, c[0x0][0x248] ;  /* 0x00009200001a7ab9 */ /* 0x000fe40000000800 */
[----:B------:R-:W-:Y:S01]  /*32190*/  ISETP.LT.AND P1, PT, R8, UR40, !P0 ;  /* 0x0000002808007c0c */ /* 0x000fe2000c721270 */
[----:B------:R-:W-:Y:S01]  /*321a0*/  VIADD R227, R228, UR26 ;  /* 0x0000001ae4e37c36 */ /* 0x000fe20008000000 */
[----:B------:R-:W-:Y:S01]  /*321b0*/  ISETP.LT.AND P0, PT, R7, UR28, !P0 ;  /* 0x0000001c07007c0c */ /* 0x000fe2000c701270 */
[----:B------:R-:W-:Y:S01]  /*321c0*/  ULDC UR26, c[0x0][0x248] ;  /* 0x00009200001a7ab9 */ /* 0x000fe20000000800 */
[----:B------:R-:W-:Y:S01]  /*321d0*/  LOP3.LUT R13, R13, 0xfffffbff, RZ, 0xc0, !PT ;  /* 0xfffffbff0d0d7812 */ /* 0x000fe200078ec0ff */
[----:B------:R-:W-:Y:S01]  /*321e0*/  VIADD R226, R227, UR26 ;  /* 0x0000001ae3e27c36 */ /* 0x000fe20008000000 */
[----:B------:R-:W-:Y:S01]  /*321f0*/  ULDC UR26, c[0x0][0x248] ;  /* 0x00009200001a7ab9 */ /* 0x000fe20000000800 */
[----:B------:R-:W-:Y:S01]  /*32200*/  ULDC UR40, c[0x0][0x228] ;  /* 0x00008a0000287ab9 */ /* 0x000fe20000000800 */
[----:B------:R-:W-:Y:S01]  /*32210*/  ULDC UR28, c[0x0][0x228] ;  /* 0x00008a00001c7ab9 */ /* 0x000fe20000000800 */
[----:B------:R-:W-:Y:S01]  /*32220*/  VIADD R225, R226, UR26 ;  /* 0x0000001ae2e17c36 */ /* 0x000fe20008000000 */
[----:B------:R-:W-:-:S03]  /*32230*/  ULDC UR26, c[0x0][0x248] ;  /* 0x00009200001a7ab9 */ /* 0x000fc60000000800 */
[----:B------:R-:W-:Y:S01]  /*32240*/  @P1 LOP3.LUT R13, R13, 0x400, RZ, 0xfc, !PT ;  /* 0x000004000d0d1812 */ /* 0x000fe200078efcff */
[----:B------:R-:W-:Y:S01]  /*32250*/  VIADD R224, R225, UR26 ;  /* 0x0000001ae1e07c36 */ /* 0x000fe20008000000 */
[----:B------:R-:W-:Y:S02]  /*32260*/  ULDC UR26, c[0x0][0x248] ;  /* 0x00009200001a7ab9 */ /* 0x000fe40000000800 */
[----:B------:R-:W-:Y:S01]  /*32270*/  LOP3.LUT R13, R13, 0xfffffdff, RZ, 0xc0, !PT ;  /* 0xfffffdff0d0d7812 */ /* 0x000fe200078ec0ff */
[----:B------:R-:W-:Y:S01]  /*32280*/  VIADD R223, R224, UR26 ;  /* 0x0000001ae0df7c36 */ /* 0x000fe20008000000 */
[----:B------:R-:W-:Y:S02]  /*32290*/  ULDC UR26, c[0x0][0x248] ;  /* 0x00009200001a7ab9 */ /* 0x000fe40000000800 */
[----:B------:R-:W-:Y:S02]  /*322a0*/  @P0 LOP3.LUT R13, R13, 0x200, RZ, 0xfc, !PT ;  /* 0x000002000d0d0812 */ /* 0x000fe400078efcff */
[----:B------:R-:W-:Y:S01]  /*322b0*/  ISETP.GE.AND P0, PT, R219, UR41, PT ;  /* 0x00000029db007c0c */ /* 0x000fe2000bf06270 */
[----:B------:R-:W-:Y:S01]  /*322c0*/  VIADD R222, R223, UR26 ;  /* 0x0000001adfde7c36 */ /* 0x000fe20008000000 */
[----:B------:R-:W-:-:S02]  /*322d0*/  ULDC UR26, c[0x0][0x248] ;  /* 0x00009200001a7ab9 */ /* 0x000fc40000000800 */
[----:B------:R-:W-:Y:S01]  /*322e0*/  ISETP.LT.AND P1, PT, R8, UR40, !P0 ;  /* 0x0000002808007c0c */ /* 0x000fe2000c721270 */
[----:B------:R-:W-:Y:S01]  /*322f0*/  VIADD R221, R222, UR26 ;  /* 0x0000001adedd7c36 */ /* 0x000fe20008000000 */
[----:B------:R-:W-:Y:S01]  /*32300*/  ULDC.64 UR26, c[0x0][0x228] ;  /* 0x00008a00001a7ab9 */ /* 0x000fe20000000a00 */
[----:B------:R-:W-:Y:S01]  /*32310*/  LOP3.LUT R13, R13, 0xfffffeff, RZ, 0xc0, !PT ;  /* 0xfffffeff0d0d7812 */ /* 0x000fe200078ec0ff */
[----:B------:R-:W-:Y:S01]  /*32320*/  ULDC.64 UR40, c[0x0][0x228] ;  /* 0x00008a0000287ab9 */ /* 0x000fe20000000a00 */
[----:B------:R-:W-:Y:S01]  /*32330*/  ISETP.LT.AND P0, PT, R7, UR26, !P0 ;  /* 0x0000001a07007c0c */ /* 0x000fe2000c701270 */
[----:B------:R-:W-:Y:S01]  /*32340*/  VIADD R220, R221, UR30 ;  /* 0x0000001edddc7c36 */ /* 0x000fe20008000000 */
[----:B------:R-:W-:Y:S01]  /*32350*/  ULDC UR30, c[0x0][0x248] ;  /* 0x00009200001e7ab9 */ /* 0x000fe20000000800 */
[----:B------:R-:W-:-:S05]  /*32360*/  ULDC UR26, c[0x0][0x228] ;  /* 0x00008a00001a7ab9 */ /* 0x000fca0000000800 */
[----:B------:R-:W-:-:S04]  /*32370*/  @P1 LOP3.LUT R13, R13, 0x100, RZ, 0xfc, !PT ;  /* 0x000001000d0d1812 */ /* 0x000fc800078efcff */
[----:B------:R-:W-:-:S04]  /*32380*/  LOP3.LUT R13, R13, 0xffffff7f, RZ, 0xc0, !PT ;  /* 0xffffff7f0d0d7812 */ /* 0x000fc800078ec0ff */
[----:B------:R-:W-:Y:S02]  /*32390*/  @P0 LOP3.LUT R13, R13, 0x80, RZ, 0xfc, !PT ;  /* 0x000000800d0d0812 */ /* 0x000fe400078efcff */
[----:B------:R-:W-:-:S04]  /*323a0*/  ISETP.GE.AND P0, PT, R218, UR39, PT ;  /* 0x00000027da007c0c */ /* 0x000fc8000bf06270 */
        /* <DEDUP_REMOVED lines=34> */
[----:B------:R-:W-:Y:S01]  /*325d0*/  VIADD R216, R217, UR30 ;  /* 0x0000001ed9d87c36 */ /* 0x000fe20008000000 */
[----:B------:R-:W-:Y:S01]  /*325e0*/  ISETP.LT.AND P0, PT, R7, UR32, !P0 ;  /* 0x0000002007007c0c */ /* 0x000fe2000c701270 */
[----:B------:R-:W-:Y:S01]  /*325f0*/  ULDC UR30, c[0x0][0x228] ;  /* 0x00008a00001e7ab9 */ /* 0x000fe20000000800 */
[----:B------:R-:W-:Y:S01]  /*32600*/  LOP3.LUT R13, R13, 0xfffffffe, RZ, 0xc0, !PT ;  /* 0xfffffffe0d0d7812 */ /* 0x000fe200078ec0ff */
[----:B------:R-:W-:Y:S01]  /*32610*/  ULDC.64 UR36, c[0x0][0x228] ;  /* 0x00008a0000247ab9 */ /* 0x000fe20000000a00 */
[----:B------:R-:W-:-:S09]  /*32620*/  ULDC UR32, c[0x0][0x22c] ;  /* 0x00008b0000207ab9 */ /* 0x000fd20000000800 */
[----:B------:R-:W-:Y:S02]  /*32630*/  @P0 LOP3.LUT R12, R12, 0x80000000, RZ, 0xfc, !PT ;  /* 0x800000000c0c0812 */ /* 0x000fe400078efcff */
[----:B------:R-:W-:Y:S02]  /*32640*/  ISETP.GE.AND P0, PT, R214, UR31, PT ;  /* 0x0000001fd6007c0c */ /* 0x000fe4000bf06270 */
[----:B------:R-:W-:Y:S02]  /*32650*/  @P1 LOP3.LUT R13, R13, 0x1, RZ, 0xfc, !PT ;  /* 0x000000010d0d1812 */ /* 0x000fe400078efcff */
[----:B------:R-:W-:Y:S01]  /*32660*/  ISETP.LT.AND P1, PT, R8, UR30, !P0 ;  /* 0x0000001e08007c0c */ /* 0x000fe2000c721270 */
[----:B------:R-:W-:Y:S01]  /*32670*/  ULDC UR30, c[0x0][0x248] ;  /* 0x00009200001e7ab9 */ /* 0x000fe20000000800 */
[----:B------:R-:W-:Y:S02]  /*32680*/  ISETP.LT.AND P0, PT, R7, UR36, !P0 ;  /* 0x0000002407007c0c */ /* 0x000fe4000c701270 */
[----:B------:R-:W-:Y:S01]  /*32690*/  LOP3.LUT R12, R12, 0xbfffffff, RZ, 0xc0, !PT ;  /* 0xbfffffff0c0c7812 */ /* 0x000fe200078ec0ff */
[----:B------:R-:W-:Y:S01]  /*326a0*/  VIADD R215, R216, UR30 ;  /* 0x0000001ed8d77c36 */ /* 0x000fe20008000000 */
[----:B------:R-:W-:Y:S01]  /*326b0*/  ULDC.64 UR30, c[0x0][0x228] ;  /* 0x00008a00001e7ab9 */ /* 0x000fe20000000a00 */
[----:B------:R-:W-:-:S06]  /*326c0*/  ULDC UR36, c[0x0][0x228] ;  /* 0x00008a0000247ab9 */ /* 0x000fcc0000000800 */
[----:B------:R-:W-:-:S04]  /*326d0*/  @P1 LOP3.LUT R12, R12, 0x40000000, RZ, 0xfc, !PT ;  /* 0x400000000c0c1812 */ /* 0x000fc800078efcff */
[----:B------:R-:W-:-:S04]  /*326e0*/  LOP3.LUT R12, R12, 0xdfffffff, RZ, 0xc0, !PT ;  /* 0xdfffffff0c0c7812 */ /* 0x000fc800078ec0ff */
[----:B------:R-:W-:Y:S02]  /*326f0*/  @P0 LOP3.LUT R12, R12, 0x20000000, RZ, 0xfc, !PT ;  /* 0x200000000c0c0812 */ /* 0x000fe400078efcff */
[----:B------:R-:W-:Y:S01]  /*32700*/  ISETP.GE.AND P0, PT, R213, UR29, PT ;  /* 0x0000001dd5007c0c */ /* 0x000fe2000bf06270 */
[----:B------:R-:W-:-:S03]  /*32710*/  ULDC UR29, c[0x0][0x248] ;  /* 0x00009200001d7ab9 */ /* 0x000fc60000000800 */
[----:B------:R-:W-:Y:S01]  /*32720*/  ISETP.LT.AND P1, PT, R8, UR47, !P0 ;  /* 0x0000002f08007c0c */ /* 0x000fe2000c721270 */
[----:B------:R-:W-:Y:S01]  /*32730*/  ULDC UR47, c[0x0][0x228] ;  /* 0x00008a00002f7ab9 */ /* 0x000fe20000000800 */
[----:B------:R-:W-:Y:S01]  /*32740*/  ISETP.LT.AND P0, PT, R7, UR30, !P0 ;  /* 0x0000001e07007c0c */ /* 0x000fe2000c701270 */
[----:B------:R-:W-:Y:S01]  /*32750*/  ULDC UR30, c[0x0][0x22c] ;  /* 0x00008b00001e7ab9 */ /* 0x000fe20000000800 */
        /* <DEDUP_REMOVED lines=11> */
[----:B------:R-:W-:Y:S01]  /*32810*/  ULDC UR48, c[0x0][0x22c] ;  /* 0x00008b0000307ab9 */ /* 0x000fe20000000800 */
[----:B------:R-:W-:-:S09]  /*32820*/  ULDC UR27, c[0x0][0x248] ;  /* 0x00009200001b7ab9 */ /* 0x000fd20000000800 */
        /* <DEDUP_REMOVED lines=76> */
[----:B------:R-:W-:-:S03]  /*32cf0*/  ULDC UR10, c[0x0][0x228] ;  /* 0x00008a00000a7ab9 */ /* 0x000fc60000000800 */
[----:B------:R-:W-:Y:S01]  /*32d00*/  ISETP.LT.AND P1, PT, R8, UR10, !P0 ;  /* 0x0000000a08007c0c */ /* 0x000fe2000c721270 */
[----:B------:R-:W-:Y:S01]  /*32d10*/  VIADD R207, R208, UR31 ;  /* 0x0000001fd0cf7c36 */ /* 0x000fe20008000000 */
        /* <DEDUP_REMOVED lines=51> */
[----:B------:R-:W-:Y:S01]  /*33050*/  ULDC UR12, c[0x0][0x228] ;  /* 0x00008a00000c7ab9 */ /* 0x000fe20000000800 */
[----:B------:R-:W-:Y:S01]  /*33060*/  ULDC UR16, c[0x0][0x228] ;  /* 0x00008a0000107ab9 */ /* 0x000fe20000000800 */
        /* <DEDUP_REMOVED lines=19> */
[----:B------:R-:W-:Y:S02]  /*331a0*/  ISETP.GE.AND P0, PT, R199, UR24, PT ;  /* 0x00000018c7007c0c */ /* 0x000fe4000bf06270 */
[----:B------:R-:W-:Y:S01]  /*331b0*/  LOP3.LUT R12, R12, 0xfffffffe, RZ, 0xc0, !PT ;  /* 0xfffffffe0c0c7812 */ /* 0x000fe200078ec0ff */
[----:B------:R-:W-:Y:S01]  /*331c0*/  VIADD R199, R200, UR21 ;  /* 0x00000015c8c77c36 */ /* 0x000fe20008000000 */
[----:B------:R-:W-:Y:S01]  /*331d0*/  ISETP.LT.AND P1, PT, R8, UR25, !P0 ;  /* 0x0000001908007c0c */ /* 0x000fe2000c721270 */
[----:B------:R-:W-:Y:S01]  /*331e0*/  ULDC UR21, c[0x0][0x22c] ;  /* 0x00008b0000157ab9 */ /* 0x000fe20000000800 */
[----:B------:R-:W-:Y:S01]  /*331f0*/  ISETP.LT.AND P0, PT, R7, UR42, !P0 ;  /* 0x0000002a07007c0c */ /* 0x000fe2000c701270 */
[----:B------:R-:W-:Y:S01]  /*33200*/  ULDC UR24, c[0x0][0x248] ;  /* 0x0000920000187ab9 */ /* 0x000fe20000000800 */
[----:B------:R-:W-:Y:S01]  /*33210*/  ULDC UR25, c[0x0][0x228] ;  /* 0x00008a0000197ab9 */ /* 0x000fe20000000800 */
[----:B------:R-:W-:-:S10]  /*33220*/  ULDC UR42, c[0x0][0x228] ;  /* 0x00008a00002a7ab9 */ /* 0x000fd40000000800 */
[----:B------:R-:W-:Y:S02]  /*33230*/  @P0 LOP3.LUT R11, R11, 0x80000000, RZ, 0xfc, !PT ;  /* 0x800000000b0b0812 */ /* 0x000fe400078efcff */
[----:B------:R-:W-:Y:S02]  /*33240*/  ISETP.GE.AND P0, PT, R198, UR43, PT ;  /* 0x0000002bc6007c0c */ /* 0x000fe4000bf06270 */
[----:B------:R-:W-:Y:S02]  /*33250*/  @P1 LOP3.LUT R12, R12, 0x1, RZ, 0xfc, !PT ;  /* 0x000000010c0c1812 */ /* 0x000fe400078efcff */
[----:B------:R-:W-:Y:S01]  /*33260*/  LOP3.LUT R11, R11, 0xbfffffff, RZ, 0xc0, !PT ;  /* 0xbfffffff0b0b7812 */ /* 0x000fe200078ec0ff */
[----:B------:R-:W-:Y:S01]  /*33270*/  VIADD R198, R199, UR24 ;  /* 0x00000018c7c67c36 */ /* 0x000fe20008000000 */
[----:B------:R-:W-:Y:S01]  /*33280*/  ISETP.LT.AND P1, PT, R8, UR44, !P0 ;  /* 0x0000002c08007c0c */ /* 0x000fe2000c721270 */
[----:B------:R-:W-:Y:S01]  /*33290*/  ULDC UR24, c[0x0][0x22c] ;  /* 0x00008b0000187ab9 */ /* 0x000fe20000000800 */
[----:B------:R-:W-:Y:S01]  /*332a0*/  ISETP.LT.AND P0, PT, R7, UR45, !P0 ;  /* 0x0000002d07007c0c */ /* 0x000fe2000c701270 */
[----:B------:R-:W-:Y:S01]  /*332b0*/  ULDC UR44, c[0x0][0x228] ;  /* 0x00008a00002c7ab9 */ /* 0x000fe20000000800 */
[----:B------:R-:W-:Y:S01]  /*332c0*/  ULDC UR43, c[0x0][0x228] ;  /* 0x00008a00002b7ab9 */ /* 0x000fe20000000800 */
[----:B------:R-:W-:-:S08]  /*332d0*/  ULDC UR45, c[0x0][0x228] ;  /* 0x00008a00002d7ab9 */ /* 0x000fd00000000800 */
        /* <DEDUP_REMOVED lines=27> */
[----:B------:R-:W-:Y:S02]  /*33490*/  ISETP.LT.AND P1, PT, R8, UR36, !P0 ;  /* 0x0000002408007c0c */ /* 0x000fe4000c721270 */
[----:B------:R-:W-:Y:S01]  /*334a0*/  LOP3.LUT R11, R11, 0xfeffffff, RZ, 0xc0, !PT ;  /* 0xfeffffff0b0b7812 */ /* 0x000fe200078ec0ff */
[----:B------:R-:W-:Y:S01]  /*334b0*/  VIADD R196, R197, UR32 ;  /* 0x00000020c5c47c36 */ /* 0x000fe20008000000 */
[----:B------:R-:W-:Y:S01]  /*334c0*/  ISETP.LT.AND P0, PT, R7, UR47, !P0 ;  /* 0x0000002f07007c0c */ /* 0x000fe2000c701270 */
[----:B------:R-:W-:Y:S01]  /*334d0*/  ULDC UR32, c[0x0][0x22c] ;  /* 0x00008b0000207ab9 */ /* 0x000fe20000000800 */
[----:B------:R-:W-:Y:S01]  /*334e0*/  ULDC UR36, c[0x0][0x228] ;  /* 0x00008a0000247ab9 */ /* 0x000fe20000000800 */
        /* <DEDUP_REMOVED lines=8> */
[----:B------:R-:W-:Y:S02]  /*33570*/  ISETP.LT.AND P0, PT, R7, UR49, !P0 ;  /* 0x0000003107007c0c */ /* 0x000fe4000c701270 */
[----:B------:R-:W-:Y:S01]  /*33580*/  LOP3.LUT R11, R11, 0xffbfffff, RZ, 0xc0, !PT ;  /* 0xffbfffff0b0b7812 */ /* 0x000fe200078ec0ff */
[----:B------:R-:W-:Y:S01]  /*33590*/  VIADD R195, R196, UR29 ;  /* 0x0000001dc4c37c36 */ /* 0x000fe20008000000 */
        /* <DEDUP_REMOVED lines=106> */
[----:B------:R-:W-:Y:S01]  /*33c40*/  VIADD R166, R6, 0x59 ;  /* 0x0000005906a67836 */ /* 0x000fe20000000000 */
[----:B------:R-:W-:Y:S01]  /*33c50*/  ULDC UR4, c[0x0][0x248] ;  /* 0x0000920000047ab9 */ /* 0x000fe20000000800 */
[----:B------:R-:W-:-:S08]  /*33c60*/  ULDC UR58, c[0x0][0x228] ;  /* 0x00008a00003a7ab9 */ /* 0x000fd00000000800 */
        /* <DEDUP_REMOVED lines=8> */
[----:B------:R-:W-:Y:S01]  /*33cf0*/  VIADD R165, R6, 0x58 ;  /* 0x0000005806a57836 */ /* 0x000fe20000000000 */
        /* <DEDUP_REMOVED lines=15> */
[----:B------:R-:W-:Y:S01]  /*33df0*/  VIADD R164, R6, 0x57 ;  /* 0x0000005706a47836 */ /* 0x000fe20000000000 */
[----:B------:R-:W-:-:S08]  /*33e00*/  ULDC UR9, c[0x0][0x248] ;  /* 0x0000920000097ab9 */ /* 0x000fd00000000800 */
[----:B------:R-:W-:Y:S02]  /*33e10*/  @P0 LOP3.LUT R10, R10, 0x80000000, RZ, 0xfc, !PT ;  /* 0x800000000a0a0812 */ /* 0x000fe400078efcff */
[----:B------:R-:W-:Y:S02]  /*33e20*/  ISETP.GE.AND P0, PT, R182, UR13, PT ;  /* 0x0000000db6007c0c */ /* 0x000fe4000bf06270 */
[----:B------:R-:W-:Y:S01]  /*33e30*/  @P1 LOP3.LUT R11, R11, 0x1, RZ, 0xfc, !PT ;  /* 0x000000010b0b1812 */ /* 0x000fe200078efcff */
[----:B------:R-:W-:Y:S01]  /*33e40*/  VIADD R184, R185, UR9 ;  /* 0x00000009b9b87c36 */ /* 0x000fe20008000000 */
[----:B------:R-:W-:Y:S01]  /*33e50*/  ISETP.LT.AND P1, PT, R8, UR12, !P0 ;  /* 0x0000000c08007c0c */ /* 0x000fe2000c721270 */
[----:B------:R-:W-:Y:S01]  /*33e60*/  ULDC UR9, c[0x0][0x22c] ;  /* 0x00008b0000097ab9 */ /* 0x000fe20000000800 */
[----:B------:R-:W-:Y:S01]  /*33e70*/  ISETP.LT.AND P0, PT, R7, UR16, !P0 ;  /* 0x0000001007007c0c */ /* 0x000fe2000c701270 */
[----:B------:R-:W-:Y:S01]  /*33e80*/  ULDC UR13, c[0x0][0x228] ;  /* 0x00008a00000d7ab9 */ /* 0x000fe20000000800 */
[----:B------:R-:W-:Y:S01]  /*33e90*/  LOP3.LUT R10, R10, 0xbfffffff, RZ, 0xc0, !PT ;  /* 0xbfffffff0a0a7812 */ /* 0x000fe200078ec0ff */
[----:B------:R-:W-:Y:S01]  /*33ea0*/  VIADD R163, R6, 0x56 ;  /* 0x0000005606a37836 */ /* 0x000fe20000000000 */
[----:B------:R-:W-:Y:S01]  /*33eb0*/  ULDC UR12, c[0x0][0x248] ;  /* 0x00009200000c7ab9 */ /* 0x000fe20000000800 */
[----:B------:R-:W-:-:S06]  /*33ec0*/  ULDC UR16, c[0x0][0x228] ;  /* 0x00008a0000107ab9 */ /* 0x000fcc0000000800 */
        /* <DEDUP_REMOVED lines=25> */
[----:B------:R-:W-:Y:S01]  /*34060*/  STL [R1+0x163c], R252 ;  /* 0x00163cfc01007387 */ /* 0x000fe20000100800 */
        /* <DEDUP_REMOVED lines=11> */
[----:B------:R-:W-:Y:S01]  /*34120*/  STL [R1+0x1644], R251 ;  /* 0x001644fb01007387 */ /* 0x000fe20000100800 */
[----:B------:R-:W-:Y:S01]  /*34130*/  ULDC UR19, c[0x0][0x228] ;  /* 0x00008a0000137ab9 */ /* 0x000fe20000000800 */
[----:B------:R-:W-:Y:S01]  /*34140*/  ULDC UR26, c[0x0][0x228] ;  /* 0x00008a00001a7ab9 */ /* 0x000fe20000000800 */
[----:B------:R-:W-:Y:S01]  /*34150*/  VIADD R160, R6, 0x53 ;  /* 0x0000005306a07836 */ /* 0x000fe20000000000 */
[----:B------:R-:W-:-:S06]  /*34160*/  ULDC UR22, c[0x0][0x22c] ;  /* 0x00008b0000167ab9 */ /* 0x000fcc0000000800 */
[----:B------:R-:W-:Y:S01]  /*34170*/  @P1 LOP3.LUT R10, R10, 0x1000000, RZ, 0xfc, !PT ;  /* 0x010000000a0a1812 */ /* 0x000fe200078efcff */
[----:B------:R-:W-:-:S03]  /*34180*/  ULDC UR21, c[0x0][0x228] ;  /* 0x00008a0000157ab9 */ /* 0x000fc60000000800 */
[----:B------:R-:W-:-:S04]  /*34190*/  LOP3.LUT R10, R10, 0xff7fffff, RZ, 0xc0, !PT ;  /* 0xff7fffff0a0a7812 */ /* 0x000fc800078ec0ff */
[----:B------:R-:W-:Y:S02]  /*341a0*/  @P0 LOP3.LUT R10, R10, 0x800000, RZ, 0xfc, !PT ;  /* 0x008000000a0a0812 */ /* 0x000fe400078efcff */
[----:B------:R-:W-:Y:S01]  /*341b0*/  ISETP.GE.AND P0, PT, R178, UR24, PT ;  /* 0x00000018b2007c0c */ /* 0x000fe2000bf06270 */
[----:B------:R-:W-:-:S03]  /*341c0*/  ULDC UR24, c[0x0][0x248] ;  /* 0x0000920000187ab9 */ /* 0x000fc60000000800 */
[----:B------:R-:W-:Y:S02]  /*341d0*/  ISETP.LT.AND P1, PT, R8, UR25, !P0 ;  /* 0x0000001908007c0c */ /* 0x000fe4000c721270 */
[----:B------:R-:W-:Y:S01]  /*341e0*/  LOP3.LUT R10, R10, 0xffbfffff, RZ, 0xc0, !PT ;  /* 0xffbfffff0a0a7812 */ /* 0x000fe200078ec0ff */
[----:B------:R-:W-:Y:S01]  /*341f0*/  STL [R1+0x1648], R250 ;  /* 0x001648fa01007387 */ /* 0x000fe20000100800 */
[----:B------:R-:W-:Y:S01]  /*34200*/  ISETP.LT.AND P0, PT, R7, UR38, !P0 ;  /* 0x0000002607007c0c */ /* 0x000fe2000c701270 */
[----:B------:R-:W-:Y:S01]  /*34210*/  VIADD R179, R180, UR24 ;  /* 0x00000018b4b37c36 */ /* 0x000fe20008000000 */
[----:B------:R-:W-:Y:S01]  /*34220*/  ULDC UR38, c[0x0][0x228] ;  /* 0x00008a0000267ab9 */ /* 0x000fe20000000800 */
[----:B------:R-:W-:Y:S01]  /*34230*/  VIADD R159, R6, 0x52 ;  /* 0x00000052069f7836 */ /* 0x000fe20000000000 */
[----:B------:R-:W-:-:S05]  /*34240*/  ULDC UR25, c[0x0][0x22c] ;  /* 0x00008b0000197ab9 */ /* 0x000fca0000000800 */
[----:B------:R-:W-:Y:S01]  /*34250*/  @P1 LOP3.LUT R10, R10, 0x400000, RZ, 0xfc, !PT ;  /* 0x004000000a0a1812 */ /* 0x000fe200078efcff */
[----:B------:R-:W-:Y:S01]  /*34260*/  STL [R1+0x164c], R249 ;  /* 0x00164cf901007387 */ /* 0x000fe20000100800 */
[----:B------:R-:W-:Y:S02]  /*34270*/  ULDC UR24, c[0x0][0x228] ;  /* 0x00008a0000187ab9 */ /* 0x000fe40000000800 */
[----:B------:R-:W-:-:S04]  /*34280*/  LOP3.LUT R10, R10, 0xffdfffff, RZ, 0xc0, !PT ;  /* 0xffdfffff0a0a7812 */ /* 0x000fc800078ec0ff */
[----:B------:R-:W-:Y:S02]  /*34290*/  @P0 LOP3.LUT R10, R10, 0x200000, RZ, 0xfc, !PT ;  /* 0x002000000a0a0812 */ /* 0x000fe400078efcff */
[----:B------:R-:W-:Y:S01]  /*342a0*/  ISETP.GE.AND P0, PT, R177, UR28, PT ;  /* 0x0000001cb1007c0c */ /* 0x000fe2000bf06270 */
[----:B------:R-:W-:Y:S01]  /*342b0*/  STL [R1+0x1654], R248 ;  /* 0x001654f801007387 */ /* 0x000fe20000100800 */
[----:B------:R-:W-:Y:S01]  /*342c0*/  LOP3.LUT R10, R10, 0xffefffff, RZ, 0xc0, !PT ;  /* 0xffefffff0a0a7812 */ /* 0x000fe200078ec0ff */
[----:B------:R-:W-:Y:S01]  /*342d0*/  ULDC UR28, c[0x0][0x248] ;  /* 0x00009200001c7ab9 */ /* 0x000fe20000000800 */
[----:B------:R-:W-:Y:S01]  /*342e0*/  ISETP.LT.AND P1, PT, R8, UR34, !P0 ;  /* 0x0000002208007c0c */ /* 0x000fe2000c721270 */
[----:B------:R-:W-:Y:S01]  /*342f0*/  STL [R1+0x1658], R247 ;  /* 0x001658f701007387 */ /* 0x000fe20000100800 */
[----:B------:R-:W-:Y:S01]  /*34300*/  ISETP.LT.AND P0, PT, R7, UR40, !P0 ;  /* 0x0000002807007c0c */ /* 0x000fe2000c701270 */
[----:B------:R-:W-:Y:S01]  /*34310*/  VIADD R178, R179, UR28 ;  /* 0x0000001cb3b27c36 */ /* 0x000fe20008000000 */
[----:B------:R-:W-:Y:S01]  /*34320*/  ULDC UR40, c[0x0][0x228] ;  /* 0x00008a0000287ab9 */ /* 0x000fe20000000800 */
[----:B------:R-:W-:Y:S01]  /*34330*/  VIADD R158, R6, 0x51 ;  /* 0x00000051069e7836 */ /* 0x000fe20000000000 */
[----:B------:R-:W-:-:S07]  /*34340*/  ULDC UR34, c[0x0][0x22c] ;  /* 0x00008b0000227ab9 */ /* 0x000fce0000000800 */
        /* <DEDUP_REMOVED lines=46> */
[----:B--2---:R1:W-:Y:S01]  /*34630*/  STSM.16.M88.4 [R0], R152 ;  /* 0x0000009800007844 */ /* 0x0043e20000000200 */
[----:B------:R-:W-:Y:S01]  /*34640*/  ULDC UR43, c[0x0][0x22c] ;  /* 0x00008b00002b7ab9 */ /* 0x000fe20000000800 */
[----:B------:R-:W-:-:S06]  /*34650*/  ULDC UR27, c[0x0][0x228] ;  /* 0x00008a00001b7ab9 */ /* 0x000fcc0000000800 */
[----:B------:R-:W-:-:S04]  /*34660*/  @P1 LOP3.LUT R10, R10, 0x4000, RZ, 0xfc, !PT ;  /* 0x000040000a0a1812 */ /* 0x000fc800078efcff */
        /* <DEDUP_REMOVED lines=11> */
[C---:B-1----:R-:W-:Y:S01]  /*34720*/  VIADD R155, R6.reuse, 0x4e ;  /* 0x0000004e069b7836 */ /* 0x042fe20000000000 */
[----:B------:R-:W-:Y:S01]  /*34730*/  ULDC UR45, c[0x0][0x22c] ;  /* 0x00008b00002d7ab9 */ /* 0x000fe20000000800 */
[----:B------:R-:W-:-:S02]  /*34740*/  VIADD R154, R6, 0x4d ;  /* 0x0000004d069a7836 */ /* 0x000fc40000000000 */
[----:B------:R-:W-:Y:S01]  /*34750*/  VIADD R23, R6, 0x4a ;  /* 0x0000004a06177836 */ /* 0x000fe20000000000 */
[----:B------:R-:W-:Y:S01]  /*34760*/  LOP3.LUT R20, R20, 0xffdfffff, RZ, 0xc0, !PT ;  /* 0xffdfffff14147812 */ /* 0x000fe200078ec0ff */
[----:B------:R-:W-:Y:S01]  /*34770*/  VIADD R153, R6, 0x4c ;  /* 0x0000004c06997836 */ /* 0x000fe20000000000 */
[----:B------:R-:W-:Y:S01]  /*34780*/  BAR.SYNC.DEFER_BLOCKING 0x0 ;  /* 0x0000000000007b1d */ /* 0x000fe20000010000 */
[----:B------:R-:W-:-:S04]  /*34790*/  @P1 LOP3.LUT R10, R10, 0x1000, RZ, 0xfc, !PT ;  /* 0x000010000a0a1812 */ /* 0x000fc800078efcff */
[----:B------:R-:W-:Y:S01]  /*347a0*/  LOP3.LUT R10, R10, 0xfffff7ff, RZ, 0xc0, !PT ;  /* 0xfffff7ff0a0a7812 */ /* 0x000fe200078ec0ff */
[----:B------:R-:W-:-:S03]  /*347b0*/  ULDC UR41, c[0x0][0x228] ;  /* 0x00008a0000297ab9 */ /* 0x000fc60000000800 */
        /* <DEDUP_REMOVED lines=10> */
[----:B------:R-:W-:-:S08]  /*34860*/  ULDC UR47, c[0x0][0x22c] ;  /* 0x00008b00002f7ab9 */ /* 0x000fd00000000800 */
        /* <DEDUP_REMOVED lines=10> */
[----:B------:R1:W-:Y:S01]  /*34910*/  STL [R1+0x16c4], R231 ;  /* 0x0016c4e701007387 */ /* 0x0003e20000100800 */
[----:B------:R-:W-:Y:S01]  /*34920*/  ISETP.LT.AND P0, PT, R7, UR52, !P0 ;  /* 0x0000003407007c0c */ /* 0x000fe2000c701270 */
[----:B------:R-:W-:Y:S01]  /*34930*/  VIADD R172, R173, UR35 ;  /* 0x00000023adac7c36 */ /* 0x000fe20008000000 */
[----:B------:R-:W-:Y:S01]  /*34940*/  ULDC UR52, c[0x0][0x228] ;  /* 0x00008a0000347ab9 */ /* 0x000fe20000000800 */
[----:B------:R-:W-:Y:S01]  /*34950*/  VIADD R152, R6, 0x4b ;  /* 0x0000004b06987836 */ /* 0x000fe20000000000 */
[----:B------:R-:W-:-:S07]  /*34960*/  ULDC UR49, c[0x0][0x22c] ;  /* 0x00008b0000317ab9 */ /* 0x000fce0000000800 */
[----:B------:R-:W-:Y:S01]  /*34970*/  @P1 LOP3.LUT R10, R10, 0x100, RZ, 0xfc, !PT ;  /* 0x000001000a0a1812 */ /* 0x000fe200078efcff */
[----:B------:R2:W-:Y:S01]  /*34980*/  STL [R1+0x16c8], R230 ;  /* 0x0016c8e601007387 */ /* 0x0005e20000100800 */
        /* <DEDUP_REMOVED lines=16> */
[----:B------:R-:W-:Y:S01]  /*34a90*/  VIADD R22, R6, 0x49 ;  /* 0x0000004906167836 */ /* 0x000fe20000000000 */
[----:B------:R-:W-:Y:S01]  /*34aa0*/  ULDC UR33, c[0x0][0x228] ;  /* 0x00008a0000217ab9 */ /* 0x000fe20000000800 */
        /* <DEDUP_REMOVED lines=9> */
[----:B------:R-:W-:Y:S01]  /*34b40*/  ULDC UR31, c[0x0][0x248] ;  /* 0x00009200001f7ab9 */ /* 0x000fe20000000800 */
[----:B------:R-:W-:-:S09]  /*34b50*/  ULDC UR53, c[0x0][0x248] ;  /* 0x0000920000357ab9 */ /* 0x000fd20000000800 */
[----:B------:R-:W-:-:S04]  /*34b60*/  @P1 LOP3.LUT R10, R10, 0x10, RZ, 0xfc, !PT ;  /* 0x000000100a0a1812 */ /* 0x000fc800078efcff */
[----:B------:R-:W-:-:S04]  /*34b70*/  LOP3.LUT R10, R10, 0xfffffff7, RZ, 0xc0, !PT ;  /* 0xfffffff70a0a7812 */ /* 0x000fc800078ec0ff */
[----:B------:R-:W-:Y:S02]  /*34b80*/  @P0 LOP3.LUT R10, R10, 0x8, RZ, 0xfc, !PT ;  /* 0x000000080a0a0812 */ /* 0x000fe400078efcff */
[----:B------:R-:W-:Y:S01]  /*34b90*/  ISETP.GE.AND P0, PT, R168, UR55, PT ;  /* 0x00000037a8007c0c */ /* 0x000fe2000bf06270 */
[----:B------:R-:W-:Y:S01]  /*34ba0*/  STL [R1+0x16f0], R224 ;  /* 0x0016f0e001007387 */ /* 0x000fe20000100800 */
[----:B------:R-:W-:Y:S01]  /*34bb0*/  LOP3.LUT R10, R10, 0xfffffffb, RZ, 0xc0, !PT ;  /* 0xfffffffb0a0a7812 */ /* 0x000fe200078ec0ff */
[----:B------:R-:W-:Y:S01]  /*34bc0*/  VIADD R170, R171, UR31 ;  /* 0x0000001fabaa7c36 */ /* 0x000fe20008000000 */
[----:B------:R-:W-:Y:S01]  /*34bd0*/  ISETP.LT.AND P1, PT, R8, UR10, !P0 ;  /* 0x0000000a08007c0c */ /* 0x000fe2000c721270 */
[----:B------:R-:W-:Y:S01]  /*34be0*/  STL [R1+0x16f4], R223 ;  /* 0x0016f4df01007387 */ /* 0x000fe20000100800 */
[----:B------:R-:W-:Y:S01]  /*34bf0*/  ISETP.LT.AND P0, PT, R7, UR56, !P0 ;  /* 0x0000003807007c0c */ /* 0x000fe2000c701270 */
[----:B------:R-:W-:Y:S01]  /*34c00*/  VIADD R169, R170, UR53 ;  /* 0x00000035aaa97c36 */ /* 0x000fe20008000000 */
[----:B------:R-:W-:Y:S01]  /*34c10*/  ULDC UR55, c[0x0][0x248] ;  /* 0x0000920000377ab9 */ /* 0x000fe20000000800 */
[----:B------:R-:W-:Y:S01]  /*34c20*/  ULDC UR10, c[0x0][0x248] ;  /* 0x00009200000a7ab9 */ /* 0x000fe20000000800 */
[----:B------:R-:W-:-:S07]  /*34c30*/  ULDC UR31, c[0x0][0x22c] ;  /* 0x00008b00001f7ab9 */ /* 0x000fce0000000800 */
[----:B------:R-:W-:Y:S01]  /*34c40*/  @P1 LOP3.LUT R10, R10, 0x4, RZ, 0xfc, !PT ;  /* 0x000000040a0a1812 */ /* 0x000fe200078efcff */
[----:B------:R-:W-:Y:S01]  /*34c50*/  STL [R1+0x16f8], R222 ;  /* 0x0016f8de01007387 */ /* 0x000fe20000100800 */
[----:B------:R-:W-:Y:S01]  /*34c60*/  ULDC UR56, c[0x0][0x248] ;  /* 0x0000920000387ab9 */ /* 0x000fe20000000800 */
[----:B------:R-:W-:Y:S01]  /*34c70*/  ULDC UR53, c[0x0][0x248] ;  /* 0x0000920000357ab9 */ /* 0x000fe20000000800 */
        /* <DEDUP_REMOVED lines=15> */
[----:B------:R-:W-:Y:S01]  /*34d70*/  @P0 LOP3.LUT R9, R9, 0x80000000, RZ, 0xfc, !PT ;  /* 0x8000000009090812 */ /* 0x000fe200078efcff */
[----:B------:R-:W-:Y:S01]  /*34d80*/  ULDC UR59, c[0x0][0x248] ;  /* 0x00009200003b7ab9 */ /* 0x000fe20000000800 */
[----:B------:R-:W-:Y:S01]  /*34d90*/  ISETP.GE.AND P0, PT, R166, UR4, PT ;  /* 0x00000004a6007c0c */ /* 0x000fe2000bf06270 */
[----:B------:R-:W-:Y:S01]  /*34da0*/  ULDC UR10, c[0x0][0x248] ;  /* 0x00009200000a7ab9 */ /* 0x000fe20000000800 */
[----:B------:R-:W-:Y:S01]  /*34db0*/  LOP3.LUT R9, R9, 0xbfffffff, RZ, 0xc0, !PT ;  /* 0xbfffffff09097812 */ /* 0x000fe200078ec0ff */
[----:B------:R-:W-:Y:S01]  /*34dc0*/  STL [R1+0x1714], R218 ;  /* 0x001714da01007387 */ /* 0x000fe20000100800 */
[----:B------:R-:W-:Y:S01]  /*34dd0*/  ISETP.LT.AND P1, PT, R8, UR58, !P0 ;  /* 0x0000003a08007c0c */ /* 0x000fe2000c721270 */
[----:B------:R-:W-:Y:S01]  /*34de0*/  VIADD R166, R167, UR56 ;  /* 0x00000038a7a67c36 */ /* 0x000fe20008000000 */
[----:B------:R-:W-:Y:S01]  /*34df0*/  ISETP.LT.AND P0, PT, R7, UR11, !P0 ;  /* 0x0000000b07007c0c */ /* 0x000fe2000c701270 */
[----:B------:R-:W-:Y:S01]  /*34e00*/  STL [R1+0x171c], R217 ;  /* 0x00171cd901007387 */ /* 0x000fe20000100800 */
[----:B------:R-:W-:Y:S01]  /*34e10*/  ULDC UR11, c[0x0][0x248] ;  /* 0x00009200000b7ab9 */ /* 0x000fe20000000800 */
[----:B------:R-:W-:Y:S01]  /*34e20*/  ULDC UR4, c[0x0][0x248] ;  /* 0x0000920000047ab9 */ /* 0x000fe20000000800 */
[----:B------:R-:W-:-:S07]  /*34e30*/  ULDC UR58, c[0x0][0x248] ;  /* 0x00009200003a7ab9 */ /* 0x000fce0000000800 */
[----:B------:R-:W-:Y:S01]  /*34e40*/  @P1 LOP3.LUT R9, R9, 0x40000000, RZ, 0xfc, !PT ;  /* 0x4000000009091812 */ /* 0x000fe200078efcff */
[----:B------:R-:W-:-:S03]  /*34e50*/  ULDC UR56, c[0x0][0x248] ;  /* 0x0000920000387ab9 */ /* 0x000fc60000000800 */
[----:B------:R-:W-:-:S04]  /*34e60*/  LOP3.LUT R9, R9, 0xdfffffff, RZ, 0xc0, !PT ;  /* 0xdfffffff09097812 */ /* 0x000fc800078ec0ff */
[----:B------:R-:W-:Y:S02]  /*34e70*/  @P0 LOP3.LUT R9, R9, 0x20000000, RZ, 0xfc, !PT ;  /* 0x2000000009090812 */ /* 0x000fe400078efcff */
[----:B------:R-:W-:Y:S02]  /*34e80*/  ISETP.GE.AND P0, PT, R165, UR60, PT ;  /* 0x0000003ca5007c0c */ /* 0x000fe4000bf06270 */
        /* <DEDUP_REMOVED lines=9> */
[----:B------:R-:W-:-:S04]  /*34f20*/  @P1 LOP3.LUT R9, R9, 0x10000000, RZ, 0xfc, !PT ;  /* 0x1000000009091812 */ /* 0x000fc800078efcff */
        /* <DEDUP_REMOVED lines=9> */
[----:B------:R-:W-:-:S07]  /*34fc0*/  ULDC UR9, c[0x0][0x248] ;  /* 0x0000920000097ab9 */ /* 0x000fce0000000800 */
[----:B------:R-:W-:Y:S01]  /*34fd0*/  @P1 LOP3.LUT R9, R9, 0x4000000, RZ, 0xfc, !PT ;  /* 0x0400000009091812 */ /* 0x000fe200078efcff */
[----:B------:R-:W-:Y:S01]  /*34fe0*/  STL [R1+0x1734], R213 ;  /* 0x001734d501007387 */ /* 0x000fe20000100800 */
[----:B------:R-:W-:Y:S01]  /*34ff0*/  ISETP.GE.AND P4, PT, R22, UR31, PT ;  /* 0x0000001f16007c0c */ /* 0x000fe2000bf86270 */
[----:B------:R-:W-:Y:S01]  /*35000*/  ULDC UR13, c[0x0][0x228] ;  /* 0x00008a00000d7ab9 */ /* 0x000fe20000000800 */
[----:B------:R-:W-:-:S04]  /*35010*/  LOP3.LUT R9, R9, 0xfdffffff, RZ, 0xc0, !PT ;  /* 0xfdffffff09097812 */ /* 0x000fc800078ec0ff */
[----:B------:R-:W-:Y:S02]  /*35020*/  @P0 LOP3.LUT R9, R9, 0x2000000, RZ, 0xfc, !PT ;  /* 0x0200000009090812 */ /* 0x000fe400078efcff */
[----:B------:R-:W-:-:S04]  /*35030*/  ISETP.GE.AND P0, PT, R163, UR12, PT ;  /* 0x0000000ca3007c0c */ /* 0x000fc8000bf06270 */
[----:B------:R-:W-:Y:S02]  /*35040*/  ISETP.LT.AND P2, PT, R8, UR16, !P0 ;  /* 0x0000001008007c0c */ /* 0x000fe4000c741270 */
[----:B------:R-:W-:Y:S02]  /*35050*/  ISETP.LT.AND P1, PT, R7, UR18, !P0 ;  /* 0x0000001207007c0c */ /* 0x000fe4000c721270 */
[----:B------:R-:W-:Y:S02]  /*35060*/  LOP3.LUT R9, R9, 0xfeffffff, RZ, 0xc0, !PT ;  /* 0xfeffffff09097812 */ /* 0x000fe400078ec0ff */
[----:B------:R-:W-:-:S07]  /*35070*/  ISETP.GE.AND P0, PT, R162, UR17, PT ;  /* 0x00000011a2007c0c */ /* 0x000fce000bf06270 */
[----:B------:R-:W-:Y:S02]  /*35080*/  @P2 LOP3.LUT R9, R9, 0x1000000, RZ, 0xfc, !PT ;  /* 0x0100000009092812 */ /* 0x000fe400078efcff */
[----:B------:R-:W-:Y:S02]  /*35090*/  ISETP.LT.AND P2, PT, R8, UR15, !P0 ;  /* 0x0000000f08007c0c */ /* 0x000fe4000c741270 */
[----:B------:R-:W-:-:S04]  /*350a0*/  LOP3.LUT R9, R9, 0xff7fffff, RZ, 0xc0, !PT ;  /* 0xff7fffff09097812 */ /* 0x000fc800078ec0ff */
[----:B------:R-:W-:Y:S02]  /*350b0*/  @P1 LOP3.LUT R9, R9, 0x800000, RZ, 0xfc, !PT ;  /* 0x0080000009091812 */ /* 0x000fe400078efcff */
[----:B------:R-:W-:Y:S02]  /*350c0*/  ISETP.LT.AND P1, PT, R7, UR23, !P0 ;  /* 0x0000001707007c0c */ /* 0x000fe4000c721270 */
[----:B------:R-:W-:Y:S02]  /*350d0*/  LOP3.LUT R9, R9, 0xffbfffff, RZ, 0xc0, !PT ;  /* 0xffbfffff09097812 */ /* 0x000fe400078ec0ff */
[----:B------:R-:W-:Y:S02]  /*350e0*/  ISETP.GE.AND P0, PT, R161, UR20, PT ;  /* 0x00000014a1007c0c */ /* 0x000fe4000bf06270 */
[----:B------:R-:W-:Y:S02]  /*350f0*/  @P2 LOP3.LUT R9, R9, 0x400000, RZ, 0xfc, !PT ;  /* 0x0040000009092812 */ /* 0x000fe400078efcff */
[----:B------:R-:W-:-:S02]  /*35100*/  ISETP.LT.AND P2, PT, R8, UR19, !P0 ;  /* 0x0000001308007c0c */ /* 0x000fc4000c741270 */
        /* <DEDUP_REMOVED lines=12> */
[----:B------:R-:W-:Y:S01]  /*351d0*/  @P2 LOP3.LUT R9, R9, 0x40000, RZ, 0xfc, !PT ;  /* 0x0004000009092812 */ /* 0x000fe200078efcff */
[----:B------:R-:W-:Y:S01]  /*351e0*/  STL [R1+0x173c], R212 ;  /* 0x00173cd401007387 */ /* 0x000fe20000100800 */
[----:B------:R-:W-:-:S02]  /*351f0*/  ISETP.LT.AND P2, PT, R8, UR24, !P0 ;  /* 0x0000001808007c0c */ /* 0x000fc4000c741270 */
[----:B------:R-:W-:Y:S01]  /*35200*/  LOP3.LUT R9, R9, 0xfffdffff, RZ, 0xc0, !PT ;  /* 0xfffdffff09097812 */ /* 0x000fe200078ec0ff */
[----:B------:R-:W-:Y:S04]  /*35210*/  STL [R1+0x1740], R211 ;  /* 0x001740d301007387 */ /* 0x000fe80000100800 */
[----:B------:R-:W-:Y:S01]  /*35220*/  STL [R1+0x1738], R210 ;  /* 0x001738d201007387 */ /* 0x000fe20000100800 */
[----:B------:R-:W-:-:S03]  /*35230*/  @P1 LOP3.LUT R9, R9, 0x20000, RZ, 0xfc, !PT ;  /* 0x0002000009091812 */ /* 0x000fc600078efcff */
[----:B------:R-:W-:Y:S04]  /*35240*/  STL [R1+0x1730], R209 ;  /* 0x001730d101007387 */ /* 0x000fe80000100800 */
[----:B------:R-:W-:Y:S01]  /*35250*/  STL [R1+0x1728], R208 ;  /* 0x001728d001007387 */ /* 0x000fe20000100800 */
[----:B------:R-:W-:-:S03]  /*35260*/  ISETP.LT.AND P1, PT, R7, UR40, !P0 ;  /* 0x0000002807007c0c */ /* 0x000fc6000c721270 */
[----:B------:R-:W-:Y:S01]  /*35270*/  STL [R1+0x1718], R207 ;  /* 0x001718cf01007387 */ /* 0x000fe20000100800 */
[----:B------:R-:W-:-:S03]  /*35280*/  LOP3.LUT R9, R9, 0xfffeffff, RZ, 0xc0, !PT ;  /* 0xfffeffff09097812 */ /* 0x000fc600078ec0ff */
[----:B------:R-:W-:Y:S04]  /*35290*/  STL [R1+0x170c], R206 ;  /* 0x00170cce01007387 */ /* 0x000fe80000100800 */
[----:B------:R-:W-:Y:S04]  /*352a0*/  STL [R1+0x1708], R205 ;  /* 0x001708cd01007387 */ /* 0x000fe80000100800 */
[----:B------:R-:W-:Y:S01]  /*352b0*/  STL [R1+0x16fc], R204 ;  /* 0x0016fccc01007387 */ /* 0x000fe20000100800 */
[----:B------:R-:W-:-:S03]  /*352c0*/  ISETP.GE.AND P0, PT, R158, UR34, PT ;  /* 0x000000229e007c0c */ /* 0x000fc6000bf06270 */
[----:B------:R-:W-:Y:S01]  /*352d0*/  STL [R1+0x16ec], R203 ;  /* 0x0016eccb01007387 */ /* 0x000fe20000100800 */
[----:B------:R-:W-:-:S03]  /*352e0*/  @P2 LOP3.LUT R9, R9, 0x10000, RZ, 0xfc, !PT ;  /* 0x0001000009092812 */ /* 0x000fc600078efcff */
[----:B------:R-:W-:Y:S04]  /*352f0*/  STL [R1+0x16e0], R202 ;  /* 0x0016e0ca01007387 */ /* 0x000fe80000100800 */
[----:B------:R-:W-:Y:S04]  /*35300*/  STL [R1+0x16dc], R201 ;  /* 0x0016dcc901007387 */ /* 0x000fe80000100800 */
[----:B------:R-:W-:Y:S01]  /*35310*/  STL [R1+0x16d0], R200 ;  /* 0x0016d0c801007387 */ /* 0x000fe20000100800 */
[----:B------:R-:W-:-:S03]  /*35320*/  ISETP.LT.AND P2, PT, R8, UR28, !P0 ;  /* 0x0000001c08007c0c */ /* 0x000fc6000c741270 */
[----:B------:R-:W-:Y:S01]  /*35330*/  STL [R1+0x16c0], R199 ;  /* 0x0016c0c701007387 */ /* 0x000fe20000100800 */
[----:B------:R-:W-:-:S03]  /*35340*/  LOP3.LUT R9, R9, 0xffff7fff, RZ, 0xc0, !PT ;  /* 0xffff7fff09097812 */ /* 0x000fc600078ec0ff */
[----:B------:R-:W-:Y:S04]  /*35350*/  STL [R1+0x16b8], R198 ;  /* 0x0016b8c601007387 */ /* 0x000fe80000100800 */
[----:B------:R-:W-:Y:S04]  /*35360*/  STL [R1+0x16b0], R197 ;  /* 0x0016b0c501007387 */ /* 0x000fe80000100800 */
[----:B------:R-:W-:Y:S04]  /*35370*/  STL [R1+0x16a8], R196 ;  /* 0x0016a8c401007387 */ /* 0x000fe80000100800 */
        /* <DEDUP_REMOVED lines=8> */
[----:B------:R-:W-:Y:S01]  /*35400*/  STL [R1+0x1660], R190 ;  /* 0x001660be01007387 */ /* 0x000fe20000100800 */
[----:B------:R-:W-:-:S03]  /*35410*/  VIADD R163, R164, UR5 ;  /* 0x00000005a4a37c36 */ /* 0x000fc60008000000 */
[----:B------:R-:W-:Y:S04]  /*35420*/  STL [R1+0x165c], R189 ;  /* 0x00165cbd01007387 */ /* 0x000fe80000100800 */
[----:B------:R-:W-:Y:S01]  /*35430*/  STL [R1+0x1650], R188 ;  /* 0x001650bc01007387 */ /* 0x000fe20000100800 */
[----:B------:R-:W-:-:S03]  /*35440*/  ISETP.GE.AND P0, PT, R157, UR36, PT ;  /* 0x000000249d007c0c */ /* 0x000fc6000bf06270 */
[----:B------:R-:W-:Y:S01]  /*35450*/  STL [R1+0x1640], R187 ;  /* 0x001640bb01007387 */ /* 0x000fe20000100800 */
[----:B------:R-:W-:-:S03]  /*35460*/  @P2 LOP3.LUT R9, R9, 0x4000, RZ, 0xfc, !PT ;  /* 0x0000400009092812 */ /* 0x000fc600078efcff */
[----:B------:R-:W-:Y:S01]  /*35470*/  STL [R1+0x1638], R186 ;  /* 0x001638ba01007387 */ /* 0x000fe20000100800 */
[----:B------:R-:W-:-:S03]  /*35480*/  VIADD R162, R163, UR59 ;  /* 0x0000003ba3a27c36 */ /* 0x000fc60008000000 */
        /* <DEDUP_REMOVED lines=8> */
[----:B------:R-:W-:Y:S04]  /*35510*/  STL [R1+0x15fc], R180 ;  /* 0x0015fcb401007387 */ /* 0x000fe80000100800 */
        /* <DEDUP_REMOVED lines=10> */
[----:B------:R-:W-:Y:S01]  /*355c0*/  VIADD R159, R160, UR4 ;  /* 0x00000004a09f7c36 */ /* 0x000fe20008000000 */
[----:B------:R-:W-:Y:S01]  /*355d0*/  @P2 LOP3.LUT R9, R9, 0x1000, RZ, 0xfc, !PT ;  /* 0x0000100009092812 */ /* 0x000fe200078efcff */
[----:B------:R-:W-:Y:S01]  /*355e0*/  ULDC UR4, c[0x0][0x22c] ;  /* 0x00008b0000047ab9 */ /* 0x000fe20000000800 */
[----:B------:R-:W-:Y:S04]  /*355f0*/  STL [R1+0x15bc], R173 ;  /* 0x0015bcad01007387 */ /* 0x000fe80000100800 */
[----:B------:R-:W-:Y:S04]  /*35600*/  STL [R1+0x15b0], R172 ;  /* 0x0015b0ac01007387 */ /* 0x000fe80000100800 */
[----:B------:R-:W-:Y:S04]  /*35610*/  STL [R1+0x15a4], R171 ;  /* 0x0015a4ab01007387 */ /* 0x000fe80000100800 */
[----:B------:R-:W-:Y:S01]  /*35620*/  STL [R1+0x159c], R170 ;  /* 0x00159caa01007387 */ /* 0x000fe20000100800 */
[----:B------:R-:W-:-:S03]  /*35630*/  VIADD R158, R159, UR58 ;  /* 0x0000003a9f9e7c36 */ /* 0x000fc60008000000 */
[----:B------:R-:W-:Y:S04]  /*35640*/  STL [R1+0x1594], R169 ;  /* 0x001594a901007387 */ /* 0x000fe80000100800 */
[----:B------:R-:W-:Y:S04]  /*35650*/  STL [R1+0x158c], R168 ;  /* 0x00158ca801007387 */ /* 0x000fe80000100800 */
[----:B------:R-:W-:Y:S01]  /*35660*/  STL [R1+0x1580], R167 ;  /* 0x001580a701007387 */ /* 0x000fe20000100800 */
[----:B------:R-:W-:-:S03]  /*35670*/  LOP3.LUT R9, R9, 0xfffff7ff, RZ, 0xc0, !PT ;  /* 0xfffff7ff09097812 */ /* 0x000fc600078ec0ff */
[----:B------:R-:W-:Y:S01]  /*35680*/  STL [R1+0x1574], R166 ;  /* 0x001574a601007387 */ /* 0x000fe20000100800 */
[----:B------:R-:W-:-:S03]  /*35690*/  ISETP.GE.AND P0, PT, R156, UR30, PT ;  /* 0x0000001e9c007c0c */ /* 0x000fc6000bf06270 */
[----:B------:R-:W-:Y:S01]  /*356a0*/  STL [R1+0x1570], R165 ;  /* 0x001570a501007387 */ /* 0x000fe20000100800 */
[----:B------:R-:W-:-:S03]  /*356b0*/  VIADD R157, R158, UR10 ;  /* 0x0000000a9e9d7c36 */ /* 0x000fc60008000000 */
[----:B------:R-:W-:Y:S04]  /*356c0*/  STL [R1+0x1564], R164 ;  /* 0x001564a401007387 */ /* 0x000fe80000100800 */
[----:B------:R-:W-:Y:S01]  /*356d0*/  STL [R1+0x1558], R163 ;  /* 0x001558a301007387 */ /* 0x000fe20000100800 */
[----:B------:R-:W-:-:S03]  /*356e0*/  @P1 LOP3.LUT R9, R9, 0x800, RZ, 0xfc, !PT ;  /* 0x0000080009091812 */ /* 0x000fc600078efcff */
[----:B------:R-:W-:Y:S01]  /*356f0*/  STL [R1+0x1550], R162 ;  /* 0x001550a201007387 */ /* 0x000fe20000100800 */
[----:B------:R-:W-:-:S03]  /*35700*/  ISETP.LT.AND P2, PT, R8, UR29, !P0 ;  /* 0x0000001d08007c0c */ /* 0x000fc6000c741270 */
[----:B------:R-:W-:Y:S01]  /*35710*/  STL [R1+0x1548], R161 ;  /* 0x001548a101007387 */ /* 0x000fe20000100800 */
[----:B------:R-:W-:-:S03]  /*35720*/  ISETP.LT.AND P1, PT, R7, UR46, !P0 ;  /* 0x0000002e07007c0c */ /* 0x000fc6000c721270 */
[----:B------:R-:W-:Y:S01]  /*35730*/  STL [R1+0x1540], R160 ;  /* 0x001540a001007387 */ /* 0x000fe20000100800 */
[----:B------:R-:W-:-:S03]  /*35740*/  ISETP.GE.AND P0, PT, R155, UR43, PT ;  /* 0x0000002b9b007c0c */ /* 0x000fc6000bf06270 */
[----:B------:R-:W-:Y:S04]  /*35750*/  STL [R1+0x1534], R159 ;  /* 0x0015349f01007387 */ /* 0x000fe80000100800 */
[----:B------:R-:W-:Y:S04]  /*35760*/  STL [R1+0x1528], R158 ;  /* 0x0015289e01007387 */ /* 0x000fe80000100800 */
[----:B------:R-:W-:Y:S04]  /*35770*/  STL [R1+0x1524], R157 ;  /* 0x0015249d01007387 */ /* 0x000fe80000100800 */
[----:B------:R-:W3:Y:S01]  /*35780*/  LDL.LU R155, [R1+0x12cc] ;  /* 0x0012cc00019b7983 */ /* 0x000ee20000300800 */
[----:B------:R-:W-:-:S04]  /*35790*/  LOP3.LUT R9, R9, 0xfffffbff, RZ, 0xc0, !PT ;  /* 0xfffffbff09097812 */ /* 0x000fc800078ec0ff */
        /* <DEDUP_REMOVED lines=19> */
[----:B------:R-:W-:-:S04]  /*358d0*/  LOP3.LUT R9, R9, 0xfffffff7, RZ, 0xc0, !PT ;  /* 0xfffffff709097812 */ /* 0x000fc800078ec0ff */
[----:B------:R-:W-:Y:S02]  /*358e0*/  @P2 LOP3.LUT R9, R9, 0x8, RZ, 0xfc, !PT ;  /* 0x0000000809092812 */ /* 0x000fe400078efcff */
[----:B------:R-:W-:Y:S02]  /*358f0*/  ISETP.GE.AND P0, PT, R152, UR49, PT ;  /* 0x0000003198007c0c */ /* 0x000fe4000bf06270 */
[----:B------:R-:W-:-:S04]  /*35900*/  LOP3.LUT R9, R9, 0xfffffffb, RZ, 0xc0, !PT ;  /* 0xfffffffb09097812 */ /* 0x000fc800078ec0ff */
[----:B------:R-:W-:Y:S02]  /*35910*/  @P1 LOP3.LUT R9, R9, 0x4, RZ, 0xfc, !PT ;  /* 0x0000000409091812 */ /* 0x000fe400078efcff */
[----:B------:R-:W-:Y:S01]  /*35920*/  ISETP.LT.AND P1, PT, R8, UR35, !P0 ;  /* 0x0000002308007c0c */ /* 0x000fe2000c721270 */
[----:B------:R-:W-:Y:S01]  /*35930*/  VIADD R156, R157, UR60 ;  /* 0x0000003c9d9c7c36 */ /* 0x000fe20008000000 */
[----:B------:R-:W-:Y:S02]  /*35940*/  ISETP.LT.AND P0, PT, R7, UR54, !P0 ;  /* 0x0000003607007c0c */ /* 0x000fe4000c701270 */
[----:B------:R-:W-:Y:S01]  /*35950*/  LOP3.LUT R9, R9, 0xfffffffd, RZ, 0xc0, !PT ;  /* 0xfffffffd09097812 */ /* 0x000fe200078ec0ff */
[----:B------:R-:W-:-:S04]  /*35960*/  VIADD R252, R156, UR14 ;  /* 0x0000000e9cfc7c36 */ /* 0x000fc80008000000 */
[----:B-1----:R-:W-:-:S04]  /*35970*/  VIADD R231, R252, UR56 ;  /* 0x00000038fce77c36 */ /* 0x002fc80008000000 */
[----:B------:R-:W-:Y:S01]  /*35980*/  @P1 LOP3.LUT R9, R9, 0x2, RZ, 0xfc, !PT ;  /* 0x0000000209091812 */ /* 0x000fe200078efcff */
[----:B--2---:R-:W-:-:S03]  /*35990*/  VIADD R230, R231, UR61 ;  /* 0x0000003de7e67c36 */ /* 0x004fc60008000000 */
[----:B------:R-:W-:Y:S02]  /*359a0*/  LOP3.LUT R9, R9, 0xfffffffe, RZ, 0xc0, !PT ;  /* 0xfffffffe09097812 */ /* 0x000fe400078ec0ff */
[----:B------:R-:W-:Y:S02]  /*359b0*/  ISETP.GE.AND P2, PT, R23, UR51, PT ;  /* 0x0000003317007c0c */ /* 0x000fe4000bf46270 */
[----:B------:R-:W-:Y:S01]  /*359c0*/  @P0 LOP3.LUT R9, R9, 0x1, RZ, 0xfc, !PT ;  /* 0x0000000109090812 */ /* 0x000fe200078efcff */
[----:B------:R-:W-:Y:S01]  /*359d0*/  VIADD R23, R230, UR9 ;  /* 0x00000009e6177c36 */ /* 0x000fe20008000000 */
[----:B------:R1:W-:Y:S04]  /*359e0*/  STL [R1+0x1518], R156 ;  /* 0x0015189c01007387 */ /* 0x0003e80000100800 */
        /* <DEDUP_REMOVED lines=12> */
[----:B------:R-:W2:Y:S01]  /*35ab0*/  LDS.128 R12, [R21] ;  /* 0x00000000150c7984 */ /* 0x000ea20000000c00 */
[----:B------:R-:W-:Y:S01]  /*35ac0*/  BAR.SYNC.DEFER_BLOCKING 0x0 ;  /* 0x0000000000007b1d */ /* 0x000fe20000010000 */
[----:B---3--:R-:W-:-:S13]  /*35ad0*/  ISETP.GE.AND P0, PT, R251, R155, PT ;  /* 0x0000009bfb00720c */ /* 0x008fda0003f06270 */
[----:B------:R-:W-:-:S05]  /*35ae0*/  @P0 LOP3.LUT R20, R20, 0x200000, RZ, 0xfc, !PT ;  /* 0x0020000014140812 */ /* 0x000fca00078efcff */
[----:B------:R-:W-:Y:S04]  /*35af0*/  STL [R1+0x176c], R20 ;  /* 0x00176c1401007387 */ /* 0x000fe80000100800 */
[----:B-1----:R-:W3:Y:S04]  /*35b00*/  LDL.LU R156, [R1+0x550] ;  /* 0x00055000019c7983 */ /* 0x002ee80000300800 */
[----:B------:R-:W3:Y:S04]  /*35b10*/  LDL.LU R157, [R1+0x558] ;  /* 0x00055800019d7983 */ /* 0x000ee80000300800 */
[----:B------:R-:W3:Y:S04]  /*35b20*/  LDL.LU R158, [R1+0x150] ;  /* 0x00015000019e7983 */ /* 0x000ee80000300800 */
[----:B------:R-:W3:Y:S04]  /*35b30*/  LDL.LU R159, [R1+0x158] ;  /* 0x00015800019f7983 */ /* 0x000ee80000300800 */
[----:B------:R-:W4:Y:S04]  /*35b40*/  LDL.LU R152, [R1+0xd54] ;  /* 0x000d540001987983 */ /* 0x000f280000300800 */
[----:B--2---:R-:W-:Y:S04]  /*35b50*/  STL.64 [R1+0xd40], R12 ;  /* 0x000d400c01007387 */ /* 0x004fe80000100a00 */
[----:B------:R-:W-:Y:S04]  /*35b60*/  STL.64 [R1+0xd48], R14 ;  /* 0x000d480e01007387 */ /* 0x000fe80000100a00 */
[----:B------:R-:W4:Y:S04]  /*35b70*/  LDL.LU R153, [R1+0xd5c] ;  /* 0x000d5c0001997983 */ /* 0x000f280000300800 */
[----:B------:R-:W4:Y:S04]  /*35b80*/  LDL.LU R154, [R1+0x954] ;  /* 0x00095400019a7983 */ /* 0x000f280000300800 */
[----:B------:R-:W4:Y:S04]  /*35b90*/  LDL.LU R155, [R1+0x95c] ;  /* 0x00095c00019b7983 */ /* 0x000f280000300800 */
[----:B---3--:R1:W-:Y:S01]  /*35ba0*/  STSM.16.M88.4 [R0], R156 ;  /* 0x0000009c00007844 */ /* 0x0083e20000000200 */
[----:B------:R-:W-:Y:S06]  /*35bb0*/  BAR.SYNC.DEFER_BLOCKING 0x0 ;  /* 0x0000000000007b1d */ /* 0x000fec0000010000 */
[----:B-1----:R-:W2:Y:S04]  /*35bc0*/  LDL.LU R156, [R1+0x554] ;  /* 0x00055400019c7983 */ /* 0x002ea80000300800 */
[----:B------:R-:W1:Y:S01]  /*35bd0*/  LDS.128 R12, [R21] ;  /* 0x00000000150c7984 */ /* 0x000e620000000c00 */
[----:B------:R-:W-:Y:S06]  /*35be0*/  BAR.SYNC.DEFER_BLOCKING 0x0 ;  /* 0x0000000000007b1d */ /* 0x000fec0000010000 */
[----:B----4-:R3:W-:Y:S04]  /*35bf0*/  STSM.16.M88.4 [R0], R152 ;  /* 0x0000009800007844 */ /* 0x0107e80000000200 */
[----:B-1----:R-:W-:Y:S04]  /*35c00*/  STL.64 [R1+0x950], R12 ;  /* 0x0009500c01007387 */ /* 0x002fe80000100a00 */
[----:B------:R-:W-:Y:S01]  /*35c10*/  STL.64 [R1+0x958], R14 ;  /* 0x0009580e01007387 */ /* 0x000fe20000100a00 */
[----:B------:R-:W-:Y:S06]  /*35c20*/  BAR.SYNC.DEFER_BLOCKING 0x0 ;  /* 0x0000000000007b1d */ /* 0x000fec0000010000 */
[----:B------:R-:W2:Y:S04]  /*35c30*/  LDL.LU R157, [R1+0x55c] ;  /* 0x00055c00019d7983 */ /* 0x000ea80000300800 */
[----:B------:R-:W2:Y:S04]  /*35c40*/  LDL.LU R158, [R1+0x154] ;  /* 0x00015400019e7983 */ /* 0x000ea80000300800 */
[----:B------:R-:W2:Y:S04]  /*35c50*/  LDL.LU R159, [R1+0x15c] ;  /* 0x00015c00019f7983 */ /* 0x000ea80000300800 */
[----:B---3--:R-:W3:Y:S04]  /*35c60*/  LDL.LU R152, [R1+0xd60] ;  /* 0x000d600001987983 */ /* 0x008ee80000300800 */
[----:B------:R-:W1:Y:S01]  /*35c70*/  LDS.128 R12, [R21] ;  /* 0x00000000150c7984 */ /* 0x000e620000000c00 */
[----:B------:R-:W-:Y:S06]  /*35c80*/  BAR.SYNC.DEFER_BLOCKING 0x0 ;  /* 0x0000000000007b1d */ /* 0x000fec0000010000 */
[----:B-1----:R-:W-:Y:S04]  /*35c90*/  STL.64 [R1+0x550], R12 ;  /* 0x0005500c01007387 */ /* 0x002fe80000100a00 */
[----:B------:R-:W-:Y:S04]  /*35ca0*/  STL.64 [R1+0x558], R14 ;  /* 0x0005580e01007387 */ /* 0x000fe80000100a00 */
[----:B------:R-:W3:Y:S04]  /*35cb0*/  LDL.LU R153, [R1+0xd68] ;  /* 0x000d680001997983 */ /* 0x000ee80000300800 */
[----:B------:R-:W3:Y:S04]  /*35cc0*/  LDL.LU R154, [R1+0x960] ;  /* 0x00096000019a7983 */ /* 0x000ee80000300800 */
[----:B------:R-:W3:Y:S04]  /*35cd0*/  LDL.LU R155, [R1+0x968] ;  /* 0x00096800019b7983 */ /* 0x000ee80000300800 */
[----:B--2---:R1:W-:Y:S01]  /*35ce0*/  STSM.16.M88.4 [R0], R156 ;  /* 0x0000009c00007844 */ /* 0x0043e20000000200 */
[----:B------:R-:W-:Y:S06]  /*35cf0*/  BAR.SYNC.DEFER_BLOCKING 0x0 ;  /* 0x0000000000007b1d */ /* 0x000fec0000010000 */
[----:B-1----:R-:W2:Y:S04]  /*35d00*/  LDL.LU R156, [R1+0x560] ;  /* 0x00056000019c7983 */ /* 0x002ea80000300800 */
[----:B------:R-:W1:Y:S01]  /*35d10*/  LDS.128 R12, [R21] ;  /* 0x00000000150c7984 */ /* 0x000e620000000c00 */
[----:B------:R-:W-:Y:S06]  /*35d20*/  BAR.SYNC.DEFER_BLOCKING 0x0 ;  /* 0x0000000000007b1d */ /* 0x000fec0000010000 */
[----:B---3--:R3:W-:Y:S04]  /*35d30*/  STSM.16.M88.4 [R0], R152 ;  /* 0x0000009800007844 */ /* 0x0087e80000000200 */
        /* <DEDUP_REMOVED lines=48> */
[----:B------:R-:W-:Y:S01]  /*36040*/  BAR.SYNC.DEFER_BLOCKING 0x0 ;  /* 0x0000000000007b1d */ /* 0x000fe20000010000 */
[----:B-1----:R-:W-:-:S05]  /*36050*/  IMAD.MOV.U32 R16, RZ, RZ, R12 ;  /* 0x000000ffff107224 */ /* 0x002fca00078e000c */
[----:B------:R-:W-:Y:S04]  /*36060*/  STL [R1+0xd64], R13 ;  /* 0x000d640d01007387 */ /* 0x000fe80000100800 */
[----:B------:R-:W-:Y:S04]  /*36070*/  STL.64 [R1+0xd68], R14 ;  /* 0x000d680e01007387 */ /* 0x000fe80000100a00 */
[----:B------:R-:W-:Y:S04]  /*36080*/  STL [R1+0x17a0], R16 ;  /* 0x0017a01001007387 */ /* 0x000fe80000100800 */
        /* <DEDUP_REMOVED lines=50> */
[----:B-1----:R-:W-:Y:S04]  /*363b0*/  STL.64 [R1+0x980], R12 ;  /* 0x0009800c01007387 */ /* 0x002fe80000100a00 */
[----:B---3--:R1:W-:Y:S04]  /*363c0*/  STSM.16.M88.4 [R0], R152 ;  /* 0x0000009800007844 */ /* 0x0083e80000000200 */
[----:B------:R-:W-:Y:S04]  /*363d0*/  STL.64 [R1+0x988], R14 ;  /* 0x0009880e01007387 */ /* 0x000fe80000100a00 */
[----:B------:R-:W2:Y:S01]  /*363e0*/  LDL.LU R157, [R1+0x58c] ;  /* 0x00058c00019d7983 */ /* 0x000ea20000300800 */
[----:B------:R-:W-:Y:S06]  /*363f0*/  BAR.SYNC.DEFER_BLOCKING 0x0 ;  /* 0x0000000000007b1d */ /* 0x000fec0000010000 */
[----:B------:R-:W2:Y:S04]  /*36400*/  LDL.LU R158, [R1+0x184] ;  /* 0x00018400019e7983 */ /* 0x000ea80000300800 */
[----:B------:R-:W2:Y:S04]  /*36410*/  LDL.LU R159, [R1+0x18c] ;  /* 0x00018c00019f7983 */ /* 0x000ea80000300800 */
[----:B-1----:R-:W3:Y:S04]  /*36420*/  LDL.LU R152, [R1+0xd90] ;  /* 0x000d900001987983 */ /* 0x002ee80000300800 */
        /* <DEDUP_REMOVED lines=71> */
[----:B------:R-:W-:Y:S01]  /*368a0*/  BAR.SYNC.DEFER_BLOCKING 0x0 ;  /* 0x0000000000007b1d */ /* 0x000fe20000010000 */
[----:B-1----:R-:W-:-:S05]  /*368b0*/  IMAD.MOV.U32 R18, RZ, RZ, R14 ;  /* 0x000000ffff127224 */ /* 0x002fca00078e000e */
[----:B---3--:R1:W-:Y:S04]  /*368c0*/  STSM.16.M88.4 [R0], R152 ;  /* 0x0000009800007844 */ /* 0x0083e80000000200 */
[----:B------:R-:W-:Y:S04]  /*368d0*/  STL.64 [R1+0x9a0], R12 ;  /* 0x0009a00c01007387 */ /* 0x000fe80000100a00 */
[----:B------:R-:W-:Y:S01]  /*368e0*/  STL [R1+0x9ac], R15 ;  /* 0x0009ac0f01007387 */ /* 0x000fe20000100800 */
[----:B------:R-:W-:Y:S06]  /*368f0*/  BAR.SYNC.DEFER_BLOCKING 0x0 ;  /* 0x0000000000007b1d */ /* 0x000fec0000010000 */
[----:B------:R-:W-:Y:S04]  /*36900*/  STL [R1+0x1788], R18 ;  /* 0x0017881201007387 */ /* 0x000fe80000100800 */
[----:B------:R-:W2:Y:S04]  /*36910*/  LDL.LU R157, [R1+0x5ac] ;  /* 0x0005ac00019d7983 */ /* 0x000ea80000300800 */
[----:B------:R-:W2:Y:S04]  /*36920*/  LDL.LU R158, [R1+0x1a4] ;  /* 0x0001a400019e7983 */ /* 0x000ea80000300800 */
[----:B------:R-:W2:Y:S04]  /*36930*/  LDL.LU R159, [R1+0x1ac] ;  /* 0x0001ac00019f7983 */ /* 0x000ea80000300800 */
[----:B------:R-:W3:Y:S04]  /*36940*/  LDS.128 R12, [R21] ;  /* 0x00000000150c7984 */ /* 0x000ee80000000c00 */
[----:B-1----:R-:W4:Y:S01]  /*36950*/  LDL.LU R152, [R1+0xdb0] ;  /* 0x000db00001987983 */ /* 0x002f220000300800 */
[----:B------:R-:W-:Y:S06]  /*36960*/  BAR.SYNC.DEFER_BLOCKING 0x0 ;  /* 0x0000000000007b1d */ /* 0x000fec0000010000 */
[----:B---3--:R-:W-:Y:S04]  /*36970*/  STL.64 [R1+0x5a0], R12 ;  /* 0x0005a00c01007387 */ /* 0x008fe80000100a00 */
[----:B------:R-:W-:Y:S04]  /*36980*/  STL.64 [R1+0x5a8], R14 ;  /* 0x0005a80e01007387 */ /* 0x000fe80000100a00 */
[----:B------:R-:W4:Y:S04]  /*36990*/  LDL.LU R153, [R1+0xdb8] ;  /* 0x000db80001997983 */ /* 0x000f280000300800 */
[----:B------:R-:W4:Y:S04]  /*369a0*/  LDL.LU R154, [R1+0x9b0] ;  /* 0x0009b000019a7983 */ /* 0x000f280000300800 */
[----:B------:R-:W4:Y:S04]  /*369b0*/  LDL.LU R155, [R1+0x9b8] ;  /* 0x0009b800019b7983 */ /* 0x000f280000300800 */
[----:B--2---:R1:W-:Y:S01]  /*369c0*/  STSM.16.M88.4 [R0], R156 ;  /* 0x0000009c00007844 */ /* 0x0043e20000000200 */
[----:B------:R-:W-:Y:S06]  /*369d0*/  BAR.SYNC.DEFER_BLOCKING 0x0 ;  /* 0x0000000000007b1d */ /* 0x000fec0000010000 */
[----:B-1----:R-:W2:Y:S04]  /*369e0*/  LDL.LU R156, [R1+0x5b0] ;  /* 0x0005b000019c7983 */ /* 0x002ea80000300800 */
[----:B------:R-:W1:Y:S01]  /*369f0*/  LDS.128 R12, [R21] ;  /* 0x00000000150c7984 */ /* 0x000e620000000c00 */
[----:B------:R-:W-:Y:S06]  /*36a00*/  BAR.SYNC.DEFER_BLOCKING 0x0 ;  /* 0x0000000000007b1d */ /* 0x000fec0000010000 */
[----:B----4-:R3:W-:Y:S01]  /*36a10*/  STSM.16.M88.4 [R0], R152 ;  /* 0x0000009800007844 */ /* 0x0107e20000000200 */
[----:B-1----:R-:W-:-:S03]  /*36a20*/  IMAD.MOV.U32 R18, RZ, RZ, R12 ;  /* 0x000000ffff127224 */ /* 0x002fc600078e000c */
[----:B------:R-:W-:Y:S04]  /*36a30*/  STL [R1+0x1a4], R13 ;  /* 0x0001a40d01007387 */ /* 0x000fe80000100800 */
[----:B------:R-:W-:Y:S01]  /*36a40*/  STL.64 [R1+0x1a8], R14 ;  /* 0x0001a80e01007387 */ /* 0x000fe20000100a00 */
[----:B------:R-:W-:Y:S06]  /*36a50*/  BAR.SYNC.DEFER_BLOCKING 0x0 ;  /* 0x0000000000007b1d */ /* 0x000fec0000010000 */
[----:B------:R-:W-:Y:S04]  /*36a60*/  STL [R1+0x178c], R18 ;  /* 0x00178c1201007387 */ /* 0x000fe80000100800 */
[----:B------:R-:W2:Y:S04]  /*36a70*/  LDL.LU R157, [R1+0x5b8] ;  /* 0x0005b800019d7983 */ /* 0x000ea80000300800 */
[----:B------:R-:W2:Y:S04]  /*36a80*/  LDL.LU R158, [R1+0x1b0] ;  /* 0x0001b000019e7983 */ /* 0x000ea80000300800 */
[----:B------:R-:W2:Y:S04]  /*36a90*/  LDL.LU R159, [R1+0x1b8] ;  /* 0x0001b800019f7983 */ /* 0x000ea80000300800 */
[----:B------:R-:W1:Y:S04]  /*36aa0*/  LDS.128 R12, [R21] ;  /* 0x00000000150c7984 */ /* 0x000e680000000c00 */
[----:B---3--:R-:W3:Y:S01]  /*36ab0*/  LDL.LU R152, [R1+0xdb4] ;  /* 0x000db40001987983 */ /* 0x008ee20000300800 */
        /* <DEDUP_REMOVED lines=71> */
[----:B---3--:R3:W-:Y:S01]  /*36f30*/  STSM.16.M88.4 [R0], R152 ;  /* 0x0000009800007844 */ /* 0x0087e20000000200 */
[----:B-1----:R-:W-:-:S03]  /*36f40*/  IMAD.MOV.U32 R19, RZ, RZ, R15 ;  /* 0x000000ffff137224 */ /* 0x002fc600078e000f */
[----:B------:R-:W-:Y:S04]  /*36f50*/  STL.64 [R1+0x1c0], R12 ;  /* 0x0001c00c01007387 */ /* 0x000fe80000100a00 */
[----:B------:R-:W-:Y:S01]  /*36f60*/  STL [R1+0x1c8], R14 ;  /* 0x0001c80e01007387 */ /* 0x000fe20000100800 */
        /* <DEDUP_REMOVED lines=115> */
[----:B------:R-:W4:Y:S04]  /*376a0*/  LDL.LU R160, [R1+0x200] ;  /* 0x0002000001a07983 */ /* 0x000f280000300800 */
[----:B--2---:R-:W-:Y:S01]  /*376b0*/  STSM.16.M88.4 [R0], R156 ;  /* 0x0000009c00007844 */ /* 0x004fe20000000200 */
[----:B------:R-:W-:Y:S06]  /*376c0*/  BAR.SYNC.DEFER_BLOCKING 0x0 ;  /* 0x0000000000007b1d */ /* 0x000fec0000010000 */
[----:B------:R-:W1:Y:S02]  /*376d0*/  LDS.128 R12, [R21] ;  /* 0x00000000150c7984 */ /* 0x000e640000000c00 */
[----:B------:R-:W-:Y:S06]  /*376e0*/  BAR.SYNC.DEFER_BLOCKING 0x0 ;  /* 0x0000000000007b1d */ /* 0x000fec0000010000 */
[----:B---3--:R-:W-:Y:S04]  /*376f0*/  STSM.16.M88.4 [R0], R152 ;  /* 0x0000009800007844 */ /* 0x008fe80000000200 */
[----:B-1----:R-:W-:Y:S04]  /*37700*/  STL.64 [R1+0x5f0], R12 ;  /* 0x0005f00c01007387 */ /* 0x002fe80000100a00 */
[----:B------:R-:W-:Y:S01]  /*37710*/  STL.64 [R1+0x5f8], R14 ;  /* 0x0005f80e01007387 */ /* 0x000fe20000100a00 */
[----:B------:R-:W-:Y:S06]  /*37720*/  BAR.SYNC.DEFER_BLOCKING 0x0 ;  /* 0x0000000000007b1d */ /* 0x000fec0000010000 */
[----:B------:R-:W4:Y:S04]  /*37730*/  LDL.LU R161, [R1+0x208] ;  /* 0x0002080001a17983 */ /* 0x000f280000300800 */
[----:B------:R-:W2:Y:S04]  /*37740*/  LDL.LU R156, [R1+0xa04] ;  /* 0x000a0400019c7983 */ /* 0x000ea80000300800 */
[----:B------:R-:W1:Y:S04]  /*37750*/  LDS.128 R12, [R21] ;  /* 0x00000000150c7984 */ /* 0x000e680000000c00 */
[----:B-1----:R-:W-:Y:S04]  /*37760*/  STL.64 [R1+0xdf0], R12 ;  /* 0x000df00c01007387 */ /* 0x002fe80000100a00 */
[----:B------:R-:W-:Y:S04]  /*37770*/  STL.64 [R1+0xdf8], R14 ;  /* 0x000df80e01007387 */ /* 0x000fe80000100a00 */
[----:B------:R-:W2:Y:S04]  /*37780*/  LDL.LU R157, [R1+0xa0c] ;  /* 0x000a0c00019d7983 */ /* 0x000ea80000300800 */
[----:B------:R-:W2:Y:S04]  /*37790*/  LDL.LU R158, [R1+0x604] ;  /* 0x00060400019e7983 */ /* 0x000ea80000300800 */
[----:B------:R-:W2:Y:S01]  /*377a0*/  LDL.LU R159, [R1+0x60c] ;  /* 0x00060c00019f7983 */ /* 0x000ea20000300800 */
[----:B------:R-:W-:Y:S01]  /*377b0*/  BAR.SYNC.DEFER_BLOCKING 0x0 ;  /* 0x0000000000007b1d */ /* 0x000fe20000010000 */
[----:B------:R-:W-:-:S02]  /*377c0*/  IMAD.MOV.U32 R162, RZ, RZ, R24 ;  /* 0x000000ffffa27224 */ /* 0x000fc400078e0018 */
[----:B------:R-:W-:-:S03]  /*377d0*/  IMAD.MOV.U32 R163, RZ, RZ, R26 ;  /* 0x000000ffffa37224 */ /* 0x000fc600078e001a */
[----:B------:R-:W3:Y:S01]  /*377e0*/  LDL.LU R152, [R1+0x204] ;  /* 0x0002040001987983 */ /* 0x000ee20000300800 */
[----:B------:R-:W-:Y:S02]  /*377f0*/  IMAD.MOV.U32 R154, RZ, RZ, R25 ;  /* 0x000000ffff9a7224 */ /* 0x000fe400078e0019 */
[----:B------:R-:W-:Y:S01]  /*37800*/  IMAD.MOV.U32 R155, RZ, RZ, R27 ;  /* 0x000000ffff9b7224 */ /* 0x000fe200078e001b */
[----:B----4-:R-:W-:Y:S01]  /*37810*/  STSM.16.M88.4 [R0], R160 ;  /* 0x000000a000007844 */ /* 0x010fe20000000200 */
[----:B------:R-:W-:Y:S06]  /*37820*/  BAR.SYNC.DEFER_BLOCKING 0x0 ;  /* 0x0000000000007b1d */ /* 0x000fec0000010000 */
[----:B------:R-:W1:Y:S02]  /*37830*/  LDS.128 R12, [R21] ;  /* 0x00000000150c7984 */ /* 0x000e640000000c00 */
[----:B------:R-:W-:Y:S06]  /*37840*/  BAR.SYNC.DEFER_BLOCKING 0x0 ;  /* 0x0000000000007b1d */ /* 0x000fec0000010000 */
[----:B--2---:R-:W-:Y:S04]  /*37850*/  STSM.16.M88.4 [R0], R156 ;  /* 0x0000009c00007844 */ /* 0x004fe80000000200 */
[----:B-1----:R-:W-:Y:S04]  /*37860*/  STL.64 [R1+0xa00], R12 ;  /* 0x000a000c01007387 */ /* 0x002fe80000100a00 */
[----:B------:R-:W-:Y:S01]  /*37870*/  STL.64 [R1+0xa08], R14 ;  /* 0x000a080e01007387 */ /* 0x000fe20000100a00 */
[----:B------:R-:W-:Y:S06]  /*37880*/  BAR.SYNC.DEFER_BLOCKING 0x0 ;  /* 0x0000000000007b1d */ /* 0x000fec0000010000 */
[----:B------:R-:W3:Y:S04]  /*37890*/  LDL.LU R153, [R1+0x20c] ;  /* 0x00020c0001997983 */ /* 0x000ee80000300800 */
[----:B------:R-:W2:Y:S04]  /*378a0*/  LDL.LU R24, [R1+0xa10] ;  /* 0x000a100001187983 */ /* 0x000ea80000300800 */
[----:B------:R-:W1:Y:S01]  /*378b0*/  LDS.128 R12, [R21] ;  /* 0x00000000150c7984 */ /* 0x000e620000000c00 */
[----:B------:R-:W-:Y:S06]  /*378c0*/  BAR.SYNC.DEFER_BLOCKING 0x0 ;  /* 0x0000000000007b1d */ /* 0x000fec0000010000 */
[----:B-1----:R-:W-:Y:S04]  /*378d0*/  STL.64 [R1+0x1f0], R12 ;  /* 0x0001f00c01007387 */ /* 0x002fe80000100a00 */
[----:B------:R-:W-:Y:S04]  /*378e0*/  STL.64 [R1+0x1f8], R14 ;  /* 0x0001f80e01007387 */ /* 0x000fe80000100a00 */
[----:B------:R-:W2:Y:S04]  /*378f0*/  LDL.LU R25, [R1+0xa18] ;  /* 0x000a180001197983 */ /* 0x000ea80000300800 */
[----:B------:R-:W2:Y:S04]  /*37900*/  LDL.LU R26, [R1+0x610] ;  /* 0x00061000011a7983 */ /* 0x000ea80000300800 */
[----:B------:R-:W2:Y:S04]  /*37910*/  LDL.LU R27, [R1+0x618] ;  /* 0x00061800011b7983 */ /* 0x000ea80000300800 */
[----:B---3--:R1:W-:Y:S01]  /*37920*/  STSM.16.M88.4 [R0], R152 ;  /* 0x0000009800007844 */ /* 0x0083e20000000200 */
[----:B------:R-:W-:Y:S06]  /*37930*/  BAR.SYNC.DEFER_BLOCKING 0x0 ;  /* 0x0000000000007b1d */ /* 0x000fec0000010000 */
[----:B-1----:R-:W3:Y:S04]  /*37940*/  LDL.LU R152, [R1+0x210] ;  /* 0x0002100001987983 */ /* 0x002ee80000300800 */
[----:B------:R-:W1:Y:S01]  /*37950*/  LDS.128 R12, [R21] ;  /* 0x00000000150c7984 */ /* 0x000e620000000c00 */
[----:B------:R-:W-:Y:S06]  /*37960*/  BAR.SYNC.DEFER_BLOCKING 0x0 ;  /* 0x0000000000007b1d */ /* 0x000fec0000010000 */
[----:B--2---:R2:W-:Y:S04]  /*37970*/  STSM.16.M88.4 [R0], R24 ;  /* 0x0000001800007844 */ /* 0x0045e80000000200 */
[----:B-1----:R-:W-:Y:S04]  /*37980*/  STL.64 [R1+0x600], R12 ;  /* 0x0006000c01007387 */ /* 0x002fe80000100a00 */
[----:B------:R-:W-:Y:S01]  /*37990*/  STL.64 [R1+0x608], R14 ;  /* 0x0006080e01007387 */ /* 0x000fe20000100a00 */
[----:B------:R-:W-:Y:S06]  /*379a0*/  BAR.SYNC.DEFER_BLOCKING 0x0 ;  /* 0x0000000000007b1d */ /* 0x000fec0000010000 */
[----:B------:R-:W3:Y:S04]  /*379b0*/  LDL.LU R153, [R1+0x218] ;  /* 0x0002180001997983 */ /* 0x000ee80000300800 */
[----:B--2---:R-:W2:Y:S04]  /*379c0*/  LDL.LU R24, [R1+0xa14] ;  /* 0x000a140001187983 */ /* 0x004ea80000300800 */
        /* <DEDUP_REMOVED lines=8> */
[----:B------:R-:W-:-:S05]  /*37a50*/  IMAD.MOV.U32 R155, RZ, RZ, R30 ;  /* 0x000000ffff9b7224 */ /* 0x000fca00078e001e */
        /* <DEDUP_REMOVED lines=20> */
[----:B------:R-:W4:Y:S04]  /*37ba0*/  LDL.LU R28, [R1+0x220] ;  /* 0x00022000011c7983 */ /* 0x000f280000300800 */
[----:B---3--:R-:W-:Y:S01]  /*37bb0*/  STSM.16.M88.4 [R0], R152 ;  /* 0x0000009800007844 */ /* 0x008fe20000000200 */
[----:B------:R-:W-:Y:S06]  /*37bc0*/  BAR.SYNC.DEFER_BLOCKING 0x0 ;  /* 0x0000000000007b1d */ /* 0x000fec0000010000 */
[----:B------:R-:W1:Y:S02]  /*37bd0*/  LDS.128 R12, [R21] ;  /* 0x00000000150c7984 */ /* 0x000e640000000c00 */
[----:B------:R-:W-:Y:S06]  /*37be0*/  BAR.SYNC.DEFER_BLOCKING 0x0 ;  /* 0x0000000000007b1d */ /* 0x000fec0000010000 */
[----:B--2---:R2:W-:Y:S04]  /*37bf0*/  STSM.16.M88.4 [R0], R24 ;  /* 0x0000001800007844 */ /* 0x0045e80000000200 */
[----:B-1----:R-:W-:Y:S04]  /*37c00*/  STL.64 [R1+0x200], R12 ;  /* 0x0002000c01007387 */ /* 0x002fe80000100a00 */
[----:B------:R-:W-:Y:S01]  /*37c10*/  STL.64 [R1+0x208], R14 ;  /* 0x0002080e01007387 */ /* 0x000fe20000100a00 */
[----:B------:R-:W-:Y:S06]  /*37c20*/  BAR.SYNC.DEFER_BLOCKING 0x0 ;  /* 0x0000000000007b1d */ /* 0x000fec0000010000 */
[----:B------:R-:W4:Y:S04]  /*37c30*/  LDL.LU R29, [R1+0x228] ;  /* 0x00022800011d7983 */ /* 0x000f280000300800 */
        /* <DEDUP_REMOVED lines=10> */
[----:B----4-:R1:W-:Y:S01]  /*37ce0*/  STSM.16.M88.4 [R0], R28 ;  /* 0x0000001c00007844 */ /* 0x0103e20000000200 */
        /* <DEDUP_REMOVED lines=604> */
[----:B--2---:R2:W-:Y:S01]  /*3a2b0*/  STSM.16.M88.4 [R0], R24 ;  /* 0x0000001800007844 */ /* 0x0045e20000000200 */
[----:B-1----:R-:W-:-:S03]  /*3a2c0*/  IMAD.MOV.U32 R252, RZ, RZ, R15 ;  /* 0x000000fffffc7224 */ /* 0x002fc600078e000f */
[----:B------:R-:W-:Y:S04]  /*3a2d0*/  STL.64 [R1+0xc0], R12 ;  /* 0x0000c00c01007387 */ /* 0x000fe80000100a00 */
[----:B------:R-:W-:Y:S01]  /*3a2e0*/  STL [R1+0xc8], R14 ;  /* 0x0000c80e01007387 */ /* 0x000fe20000100800 */
[----:B------:R-:W-:Y:S06]  /*3a2f0*/  BAR.SYNC.DEFER_BLOCKING 0x0 ;  /* 0x0000000000007b1d */ /* 0x000fec0000010000 */
[----:B------:R-:W-:Y:S04]  /*3a300*/  STL [R1+0x175c], R252 ;  /* 0x00175cfc01007387 */ /* 0x000fe80000100800 */
[----:B------:R-:W3:Y:S04]  /*3a310*/  LDL.LU R29, [R1+0x31c] ;  /* 0x00031c00011d7983 */ /* 0x000ee80000300800 */
[----:B--2---:R-:W2:Y:S04]  /*3a320*/  LDL.LU R24, [R1+0xb20] ;  /* 0x000b200001187983 */ /* 0x004ea80000300800 */
[----:B------:R-:W1:Y:S02]  /*3a330*/  LDS.128 R12, [R21] ;  /* 0x00000000150c7984 */ /* 0x000e640000000c00 */
[----:B-1----:R-:W-:-:S02]  /*3a340*/  IMAD.MOV.U32 R252, RZ, RZ, R14 ;  /* 0x000000fffffc7224 */ /* 0x002fc400078e000e */
[----:B------:R-:W-:Y:S01]  /*3a350*/  IMAD.MOV.U32 R231, RZ, RZ, R15 ;  /* 0x000000ffffe77224 */ /* 0x000fe200078e000f */
[----:B------:R-:W-:Y:S04]  /*3a360*/  STL.64 [R1+0x80], R12 ;  /* 0x0000800c01007387 */ /* 0x000fe80000100a00 */
[----:B------:R-:W-:Y:S04]  /*3a370*/  STL [R1+0x1760], R252 ;  /* 0x001760fc01007387 */ /* 0x000fe80000100800 */
[----:B------:R-:W-:Y:S04]  /*3a380*/  STL [R1+0x1758], R231 ;  /* 0x001758e701007387 */ /* 0x000fe80000100800 */
        /* <DEDUP_REMOVED lines=11> */
[----:B--2---:R2:W-:Y:S02]  /*3a440*/  STSM.16.M88.4 [R0], R24 ;  /* 0x0000001800007844 */ /* 0x0045e40000000200 */
[----:B------:R-:W-:Y:S01]  /*3a450*/  BAR.SYNC.DEFER_BLOCKING 0x0 ;  /* 0x0000000000007b1d */ /* 0x000fe20000010000 */
[----:B-1----:R-:W-:-:S02]  /*3a460*/  IMAD.MOV.U32 R230, RZ, RZ, R15 ;  /* 0x000000ffffe67224 */ /* 0x002fc400078e000f */
[----:B------:R-:W-:Y:S02]  /*3a470*/  IMAD.MOV.U32 R252, RZ, RZ, R13 ;  /* 0x000000fffffc7224 */ /* 0x000fe400078e000d */
[----:B------:R-:W-:Y:S01]  /*3a480*/  IMAD.MOV.U32 R231, RZ, RZ, R14 ;  /* 0x000000ffffe77224 */ /* 0x000fe200078e000e */
[----:B------:R-:W-:Y:S04]  /*3a490*/  STL [R1+0x20], R12 ;  /* 0x0000200c01007387 */ /* 0x000fe80000100800 */
[----:B------:R-:W4:Y:S04]  /*3a4a0*/  LDL.LU R13, [R1+0x12c8] ;  /* 0x0012c800010d7983 */ /* 0x000f280000300800 */
[----:B------:R-:W4:Y:S04]  /*3a4b0*/  LDL.LU R16, [R1+0xe00] ;  /* 0x000e000001107983 */ /* 0x000f280000300800 */
[----:B------:R-:W4:Y:S04]  /*3a4c0*/  LDL.LU R14, [R1+0x1744] ;  /* 0x00174400010e7983 */ /* 0x000f280000300800 */
[----:B------:R-:W-:Y:S04]  /*3a4d0*/  STL [R1+0x1774], R230 ;  /* 0x001774e601007387 */ /* 0x000fe80000100800 */
[----:B------:R-:W-:Y:S04]  /*3a4e0*/  STL [R1+0x1768], R231 ;  /* 0x001768e701007387 */ /* 0x000fe80000100800 */
[----:B------:R-:W-:Y:S04]  /*3a4f0*/  STL [R1+0x1764], R252 ;  /* 0x001764fc01007387 */ /* 0x000fe80000100800 */
[----:B------:R-:W3:Y:S04]  /*3a500*/  LDL.LU R29, [R1+0x328] ;  /* 0x00032800011d7983 */ /* 0x000ee80000300800 */
[----:B------:R-:W1:Y:S04]  /*3a510*/  LDS.128 R248, [R21] ;  /* 0x0000000015f87984 */ /* 0x000e680000000c00 */
[----:B--2---:R-:W2:Y:S04]  /*3a520*/  LDL.LU R24, [R1+0xb24] ;  /* 0x000b240001187983 */ /* 0x004ea80000300800 */
[----:B-1----:R-:W-:Y:S04]  /*3a530*/  STL [R1+0x17a8], R248 ;  /* 0x0017a8f801007387 */ /* 0x002fe80000100800 */
[----:B------:R-:W-:Y:S04]  /*3a540*/  STL [R1+0x1794], R249 ;  /* 0x001794f901007387 */ /* 0x000fe80000100800 */
        /* <DEDUP_REMOVED lines=11> */
[----:B------:R-:W3:Y:S04]  /*3a600*/  LDL.LU R29, [R1+0x32c] ;  /* 0x00032c00011d7983 */ /* 0x000ee80000300800 */
[----:B------:R-:W1:Y:S01]  /*3a610*/  LDS.128 R244, [R21] ;  /* 0x0000000015f47984 */ /* 0x000e620000000c00 */
[----:B------:R-:W-:Y:S06]  /*3a620*/  BAR.SYNC.DEFER_BLOCKING 0x0 ;  /* 0x0000000000007b1d */ /* 0x000fec0000010000 */
[----:B--2---:R2:W-:Y:S02]  /*3a630*/  STSM.16.M88.4 [R0], R24 ;  /* 0x0000001800007844 */ /* 0x0045e40000000200 */
[----:B------:R-:W-:Y:S06]  /*3a640*/  BAR.SYNC.DEFER_BLOCKING 0x0 ;  /* 0x0000000000007b1d */ /* 0x000fec0000010000 */
[----:B--2---:R-:W2:Y:S04]  /*3a650*/  LDL.LU R24, [R1+0xb30] ;  /* 0x000b300001187983 */ /* 0x004ea80000300800 */
[----:B------:R-:W2:Y:S04]  /*3a660*/  LDL.LU R25, [R1+0xb38] ;  /* 0x000b380001197983 */ /* 0x000ea80000300800 */
[----:B------:R-:W2:Y:S04]  /*3a670*/  LDL.LU R26, [R1+0x730] ;  /* 0x00073000011a7983 */ /* 0x000ea80000300800 */
[----:B------:R-:W2:Y:S04]  /*3a680*/  LDL.LU R27, [R1+0x738] ;  /* 0x00073800011b7983 */ /* 0x000ea80000300800 */
[----:B------:R-:W1:Y:S01]  /*3a690*/  LDS.128 R240, [R21] ;  /* 0x0000000015f07984 */ /* 0x000e620000000c00 */
[----:B------:R-:W-:-:S02]  /*3a6a0*/  IMAD.MOV.U32 R30, RZ, RZ, R97 ;  /* 0x000000ffff1e7224 */ /* 0x000fc400078e0061 */
[----:B------:R-:W-:Y:S01]  /*3a6b0*/  IMAD.MOV.U32 R31, RZ, RZ, R99 ;  /* 0x000000ffff1f7224 */ /* 0x000fe200078e0063 */
[----:B------:R-:W-:Y:S06]  /*3a6c0*/  BAR.SYNC.DEFER_BLOCKING 0x0 ;  /* 0x0000000000007b1d */ /* 0x000fec0000010000 */
[----:B---3--:R3:W-:Y:S02]  /*3a6d0*/  STSM.16.M88.4 [R0], R28 ;  /* 0x0000001c00007844 */ /* 0x0087e40000000200 */
[----:B------:R-:W-:Y:S06]  /*3a6e0*/  BAR.SYNC.DEFER_BLOCKING 0x0 ;  /* 0x0000000000007b1d */ /* 0x000fec0000010000 */
[----:B---3--:R-:W3:Y:S04]  /*3a6f0*/  LDL.LU R28, [R1+0x330] ;  /* 0x00033000011c7983 */ /* 0x008ee80000300800 */
        /* <DEDUP_REMOVED lines=57> */
[----:B------:R-:W4:Y:S04]  /*3aa90*/  LDL.LU R32, [R1+0x350] ;  /* 0x0003500001207983 */ /* 0x000f280000300800 */
[----:B------:R-:W4:Y:S04]  /*3aaa0*/  LDL.LU R33, [R1+0x358] ;  /* 0x0003580001217983 */ /* 0x000f280000300800 */
        /* <DEDUP_REMOVED lines=8> */
[----:B------:R-:W3:Y:S04]  /*3ab30*/  LDL.LU R30, [R1+0x754] ;  /* 0x00075400011e7983 */ /* 0x000ee80000300800 */
[----:B------:R-:W3:Y:S04]  /*3ab40*/  LDL.LU R31, [R1+0x75c] ;  /* 0x00075c00011f7983 */ /* 0x000ee80000300800 */
[----:B------:R-:W1:Y:S01]  /*3ab50*/  LDS.128 R200, [R21] ;  /* 0x0000000015c87984 */ /* 0x000e620000000c00 */
[----:B------:R-:W-:Y:S06]  /*3ab60*/  BAR.SYNC.DEFER_BLOCKING 0x0 ;  /* 0x0000000000007b1d */ /* 0x000fec0000010000 */
[----:B--2---:R2:W-:Y:S02]  /*3ab70*/  STSM.16.M88.4 [R0], R24 ;  /* 0x0000001800007844 */ /* 0x0045e40000000200 */
[----:B------:R-:W-:Y:S06]  /*3ab80*/  BAR.SYNC.DEFER_BLOCKING 0x0 ;  /* 0x0000000000007b1d */ /* 0x000fec0000010000 */
[----:B--2---:R-:W2:Y:S04]  /*3ab90*/  LDL.LU R24, [R1+0x354] ;  /* 0x0003540001187983 */ /* 0x004ea80000300800 */
[----:B------:R-:W2:Y:S04]  /*3aba0*/  LDL.LU R25, [R1+0x35c] ;  /* 0x00035c0001197983 */ /* 0x000ea80000300800 */
[----:B------:R-:W1:Y:S01]  /*3abb0*/  LDS.128 R196, [R21] ;  /* 0x0000000015c47984 */ /* 0x000e620000000c00 */
[----:B------:R-:W-:-:S02]  /*3abc0*/  IMAD.MOV.U32 R34, RZ, RZ, R108 ;  /* 0x000000ffff227224 */ /* 0x000fc400078e006c */
[----:B------:R-:W-:Y:S01]  /*3abd0*/  IMAD.MOV.U32 R35, RZ, RZ, R110 ;  /* 0x000000ffff237224 */ /* 0x000fe200078e006e */
[----:B------:R-:W-:Y:S06]  /*3abe0*/  BAR.SYNC.DEFER_BLOCKING 0x0 ;  /* 0x0000000000007b1d */ /* 0x000fec0000010000 */
[----:B----4-:R-:W-:Y:S02]  /*3abf0*/  STSM.16.M88.4 [R0], R32 ;  /* 0x0000002000007844 */ /* 0x010fe40000000200 */
[----:B------:R-:W-:Y:S06]  /*3ac00*/  BAR.SYNC.DEFER_BLOCKING 0x0 ;  /* 0x0000000000007b1d */ /* 0x000fec0000010000 */
[----:B------:R-:W4:Y:S02]  /*3ac10*/  LDS.128 R192, [R21] ;  /* 0x0000000015c07984 */ /* 0x000f240000000c00 */
[----:B------:R-:W-:Y:S01]  /*3ac20*/  BAR.SYNC.DEFER_BLOCKING 0x0 ;  /* 0x0000000000007b1d */ /* 0x000fe20000010000 */
[----:B------:R-:W-:-:S02]  /*3ac30*/  IMAD.MOV.U32 R26, RZ, RZ, R109 ;  /* 0x000000ffff1a7224 */ /* 0x000fc400078e006d */
[----:B------:R-:W-:-:S03]  /*3ac40*/  IMAD.MOV.U32 R27, RZ, RZ, R111 ;  /* 0x000000ffff1b7224 */ /* 0x000fc600078e006f */
[----:B---3--:R3:W-:Y:S02]  /*3ac50*/  STSM.16.M88.4 [R0], R28 ;  /* 0x0000001c00007844 */ /* 0x0087e40000000200 */
[----:B------:R-:W-:Y:S06]  /*3ac60*/  BAR.SYNC.DEFER_BLOCKING 0x0 ;  /* 0x0000000000007b1d */ /* 0x000fec0000010000 */
[----:B---3--:R-:W3:Y:S04]  /*3ac70*/  LDL.LU R28, [R1+0xb60] ;  /* 0x000b6000011c7983 */ /* 0x008ee80000300800 */
[----:B------:R-:W3:Y:S04]  /*3ac80*/  LDL.LU R29, [R1+0xb68] ;  /* 0x000b6800011d7983 */ /* 0x000ee80000300800 */
[----:B------:R-:W3:Y:S04]  /*3ac90*/  LDL.LU R30, [R1+0x760] ;  /* 0x00076000011e7983 */ /* 0x000ee80000300800 */
[----:B------:R-:W3:Y:S04]  /*3aca0*/  LDL.LU R31, [R1+0x768] ;  /* 0x00076800011f7983 */ /* 0x000ee80000300800 */
[----:B------:R-:W4:Y:S01]  /*3acb0*/  LDS.128 R188, [R21] ;  /* 0x0000000015bc7984 */ /* 0x000f220000000c00 */
[----:B------:R-:W-:Y:S06]  /*3acc0*/  BAR.SYNC.DEFER_BLOCKING 0x0 ;  /* 0x0000000000007b1d */ /* 0x000fec0000010000 */
[----:B--2---:R2:W-:Y:S02]  /*3acd0*/  STSM.16.M88.4 [R0], R24 ;  /* 0x0000001800007844 */ /* 0x0045e40000000200 */
[----:B------:R-:W-:Y:S06]  /*3ace0*/  BAR.SYNC.DEFER_BLOCKING 0x0 ;  /* 0x0000000000007b1d */ /* 0x000fec0000010000 */
[----:B--2---:R-:W2:Y:S04]  /*3acf0*/  LDL.LU R24, [R1+0x360] ;  /* 0x0003600001187983 */ /* 0x004ea80000300800 */
[----:B------:R-:W2:Y:S04]  /*3ad00*/  LDL.LU R25, [R1+0x368] ;  /* 0x0003680001197983 */ /* 0x000ea80000300800 */
[----:B------:R-:W4:Y:S01]  /*3ad10*/  LDS.128 R184, [R21] ;  /* 0x0000000015b87984 */ /* 0x000f220000000c00 */
        /* <DEDUP_REMOVED lines=31> */
[----:B------:R-:W4:Y:S04]  /*3af10*/  LDL.LU R32, [R1+0xb74] ;  /* 0x000b740001207983 */ /* 0x000f280000300800 */
[----:B------:R-:W4:Y:S04]  /*3af20*/  LDL.LU R33, [R1+0xb7c] ;  /* 0x000b7c0001217983 */ /* 0x000f280000300800 */
[----:B------:R-:W4:Y:S04]  /*3af30*/  LDL.LU R34, [R1+0x774] ;  /* 0x0007740001227983 */ /* 0x000f280000300800 */
[----:B------:R-:W4:Y:S04]  /*3af40*/  LDL.LU R35, [R1+0x77c] ;  /* 0x00077c0001237983 */ /* 0x000f280000300800 */
[----:B------:R-:W1:Y:S01]  /*3af50*/  LDS.128 R168, [R21] ;  /* 0x0000000015a87984 */ /* 0x000e620000000c00 */
[----:B------:R-:W-:Y:S01]  /*3af60*/  BAR.SYNC.DEFER_BLOCKING 0x0 ;  /* 0x0000000000007b1d */ /* 0x000fe20000010000 */
[----:B------:R-:W-:-:S02]  /*3af70*/  IMAD.MOV.U32 R26, RZ, RZ, R116 ;  /* 0x000000ffff1a7224 */ /* 0x000fc400078e0074 */
[----:B------:R-:W-:-:S03]  /*3af80*/  IMAD.MOV.U32 R27, RZ, RZ, R118 ;  /* 0x000000ffff1b7224 */ /* 0x000fc600078e0076 */
[----:B------:R-:W4:Y:S04]  /*3af90*/  LDL.LU R36, [R1+0x374] ;  /* 0x0003740001247983 */ /* 0x000f280000300800 */
[----:B------:R-:W4:Y:S04]  /*3afa0*/  LDL.LU R37, [R1+0x37c] ;  /* 0x00037c0001257983 */ /* 0x000f280000300800 */
[----:B---3--:R-:W-:Y:S01]  /*3afb0*/  STSM.16.M88.4 [R0], R28 ;  /* 0x0000001c00007844 */ /* 0x008fe20000000200 */
[----:B------:R-:W-:Y:S06]  /*3afc0*/  BAR.SYNC.DEFER_BLOCKING 0x0 ;  /* 0x0000000000007b1d */ /* 0x000fec0000010000 */
[----:B------:R-:W3:Y:S02]  /*3afd0*/  LDS.128 R28, [R21] ;  /* 0x00000000151c7984 */ /* 0x000ee40000000c00 */
[----:B------:R-:W-:Y:S06]  /*3afe0*/  BAR.SYNC.DEFER_BLOCKING 0x0 ;  /* 0x0000000000007b1d */ /* 0x000fec0000010000 */
[----:B--2---:R-:W-:Y:S02]  /*3aff0*/  STSM.16.M88.4 [R0], R24 ;  /* 0x0000001800007844 */ /* 0x004fe40000000200 */
[----:B------:R-:W-:Y:S06]  /*3b000*/  BAR.SYNC.DEFER_BLOCKING 0x0 ;  /* 0x0000000000007b1d */ /* 0x000fec0000010000 */
[----:B------:R-:W2:Y:S02]  /*3b010*/  LDS.128 R24, [R21] ;  /* 0x0000000015187984 */ /* 0x000ea40000000c00 */
[----:B------:R-:W-:Y:S06]  /*3b020*/  BAR.SYNC.DEFER_BLOCKING 0x0 ;  /* 0x0000000000007b1d */ /* 0x000fec0000010000 */
[----:B----4-:R4:W-:Y:S02]  /*3b030*/  STSM.16.M88.4 [R0], R32 ;  /* 0x0000002000007844 */ /* 0x0109e40000000200 */
[----:B------:R-:W-:Y:S06]  /*3b040*/  BAR.SYNC.DEFER_BLOCKING 0x0 ;  /* 0x0000000000007b1d */ /* 0x000fec0000010000 */
[----:B----4-:R-:W4:Y:S04]  /*3b050*/  LDL.LU R32, [R1+0xb80] ;  /* 0x000b800001207983 */ /* 0x010f280000300800 */
[----:B------:R-:W4:Y:S04]  /*3b060*/  LDL.LU R33, [R1+0xb88] ;  /* 0x000b880001217983 */ /* 0x000f280000300800 */
[----:B------:R-:W4:Y:S04]  /*3b070*/  LDL.LU R34, [R1+0x780] ;  /* 0x0007800001227983 */ /* 0x000f280000300800 */
[----:B------:R-:W4:Y:S04]  /*3b080*/  LDL.LU R35, [R1+0x788] ;  /* 0x0007880001237983 */ /* 0x000f280000300800 */
[----:B------:R-:W3:Y:S04]  /*3b090*/  LDL.LU R44, [R1+0x380] ;  /* 0x00038000012c7983 */ /* 0x000ee80000300800 */
[----:B------:R-:W3:Y:S04]  /*3b0a0*/  LDL.LU R45, [R1+0x388] ;  /* 0x00038800012d7983 */ /* 0x000ee80000300800 */
[----:B------:R-:W2:Y:S04]  /*3b0b0*/  LDL.LU R48, [R1+0xb84] ;  /* 0x000b840001307983 */ /* 0x000ea80000300800 */
[----:B------:R-:W2:Y:S04]  /*3b0c0*/  LDL.LU R49, [R1+0xb8c] ;  /* 0x000b8c0001317983 */ /* 0x000ea80000300800 */
[----:B------:R-:W2:Y:S04]  /*3b0d0*/  LDL.LU R50, [R1+0x784] ;  /* 0x0007840001327983 */ /* 0x000ea80000300800 */
[----:B------:R-:W2:Y:S04]  /*3b0e0*/  LDL.LU R51, [R1+0x78c] ;  /* 0x00078c0001337983 */ /* 0x000ea80000300800 */
[----:B------:R-:W1:Y:S01]  /*3b0f0*/  LDS.128 R40, [R21] ;  /* 0x0000000015287984 */ /* 0x000e620000000c00 */
[----:B------:R-:W-:-:S02]  /*3b100*/  IMAD.MOV.U32 R38, RZ, RZ, R117 ;  /* 0x000000ffff267224 */ /* 0x000fc400078e0075 */
[----:B------:R-:W-:Y:S01]  /*3b110*/  IMAD.MOV.U32 R39, RZ, RZ, R119 ;  /* 0x000000ffff277224 */ /* 0x000fe200078e0077 */
[----:B------:R-:W-:Y:S01]  /*3b120*/  BAR.SYNC.DEFER_BLOCKING 0x0 ;  /* 0x0000000000007b1d */ /* 0x000fe20000010000 */
[----:B------:R-:W-:Y:S02]  /*3b130*/  IMAD.MOV.U32 R46, RZ, RZ, R120 ;  /* 0x000000ffff2e7224 */ /* 0x000fe400078e0078 */
[----:B------:R-:W-:-:S03]  /*3b140*/  IMAD.MOV.U32 R47, RZ, RZ, R122 ;  /* 0x000000ffff2f7224 */ /* 0x000fc600078e007a */
[----:B------:R-:W2:Y:S04]  /*3b150*/  LDL.LU R52, [R1+0x384] ;  /* 0x0003840001347983 */ /* 0x000ea80000300800 */
[----:B------:R-:W2:Y:S04]  /*3b160*/  LDL.LU R53, [R1+0x38c] ;  /* 0x00038c0001357983 */ /* 0x000ea80000300800 */
[----:B------:R-:W-:Y:S01]  /*3b170*/  STSM.16.M88.4 [R0], R36 ;  /* 0x0000002400007844 */ /* 0x000fe20000000200 */
[----:B------:R-:W-:Y:S06]  /*3b180*/  BAR.SYNC.DEFER_BLOCKING 0x0 ;  /* 0x0000000000007b1d */ /* 0x000fec0000010000 */
[----:B------:R-:W1:Y:S02]  /*3b190*/  LDS.128 R36, [R21] ;  /* 0x0000000015247984 */ /* 0x000e640000000c00 */
[----:B------:R-:W-:Y:S06]  /*3b1a0*/  BAR.SYNC.DEFER_BLOCKING 0x0 ;  /* 0x0000000000007b1d */ /* 0x000fec0000010000 */
[----:B----4-:R-:W-:Y:S02]  /*3b1b0*/  STSM.16.M88.4 [R0], R32 ;  /* 0x0000002000007844 */ /* 0x010fe40000000200 */
[----:B------:R-:W-:Y:S06]  /*3b1c0*/  BAR.SYNC.DEFER_BLOCKING 0x0 ;  /* 0x0000000000007b1d */ /* 0x000fec0000010000 */
[----:B------:R-:W4:Y:S02]  /*3b1d0*/  LDS.128 R32, [R21] ;  /* 0x0000000015207984 */ /* 0x000f240000000c00 */
[----:B------:R-:W-:Y:S06]  /*3b1e0*/  BAR.SYNC.DEFER_BLOCKING 0x0 ;  /* 0x0000000000007b1d */ /* 0x000fec0000010000 */
[----:B---3--:R-:W-:Y:S02]  /*3b1f0*/  STSM.16.M88.4 [R0], R44 ;  /* 0x0000002c00007844 */ /* 0x008fe40000000200 */
[----:B------:R-:W-:Y:S06]  /*3b200*/  BAR.SYNC.DEFER_BLOCKING 0x0 ;  /* 0x0000000000007b1d */ /* 0x000fec0000010000 */
[----:B------:R-:W3:Y:S02]  /*3b210*/  LDS.128 R44, [R21] ;  /* 0x00000000152c7984 */ /* 0x000ee40000000c00 */
        /* <DEDUP_REMOVED lines=9> */
[----:B------:R-:W3:Y:S04]  /*3b2b0*/  LDL.LU R64, [R1+0xb94] ;  /* 0x000b940001407983 */ /* 0x000ee80000300800 */
[----:B------:R-:W3:Y:S04]  /*3b2c0*/  LDL.LU R65, [R1+0xb9c] ;  /* 0x000b9c0001417983 */ /* 0x000ee80000300800 */
[----:B------:R-:W3:Y:S04]  /*3b2d0*/  LDL.LU R66, [R1+0x794] ;  /* 0x0007940001427983 */ /* 0x000ee80000300800 */
[----:B------:R-:W3:Y:S04]  /*3b2e0*/  LDL.LU R67, [R1+0x79c] ;  /* 0x00079c0001437983 */ /* 0x000ee80000300800 */
[----:B------:R-:W1:Y:S01]  /*3b2f0*/  LDS.128 R56, [R21] ;  /* 0x0000000015387984 */ /* 0x000e620000000c00 */
[----:B------:R-:W-:-:S02]  /*3b300*/  IMAD.MOV.U32 R54, RZ, RZ, R121 ;  /* 0x000000ffff367224 */ /* 0x000fc400078e0079 */
[----:B------:R-:W-:Y:S01]  /*3b310*/  IMAD.MOV.U32 R55, RZ, RZ, R123 ;  /* 0x000000ffff377224 */ /* 0x000fe200078e007b */
[----:B------:R-:W-:Y:S01]  /*3b320*/  BAR.SYNC.DEFER_BLOCKING 0x0 ;  /* 0x0000000000007b1d */ /* 0x000fe20000010000 */
[----:B------:R-:W-:Y:S02]  /*3b330*/  IMAD.MOV.U32 R62, RZ, RZ, R124 ;  /* 0x000000ffff3e7224 */ /* 0x000fe400078e007c */
[----:B------:R-:W-:-:S03]  /*3b340*/  IMAD.MOV.U32 R63, RZ, RZ, R126 ;  /* 0x000000ffff3f7224 */ /* 0x000fc600078e007e */
[----:B------:R-:W3:Y:S04]  /*3b350*/  LDL.LU R68, [R1+0x394] ;  /* 0x0003940001447983 */ /* 0x000ee80000300800 */
[----:B------:R-:W3:Y:S04]  /*3b360*/  LDL.LU R69, [R1+0x39c] ;  /* 0x00039c0001457983 */ /* 0x000ee80000300800 */
[----:B------:R-:W-:Y:S01]  /*3b370*/  STSM.16.M88.4 [R0], R52 ;  /* 0x0000003400007844 */ /* 0x000fe20000000200 */
[----:B------:R-:W-:Y:S06]  /*3b380*/  BAR.SYNC.DEFER_BLOCKING 0x0 ;  /* 0x0000000000007b1d */ /* 0x000fec0000010000 */
[----:B------:R-:W1:Y:S02]  /*3b390*/  LDS.128 R52, [R21] ;  /* 0x0000000015347984 */ /* 0x000e640000000c00 */
[----:B------:R-:W-:Y:S06]  /*3b3a0*/  BAR.SYNC.DEFER_BLOCKING 0x0 ;  /* 0x0000000000007b1d */ /* 0x000fec0000010000 */
[----:B--2---:R-:W-:Y:S02]  /*3b3b0*/  STSM.16.M88.4 [R0], R48 ;  /* 0x0000003000007844 */ /* 0x004fe40000000200 */
[----:B------:R-:W-:Y:S06]  /*3b3c0*/  BAR.SYNC.DEFER_BLOCKING 0x0 ;  /* 0x0000000000007b1d */ /* 0x000fec0000010000 */
[----:B------:R-:W2:Y:S02]  /*3b3d0*/  LDS.128 R48, [R21] ;  /* 0x0000000015307984 */ /* 0x000ea40000000c00 */
[----:B------:R-:W-:Y:S06]  /*3b3e0*/  BAR.SYNC.DEFER_BLOCKING 0x0 ;  /* 0x0000000000007b1d */ /* 0x000fec0000010000 */
[----:B----4-:R-:W-:Y:S02]  /*3b3f0*/  STSM.16.M88.4 [R0], R60 ;  /* 0x0000003c00007844 */ /* 0x010fe40000000200 */
[----:B------:R-:W-:Y:S06]  /*3b400*/  BAR.SYNC.DEFER_BLOCKING 0x0 ;  /* 0x0000000000007b1d */ /* 0x000fec0000010000 */
[----:B------:R-:W4:Y:S02]  /*3b410*/  LDS.128 R60, [R21] ;  /* 0x00000000153c7984 */ /* 0x000f240000000c00 */
[----:B------:R-:W-:Y:S06]  /*3b420*/  BAR.SYNC.DEFER_BLOCKING 0x0 ;  /* 0x0000000000007b1d */ /* 0x000fec0000010000 */
[----:B---3--:R3:W-:Y:S02]  /*3b430*/  STSM.16.M88.4 [R0], R64 ;  /* 0x0000004000007844 */ /* 0x0087e40000000200 */
[----:B------:R-:W-:Y:S06]  /*3b440*/  BAR.SYNC.DEFER_BLOCKING 0x0 ;  /* 0x0000000000007b1d */ /* 0x000fec0000010000 */
[----:B---3--:R-:W3:Y:S04]  /*3b450*/  LDL.LU R64, [R1+0xba0] ;  /* 0x000ba00001407983 */ /* 0x008ee80000300800 */
[----:B------:R-:W3:Y:S04]  /*3b460*/  LDL.LU R65, [R1+0xba8] ;  /* 0x000ba80001417983 */ /* 0x000ee80000300800 */
[----:B------:R-:W3:Y:S04]  /*3b470*/  LDL.LU R66, [R1+0x7a0] ;  /* 0x0007a00001427983 */ /* 0x000ee80000300800 */
[----:B------:R-:W3:Y:S04]  /*3b480*/  LDL.LU R67, [R1+0x7a8] ;  /* 0x0007a80001437983 */ /* 0x000ee80000300800 */
[----:B------:R-:W2:Y:S04]  /*3b490*/  LDL.LU R76, [R1+0x3a0] ;  /* 0x0003a000014c7983 */ /* 0x000ea80000300800 */
[----:B------:R-:W2:Y:S04]  /*3b4a0*/  LDL.LU R77, [R1+0x3a8] ;  /* 0x0003a800014d7983 */ /* 0x000ea80000300800 */
[----:B------:R-:W4:Y:S04]  /*3b4b0*/  LDL.LU R80, [R1+0xba4] ;  /* 0x000ba40001507983 */ /* 0x000f280000300800 */
[----:B------:R-:W4:Y:S04]  /*3b4c0*/  LDL.LU R81, [R1+0xbac] ;  /* 0x000bac0001517983 */ /* 0x000f280000300800 */
[----:B------:R-:W4:Y:S04]  /*3b4d0*/  LDL.LU R82, [R1+0x7a4] ;  /* 0x0007a40001527983 */ /* 0x000f280000300800 */
[----:B------:R-:W4:Y:S04]  /*3b4e0*/  LDL.LU R83, [R1+0x7ac] ;  /* 0x0007ac0001537983 */ /* 0x000f280000300800 */
[----:B------:R-:W1:Y:S01]  /*3b4f0*/  LDS.128 R72, [R21] ;  /* 0x0000000015487984 */ /* 0x000e620000000c00 */
[----:B------:R-:W-:-:S02]  /*3b500*/  IMAD.MOV.U32 R70, RZ, RZ, R125 ;  /* 0x000000ffff467224 */ /* 0x000fc400078e007d */
[----:B------:R-:W-:Y:S01]  /*3b510*/  IMAD.MOV.U32 R71, RZ, RZ, R127 ;  /* 0x000000ffff477224 */ /* 0x000fe200078e007f */
[----:B------:R-:W-:Y:S01]  /*3b520*/  BAR.SYNC.DEFER_BLOCKING 0x0 ;  /* 0x0000000000007b1d */ /* 0x000fe20000010000 */
[----:B------:R-:W-:Y:S02]  /*3b530*/  IMAD.MOV.U32 R78, RZ, RZ, R128 ;  /* 0x000000ffff4e7224 */ /* 0x000fe400078e0080 */
[----:B------:R-:W-:-:S03]  /*3b540*/  IMAD.MOV.U32 R79, RZ, RZ, R130 ;  /* 0x000000ffff4f7224 */ /* 0x000fc600078e0082 */
[----:B------:R-:W4:Y:S04]  /*3b550*/  LDL.LU R84, [R1+0x3a4] ;  /* 0x0003a40001547983 */ /* 0x000f280000300800 */
[----:B------:R-:W4:Y:S04]  /*3b560*/  LDL.LU R85, [R1+0x3ac] ;  /* 0x0003ac0001557983 */ /* 0x000f280000300800 */
[----:B------:R-:W-:Y:S01]  /*3b570*/  STSM.16.M88.4 [R0], R68 ;  /* 0x0000004400007844 */ /* 0x000fe20000000200 */
[----:B------:R-:W-:Y:S06]  /*3b580*/  BAR.SYNC.DEFER_BLOCKING 0x0 ;  /* 0x0000000000007b1d */ /* 0x000fec0000010000 */
[----:B------:R-:W1:Y:S02]  /*3b590*/  LDS.128 R68, [R21] ;  /* 0x0000000015447984 */ /* 0x000e640000000c00 */
[----:B------:R-:W-:Y:S06]  /*3b5a0*/  BAR.SYNC.DEFER_BLOCKING 0x0 ;  /* 0x0000000000007b1d */ /* 0x000fec0000010000 */
[----:B---3--:R-:W-:Y:S02]  /*3b5b0*/  STSM.16.M88.4 [R0], R64 ;  /* 0x0000004000007844 */ /* 0x008fe40000000200 */
        /* <DEDUP_REMOVED lines=94> */
[----:B------:R-:W-:Y:S01]  /*3bba0*/  BAR.SYNC.DEFER_BLOCKING 0x0 ;  /* 0x0000000000007b1d */ /* 0x000fe20000010000 */
[----:B------:R-:W-:-:S05]  /*3bbb0*/  IMAD.MOV.U32 R134, RZ, RZ, R141 ;  /* 0x000000ffff867224 */ /* 0x000fca00078e008d */
        /* <DEDUP_REMOVED lines=8> */
[----:B----4-:R4:W-:Y:S01]  /*3bc40*/  STSM.16.M88.4 [R0], R128 ;  /* 0x0000008000007844 */ /* 0x0109e20000000200 */
[----:B------:R-:W-:-:S02]  /*3bc50*/  IMAD.MOV.U32 R142, RZ, RZ, R144 ;  /* 0x000000ffff8e7224 */ /* 0x000fc400078e0090 */
[----:B------:R-:W-:Y:S01]  /*3bc60*/  IMAD.MOV.U32 R135, RZ, RZ, R143 ;  /* 0x000000ffff877224 */ /* 0x000fe200078e008f */
        /* <DEDUP_REMOVED lines=11> */
[----:B------:R-:W2:Y:S04]  /*3bd20*/  LDL.LU R156, [R1+0x3e4] ;  /* 0x0003e400019c7983 */ /* 0x000ea80000300800 */
[----:B------:R-:W2:Y:S01]  /*3bd30*/  LDL.LU R157, [R1+0x3ec] ;  /* 0x0003ec00019d7983 */ /* 0x000ea20000300800 */
[----:B------:R-:W-:-:S02]  /*3bd40*/  IMAD.MOV.U32 R158, RZ, RZ, R145 ;  /* 0x000000ffff9e7224 */ /* 0x000fc400078e0091 */
[----:B------:R-:W-:Y:S01]  /*3bd50*/  IMAD.MOV.U32 R143, RZ, RZ, R146 ;  /* 0x000000ffff8f7224 */ /* 0x000fe200078e0092 */
[----:B------:R-:W2:Y:S01]  /*3bd60*/  LDL.LU R144, [R1+0xbf0] ;  /* 0x000bf00001907983 */ /* 0x000ea20000300800 */
[----:B------:R-:W-:-:S03]  /*3bd70*/  IMAD.MOV.U32 R159, RZ, RZ, R147 ;  /* 0x000000ffff9f7224 */ /* 0x000fc600078e0093 */
[----:B------:R-:W2:Y:S04]  /*3bd80*/  LDL.LU R145, [R1+0xbf8] ;  /* 0x000bf80001917983 */ /* 0x000ea80000300800 */
[----:B------:R-:W2:Y:S04]  /*3bd90*/  LDL.LU R146, [R1+0x7f0] ;  /* 0x0007f00001927983 */ /* 0x000ea80000300800 */
[----:B------:R-:W2:Y:S04]  /*3bda0*/  LDL.LU R147, [R1+0x7f8] ;  /* 0x0007f80001937983 */ /* 0x000ea80000300800 */
[----:B------:R-:W1:Y:S01]  /*3bdb0*/  LDS.128 R136, [R21] ;  /* 0x0000000015887984 */ /* 0x000e620000000c00 */
[----:B------:R-:W-:Y:S06]  /*3bdc0*/  BAR.SYNC.DEFER_BLOCKING 0x0 ;  /* 0x0000000000007b1d */ /* 0x000fec0000010000 */
[----:B------:R-:W2:Y:S04]  /*3bdd0*/  LDL.LU R160, [R1+0x3f0] ;  /* 0x0003f00001a07983 */ /* 0x000ea80000300800 */
[----:B------:R-:W2:Y:S04]  /*3bde0*/  LDL.LU R161, [R1+0x3f8] ;  /* 0x0003f80001a17983 */ /* 0x000ea80000300800 */
[----:B------:R-:W2:Y:S04]  /*3bdf0*/  LDL.LU R164, [R1+0xbf4] ;  /* 0x000bf40001a47983 */ /* 0x000ea80000300800 */
[----:B------:R-:W2:Y:S04]  /*3be00*/  LDL.LU R165, [R1+0xbfc] ;  /* 0x000bfc0001a57983 */ /* 0x000ea80000300800 */
[----:B------:R-:W-:Y:S01]  /*3be10*/  STSM.16.M88.4 [R0], R132 ;  /* 0x0000008400007844 */ /* 0x000fe20000000200 */
[----:B------:R-:W-:Y:S06]  /*3be20*/  BAR.SYNC.DEFER_BLOCKING 0x0 ;  /* 0x0000000000007b1d */ /* 0x000fec0000010000 */
[----:B------:R-:W2:Y:S04]  /*3be30*/  LDL.LU R166, [R1+0x7f4] ;  /* 0x0007f40001a67983 */ /* 0x000ea80000300800 */
[----:B------:R-:W2:Y:S01]  /*3be40*/  LDL.LU R167, [R1+0x7fc] ;  /* 0x0007fc0001a77983 */ /* 0x000ea20000300800 */
[----:B------:R-:W-:-:S02]  /*3be50*/  IMAD.MOV.U32 R162, RZ, RZ, R148 ;  /* 0x000000ffffa27224 */ /* 0x000fc400078e0094 */
[----:B------:R-:W-:Y:S01]  /*3be60*/  IMAD.MOV.U32 R163, RZ, RZ, R150 ;  /* 0x000000ffffa37224 */ /* 0x000fe200078e0096 */
[----:B------:R-:W-:Y:S01]  /*3be70*/  ISETP.LT.AND P5, PT, R7, UR8, !P0 ;  /* 0x0000000807007c0c */ /* 0x000fe2000c7a1270 */
[----:B------:R-:W2:Y:S01]  /*3be80*/  LDL.LU R23, [R1+0x800] ;  /* 0x0008000001177983 */ /* 0x000ea20000300800 */
[----:B------:R-:W-:Y:S01]  /*3be90*/  LOP3.LUT R9, R9, 0xffffffdf, RZ, 0xc0, !PT ;  /* 0xffffffdf09097812 */ /* 0x000fe200078ec0ff */
[----:B------:R-:W-:Y:S01]  /*3bea0*/  IMAD.WIDE R228, R14, 0x4, R2 ;  /* 0x000000040ee47825 */ /* 0x000fe200078e0202 */
[----:B------:R-:W-:Y:S01]  /*3beb0*/  ULDC.64 UR8, c[0x0][0x228] ;  /* 0x00008a0000087ab9 */ /* 0x000fe20000000a00 */
[----:B------:R-:W2:Y:S04]  /*3bec0*/  LDL.LU R12, [R1+0x1444] ;  /* 0x00144400010c7983 */ /* 0x000ea80000300800 */
[----:B------:R-:W1:Y:S01]  /*3bed0*/  LDS.128 R132, [R21] ;  /* 0x0000000015847984 */ /* 0x000e620000000c00 */
        /* <DEDUP_REMOVED lines=13> */
[----:B------:R-:W-:Y:S02]  /*3bfb0*/  STSM.16.M88.4 [R0], R156 ;  /* 0x0000009c00007844 */ /* 0x000fe40000000200 */
        /* <DEDUP_REMOVED lines=8> */
[----:B------:R-:W-:Y:S01]  /*3c040*/  BAR.SYNC.DEFER_BLOCKING 0x0 ;  /* 0x0000000000007b1d */ /* 0x000fe20000010000 */
[----:B------:R-:W-:-:S05]  /*3c050*/  @P5 LOP3.LUT R9, R9, 0x20, RZ, 0xfc, !PT ;  /* 0x0000002009095812 */ /* 0x000fca00078efcff */
[----:B------:R-:W2:Y:S02]  /*3c060*/  LDS.128 R160, [R21] ;  /* 0x0000000015a07984 */ /* 0x000ea40000000c00 */
[----:B------:R-:W-:Y:S01]  /*3c070*/  BAR.SYNC.DEFER_BLOCKING 0x0 ;  /* 0x0000000000007b1d */ /* 0x000fe20000010000 */
[----:B------:R-:W-:-:S05]  /*3c080*/  ISETP.GE.AND P5, PT, R7, R13, PT ;  /* 0x0000000d0700720c */ /* 0x000fca0003fa6270 */
[----:B------:R-:W4:Y:S04]  /*3c090*/  LDL.LU R13, [R1+0x400] ;  /* 0x00040000010d7983 */ /* 0x000f280000300800 */
[----:B------:R1:W-:Y:S04]  /*3c0a0*/  STSM.16.M88.4 [R0], R164 ;  /* 0x000000a400007844 */ /* 0x0003e80000000200 */
[----:B-1----:R-:W3:Y:S04]  /*3c0b0*/  LDL.LU R164, [R1+0x3f4] ;  /* 0x0003f40001a47983 */ /* 0x002ee80000300800 */
[----:B------:R-:W3:Y:S04]  /*3c0c0*/  LDL.LU R165, [R1+0x3fc] ;  /* 0x0003fc0001a57983 */ /* 0x000ee80000300800 */
[----:B------:R-:W2:Y:S04]  /*3c0d0*/  LDL.LU R19, [R1] ;  /* 0x0000000001137983 */ /* 0x000ea80000300800 */
[----:B------:R-:W2:Y:S04]  /*3c0e0*/  LDL.LU R18, [R1+0xe04] ;  /* 0x000e040001127983 */ /* 0x000ea80000300800 */
[----:B------:R-:W2:Y:S01]  /*3c0f0*/  LDL.LU R15, [R1+0x1288] ;  /* 0x00128800010f7983 */ /* 0x000ea20000300800 */
[----:B------:R-:W-:-:S02]  /*3c100*/  IMAD.MOV.U32 R166, RZ, RZ, R149 ;  /* 0x000000ffffa67224 */ /* 0x000fc400078e0095 */
[----:B------:R-:W-:Y:S01]  /*3c110*/  IMAD.MOV.U32 R167, RZ, RZ, R151 ;  /* 0x000000ffffa77224 */ /* 0x000fe200078e0097 */
[----:B------:R-:W-:Y:S01]  /*3c120*/  BAR.SYNC.DEFER_BLOCKING 0x0 ;  /* 0x0000000000007b1d */ /* 0x000fe20000010000 */
[----:B------:R-:W-:-:S05]  /*3c130*/  ISETP.LT.AND P5, PT, R6, UR4, !P5 ;  /* 0x0000000406007c0c */ /* 0x000fca000efa1270 */
[----:B------:R-:W-:Y:S01]  /*3c140*/  ULDC.64 UR4, c[0x0][0x228] ;  /* 0x00008a0000047ab9 */ /* 0x000fe20000000a00 */
[----:B------:R-:W2:Y:S04]  /*3c150*/  LDL.LU R17, [R1+0x804] ;  /* 0x0008040001117983 */ /* 0x000ea80000300800 */
[----:B------:R-:W1:Y:S01]  /*3c160*/  LDS.128 R148, [R21] ;  /* 0x0000000015947984 */ /* 0x000e620000000c00 */
[----:B------:R-:W-:Y:S06]  /*3c170*/  BAR.SYNC.DEFER_BLOCKING 0x0 ;  /* 0x0000000000007b1d */ /* 0x000fec0000010000 */
[----:B---3--:R3:W-:Y:S02]  /*3c180*/  STSM.16.M88.4 [R0], R164 ;  /* 0x000000a400007844 */ /* 0x0087e40000000200 */
[----:B------:R-:W-:Y:S06]  /*3c190*/  BAR.SYNC.DEFER_BLOCKING 0x0 ;  /* 0x0000000000007b1d */ /* 0x000fec0000010000 */
[----:B------:R1:W-:Y:S01]  /*3c1a0*/  @P5 STG.E desc[UR6][R228.64], R16 ;  /* 0x00000010e4005986 */ /* 0x0003e2000c101906 */
[----:B------:R-:W-:Y:S01]  /*3c1b0*/  ISETP.GE.AND P5, PT, R6, UR5, PT ;  /* 0x0000000506007c0c */ /* 0x000fe2000bfa6270 */
[----:B---3--:R-:W-:Y:S01]  /*3c1c0*/  IMAD.WIDE R164, R14, 0x4, R4 ;  /* 0x000000040ea47825 */ /* 0x008fe200078e0204 */
[----:B------:R-:W-:-:S02]  /*3c1d0*/  ULDC UR5, c[0x0][0x228] ;  /* 0x00008a0000057ab9 */ /* 0x000fc40000000800 */
[----:B------:R-:W-:Y:S01]  /*3c1e0*/  ISETP.LT.AND P5, PT, R8, UR4, !P5 ;  /* 0x0000000408007c0c */ /* 0x000fe2000efa1270 */
[----:B-1----:R-:W3:Y:S04]  /*3c1f0*/  LDL.LU R16, [R1+0x404] ;  /* 0x0004040001107983 */ /* 0x002ee80000300800 */
[----:B------:R-:W3:Y:S08]  /*3c200*/  LDL.LU R14, [R1+0xf50] ;  /* 0x000f5000010e7983 */ /* 0x000ef00000300800 */
[----:B------:R1:W-:Y:S04]  /*3c210*/  @P5 STG.E desc[UR6][R164.64], R23 ;  /* 0x00000017a4005986 */ /* 0x0003e8000c101906 */
[----:B------:R-:W3:Y:S01]  /*3c220*/  LDL.LU R231, [R1+0x4] ;  /* 0x0000040001e77983 */ /* 0x000ee20000300800 */
[----:B-1----:R-:W-:-:S05]  /*3c230*/  VIADD R23, R6, 0x1 ;  /* 0x0000000106177836 */ /* 0x002fca0000000000 */
[----:B------:R-:W-:-:S04]  /*3c240*/  ISETP.GE.AND P5, PT, R23, UR9, PT ;  /* 0x0000000917007c0c */ /* 0x000fc8000bfa6270 */
[----:B------:R-:W-:Y:S01]  /*3c250*/  ISETP.LT.AND P6, PT, R7, UR5, !P5 ;  /* 0x0000000507007c0c */ /* 0x000fe2000efc1270 */
[----:B------:R-:W-:Y:S01]  /*3c260*/  IMAD.WIDE R164, R12, 0x4, R2 ;  /* 0x000000040ca47825 */ /* 0x000fe200078e0202 */
[----:B------:R-:W-:Y:S01]  /*3c270*/  ISETP.LT.AND P5, PT, R8, UR8, !P5 ;  /* 0x0000000808007c0c */ /* 0x000fe2000efa1270 */
[----:B------:R-:W-:Y:S01]  /*3c280*/  ULDC UR5, c[0x0][0x22c] ;  /* 0x00008b0000057ab9 */ /* 0x000fe20000000800 */
[----:B------:R-:W-:Y:S01]  /*3c290*/  ULDC UR8, c[0x0][0x228] ;  /* 0x00008a0000087ab9 */ /* 0x000fe20000000800 */
[----:B------:R-:W-:-:S08]  /*3c2a0*/  VIADD R23, R6, 0x2 ;  /* 0x0000000206177836 */ /* 0x000fd00000000000 */
[----:B----4-:R1:W-:Y:S02]  /*3c2b0*/  @P6 STG.E desc[UR6][R164.64], R13 ;  /* 0x0000000da4006986 */ /* 0x0103e4000c101906 */
[----:B-1----:R-:W-:Y:S02]  /*3c2c0*/  IMAD.WIDE R164, R12, 0x4, R4 ;  /* 0x000000040ca47825 */ /* 0x002fe400078e0204 */
[----:B------:R-:W4:Y:S04]  /*3c2d0*/  LDL.LU R13, [R1+0xe08] ;  /* 0x000e0800010d7983 */ /* 0x000f280000300800 */
[----:B------:R-:W4:Y:S04]  /*3c2e0*/  LDL.LU R12, [R1+0xf54] ;  /* 0x000f5400010c7983 */ /* 0x000f280000300800 */
[----:B--2---:R1:W-:Y:S01]  /*3c2f0*/  @P5 STG.E desc[UR6][R164.64], R19 ;  /* 0x00000013a4005986 */ /* 0x0043e2000c101906 */
[----:B------:R-:W-:Y:S01]  /*3c300*/  ISETP.GE.AND P5, PT, R23, UR5, PT ;  /* 0x0000000517007c0c */ /* 0x000fe2000bfa6270 */
[----:B------:R-:W-:-:S02]  /*3c310*/  ULDC UR5, c[0x0][0x228] ;  /* 0x00008a0000057ab9 */ /* 0x000fc40000000800 */
[----:B------:R-:W2:Y:S01]  /*3c320*/  LDL.LU R230, [R1+0x808] ;  /* 0x0008080001e67983 */ /* 0x000ea20000300800 */
[----:B------:R-:W-:Y:S01]  /*3c330*/  ISETP.LT.AND P6, PT, R7, UR8, !P5 ;  /* 0x0000000807007c0c */ /* 0x000fe2000efc1270 */
[----:B-1----:R-:W-:Y:S02]  /*3c340*/  IMAD.WIDE R164, R15, 0x4, R2 ;  /* 0x000000040fa47825 */ /* 0x002fe400078e0202 */
[----:B------:R-:W2:Y:S01]  /*3c350*/  LDL.LU R20, [R1+0x408] ;  /* 0x0004080001147983 */ /* 0x000ea20000300800 */
[----:B------:R-:W-:-:S09]  /*3c360*/  ULDC UR8, c[0x0][0x228] ;  /* 0x00008a0000087ab9 */ /* 0x000fd20000000800 */
[----:B------:R1:W-:Y:S02]  /*3c370*/  @P6 STG.E desc[UR6][R164.64], R18 ;  /* 0x00000012a4006986 */ /* 0x0003e4000c101906 */
[----:B-1----:R-:W-:Y:S02]  /*3c380*/  IMAD.WIDE R164, R15, 0x4, R4 ;  /* 0x000000040fa47825 */ /* 0x002fe400078e0204 */
[----:B------:R-:W2:Y:S01]  /*3c390*/  LDL.LU R15, [R1+0xf58] ;  /* 0x000f5800010f7983 */ /* 0x000ea20000300800 */
[----:B------:R-:W-:Y:S01]  /*3c3a0*/  ISETP.LT.AND P5, PT, R8, UR5, !P5 ;  /* 0x0000000508007c0c */ /* 0x000fe2000efa1270 */
[----:B------:R-:W-:Y:S01]  /*3c3b0*/  VIADD R23, R6, 0x3 ;  /* 0x0000000306177836 */ /* 0x000fe20000000000 */
[----:B------:R-:W-:Y:S01]  /*3c3c0*/  ULDC UR5, c[0x0][0x22c] ;  /* 0x00008b0000057ab9 */ /* 0x000fe20000000800 */
[----:B------:R-:W2:Y:S04]  /*3c3d0*/  LDL.LU R19, [R1+0x8] ;  /* 0x0000080001137983 */ /* 0x000ea80000300800 */
[----:B------:R-:W2:Y:S06]  /*3c3e0*/  LDL.LU R18, [R1+0xf5c] ;  /* 0x000f5c0001127983 */ /* 0x000eac0000300800 */
[----:B------:R3:W-:Y:S01]  /*3c3f0*/  @P5 STG.E desc[UR6][R164.64], R17 ;  /* 0x00000011a4005986 */ /* 0x0007e2000c101906 */
[----:B------:R-:W-:Y:S01]  /*3c400*/  ISETP.GE.AND P5, PT, R23, UR5, PT ;  /* 0x0000000517007c0c */ /* 0x000fe2000bfa6270 */
[----:B------:R-:W-:-:S03]  /*3c410*/  ULDC UR5, c[0x0][0x228] ;  /* 0x00008a0000057ab9 */ /* 0x000fc60000000800 */
[----:B------:R-:W-:Y:S01]  /*3c420*/  ISETP.LT.AND P6, PT, R7, UR8, !P5 ;  /* 0x0000000807007c0c */ /* 0x000fe2000efc1270 */
[----:B------:R-:W-:Y:S01]  /*3c430*/  VIADD R23, R6, 0x4 ;  /* 0x0000000406177836 */ /* 0x000fe20000000000 */
[----:B------:R-:W-:Y:S01]  /*3c440*/  ISETP.LT.AND P5, PT, R8, UR5, !P5 ;  /* 0x0000000508007c0c */ /* 0x000fe2000efa1270 */
[----:B------:R-:W-:Y:S01]  /*3c450*/  ULDC.64 UR8, c[0x0][0x228] ;  /* 0x00008a0000087ab9 */ /* 0x000fe20000000a00 */
[----:B------:R-:W-:Y:S01]  /*3c460*/  ULDC UR5, c[0x0][0x228] ;  /* 0x00008a0000057ab9 */ /* 0x000fe20000000800 */
[----:B---3--:R-:W-:-:S08]  /*3c470*/  IMAD.WIDE R164, R14, 0x4, R2 ;  /* 0x000000040ea47825 */ /* 0x008fd000078e0202 */
[----:B------:R1:W-:Y:S02]  /*3c480*/  @P6 STG.E desc[UR6][R164.64], R16 ;  /* 0x00000010a4006986 */ /* 0x0003e4000c101906 */
[----:B-1----:R-:W-:Y:S02]  /*3c490*/  IMAD.WIDE R164, R14, 0x4, R4 ;  /* 0x000000040ea47825 */ /* 0x002fe400078e0204 */
[----:B------:R-:W3:Y:S04]  /*3c4a0*/  LDL.LU R16, [R1+0xe0c] ;  /* 0x000e0c0001107983 */ /* 0x000ee80000300800 */
[----:B------:R4:W-:Y:S01]  /*3c4b0*/  @P5 STG.E desc[UR6][R164.64], R231 ;  /* 0x000000e7a4005986 */ /* 0x0009e2000c101906 */
[----:B------:R-:W-:-:S03]  /*3c4c0*/  ISETP.GE.AND P5, PT, R23, UR9, PT ;  /* 0x0000000917007c0c */ /* 0x000fc6000bfa6270 */
[----:B------:R-:W3:Y:S01]  /*3c4d0*/  LDL.LU R17, [R1+0x80c] ;  /* 0x00080c0001117983 */ /* 0x000ee20000300800 */
[----:B------:R-:W-:Y:S01]  /*3c4e0*/  ISETP.LT.AND P6, PT, R7, UR5, !P5 ;  /* 0x0000000507007c0c */ /* 0x000fe2000efc1270 */
[----:B------:R-:W-:Y:S01]  /*3c4f0*/  VIADD R23, R6, 0x5 ;  /* 0x0000000506177836 */ /* 0x000fe20000000000 */
[----:B------:R-:W-:Y:S01]  /*3c500*/  ISETP.LT.AND P5, PT, R8, UR8, !P5 ;  /* 0x0000000808007c0c */ /* 0x000fe2000efa1270 */
[----:B------:R-:W3:Y:S01]  /*3c510*/  LDL.LU R14, [R1+0xf60] ;  /* 0x000f6000010e7983 */ /* 0x000ee20000300800 */
[----:B------:R-:W-:Y:S01]  /*3c520*/  ULDC.64 UR8, c[0x0][0x228] ;  /* 0x00008a0000087ab9 */ /* 0x000fe20000000a00 */
[----:B------:R-:W-:Y:S01]  /*3c530*/  ULDC UR5, c[0x0][0x228] ;  /* 0x00008a0000057ab9 */ /* 0x000fe20000000800 */
[----:B----4-:R-:W-:-:S07]  /*3c540*/  IMAD.WIDE R164, R12, 0x4, R2 ;  /* 0x000000040ca47825 */ /* 0x010fce00078e0202 */
[----:B------:R1:W-:Y:S02]  /*3c550*/  @P6 STG.E desc[UR6][R164.64], R13 ;  /* 0x0000000da4006986 */ /* 0x0003e4000c101906 */
[----:B-1----:R-:W-:Y:S02]  /*3c560*/  IMAD.WIDE R164, R12, 0x4, R4 ;  /* 0x000000040ca47825 */ /* 0x002fe400078e0204 */
[----:B------:R-:W4:Y:S04]  /*3c570*/  LDL.LU R13, [R1+0x40c] ;  /* 0x00040c00010d7983 */ /* 0x000f280000300800 */
[----:B--2---:R1:W-:Y:S01]  /*3c580*/  @P5 STG.E desc[UR6][R164.64], R230 ;  /* 0x000000e6a4005986 */ /* 0x0043e2000c101906 */
[----:B------:R-:W-:-:S03]  /*3c590*/  ISETP.GE.AND P5, PT, R23, UR9, PT ;  /* 0x0000000917007c0c */ /* 0x000fc6000bfa6270 */
        /* <DEDUP_REMOVED lines=10> */
[----:B------:R-:W-:-:S11]  /*3c640*/  ULDC UR8, c[0x0][0x228] ;  /* 0x00008a0000087ab9 */ /* 0x000fd60000000800 */
[----:B------:R1:W-:Y:S01]  /*3c650*/  @P5 STG.E desc[UR6][R164.64], R19 ;  /* 0x00000013a4005986 */ /* 0x0003e2000c101906 */
[----:B------:R-:W-:Y:S01]  /*3c660*/  ISETP.GE.AND P5, PT, R23, UR5, PT ;  /* 0x0000000517007c0c */ /* 0x000fe2000bfa6270 */
[----:B------:R-:W-:-:S03]  /*3c670*/  ULDC UR5, c[0x0][0x228] ;  /* 0x00008a0000057ab9 */ /* 0x000fc60000000800 */
[----:B------:R-:W-:Y:S01]  /*3c680*/  ISETP.LT.AND P6, PT, R7, UR8, !P5 ;  /* 0x0000000807007c0c */ /* 0x000fe2000efc1270 */
[----:B-1----:R-:W2:Y:S01]  /*3c690*/  LDL.LU R19, [R1+0x810] ;  /* 0x0008100001137983 */ /* 0x002ea20000300800 */
[----:B------:R-:W-:Y:S01]  /*3c6a0*/  ISETP.LT.AND P5, PT, R8, UR5, !P5 ;  /* 0x0000000508007c0c */ /* 0x000fe2000efa1270 */
[----:B------:R-:W-:Y:S01]  /*3c6b0*/  IMAD.WIDE R164, R18, 0x4, R2 ;  /* 0x0000000412a47825 */ /* 0x000fe200078e0202 */
[----:B------:R-:W-:Y:S01]  /*3c6c0*/  ULDC UR5, c[0x0][0x22c] ;  /* 0x00008b0000057ab9 */ /* 0x000fe20000000800 */
[----:B------:R-:W-:Y:S02]  /*3c6d0*/  ULDC UR8, c[0x0][0x228] ;  /* 0x00008a0000087ab9 */ /* 0x000fe40000000800 */
[----:B------:R-:W-:-:S06]  /*3c6e0*/  VIADD R23, R6, 0x7 ;  /* 0x0000000706177836 */ /* 0x000fcc0000000000 */
[----:B---3--:R1:W-:Y:S02]  /*3c6f0*/  @P6 STG.E desc[UR6][R164.64], R16 ;  /* 0x00000010a4006986 */ /* 0x0083e4000c101906 */
[----:B-1----:R-:W-:Y:S02]  /*3c700*/  IMAD.WIDE R164, R18, 0x4, R4 ;  /* 0x0000000412a47825 */ /* 0x002fe400078e0204 */
[----:B------:R-:W3:Y:S04]  /*3c710*/  LDL.LU R16, [R1+0xf68] ;  /* 0x000f680001107983 */ /* 0x000ee80000300800 */
[----:B------:R1:W-:Y:S01]  /*3c720*/  @P5 STG.E desc[UR6][R164.64], R17 ;  /* 0x00000011a4005986 */ /* 0x0003e2000c101906 */
[----:B------:R-:W-:Y:S01]  /*3c730*/  ISETP.GE.AND P5, PT, R23, UR5, PT ;  /* 0x0000000517007c0c */ /* 0x000fe2000bfa6270 */
[----:B------:R-:W-:-:S03]  /*3c740*/  ULDC UR5, c[0x0][0x228] ;  /* 0x00008a0000057ab9 */ /* 0x000fc60000000800 */
[----:B------:R-:W-:Y:S01]  /*3c750*/  ISETP.LT.AND P6, PT, R7, UR8, !P5 ;  /* 0x0000000807007c0c */ /* 0x000fe2000efc1270 */
[----:B-1----:R-:W3:Y:S01]  /*3c760*/  LDL.LU R17, [R1+0x410] ;  /* 0x0004100001117983 */ /* 0x002ee20000300800 */
[----:B------:R-:W-:Y:S01]  /*3c770*/  IMAD.WIDE R164, R14, 0x4, R2 ;  /* 0x000000040ea47825 */ /* 0x000fe200078e0202 */
[----:B------:R-:W-:Y:S02]  /*3c780*/  ULDC.64 UR8, c[0x0][0x228] ;  /* 0x00008a0000087ab9 */ /* 0x000fe40000000a00 */
[----:B------:R-:W3:Y:S01]  /*3c790*/  LDL.LU R20, [R1+0x10] ;  /* 0x0000100001147983 */ /* 0x000ee20000300800 */
[----:B------:R-:W-:Y:S01]  /*3c7a0*/  ISETP.LT.AND P5, PT, R8, UR5, !P5 ;  /* 0x0000000508007c0c */ /* 0x000fe2000efa1270 */
[----:B------:R-:W-:Y:S01]  /*3c7b0*/  VIADD R23, R6, 0x8 ;  /* 0x0000000806177836 */ /* 0x000fe20000000000 */
[----:B------:R-:W-:-:S05]  /*3c7c0*/  ULDC UR5, c[0x0][0x228] ;  /* 0x00008a0000057ab9 */ /* 0x000fca0000000800 */
[----:B----4-:R1:W-:Y:S04]  /*3c7d0*/  @P6 STG.E desc[UR6][R164.64], R13 ;  /* 0x0000000da4006986 */ /* 0x0103e8000c101906 */
[----:B-1----:R-:W4:Y:S01]  /*3c7e0*/  LDL.LU R13, [R1+0xf6c] ;  /* 0x000f6c00010d7983 */ /* 0x002f220000300800 */
[----:B------:R-:W-:-:S03]  /*3c7f0*/  IMAD.WIDE R164, R14, 0x4, R4 ;  /* 0x000000040ea47825 */ /* 0x000fc600078e0204 */
        /* <DEDUP_REMOVED lines=13> */
[----:B------:R-:W-:-:S11]  /*3c8d0*/  ULDC.64 UR8, c[0x0][0x228] ;  /* 0x00008a0000087ab9 */ /* 0x000fd60000000a00 */
[----:B------:R1:W-:Y:S01]  /*3c8e0*/  @P5 STG.E desc[UR6][R164.64], R19 ;  /* 0x00000013a4005986 */ /* 0x0003e2000c101906 */
[----:B------:R-:W-:-:S04]  /*3c8f0*/  ISETP.GE.AND P5, PT, R23, UR9, PT ;  /* 0x0000000917007c0c */ /* 0x000fc8000bfa6270 */
[----:B------:R-:W-:Y:S01]  /*3c900*/  ISETP.LT.AND P6, PT, R7, UR5, !P5 ;  /* 0x0000000507007c0c */ /* 0x000fe2000efc1270 */
[----:B-1----:R-:W2:Y:S01]  /*3c910*/  LDL.LU R19, [R1+0x14] ;  /* 0x0000140001137983 */ /* 0x002ea20000300800 */
[----:B------:R-:W-:Y:S01]  /*3c920*/  ISETP.LT.AND P5, PT, R8, UR8, !P5 ;  /* 0x0000000808007c0c */ /* 0x000fe2000efa1270 */
[----:B------:R-:W-:Y:S01]  /*3c930*/  VIADD R23, R6, 0xa ;  /* 0x0000000a06177836 */ /* 0x000fe20000000000 */
[----:B------:R-:W-:Y:S01]  /*3c940*/  ULDC UR5, c[0x0][0x22c] ;  /* 0x00008b0000057ab9 */ /* 0x000fe20000000800 */
[----:B------:R-:W-:Y:S01]  /*3c950*/  ULDC UR8, c[0x0][0x228] ;  /* 0x00008a0000087ab9 */ /* 0x000fe20000000800 */
[----:B---3--:R-:W-:-:S07]  /*3c960*/  IMAD.WIDE R164, R16, 0x4, R2 ;  /* 0x0000000410a47825 */ /* 0x008fce00078e0202 */
[----:B------:R1:W-:Y:S02]  /*3c970*/  @P6 STG.E desc[UR6][R164.64], R17 ;  /* 0x00000011a4006986 */ /* 0x0003e4000c101906 */
[----:B-1----:R-:W-:Y:S02]  /*3c980*/  IMAD.WIDE R164, R16, 0x4, R4 ;  /* 0x0000000410a47825 */ /* 0x002fe400078e0204 */
[----:B------:R-:W3:Y:S04]  /*3c990*/  LDL.LU R17, [R1+0xc08] ;  /* 0x000c080001117983 */ /* 0x000ee80000300800 */
[----:B------:R-:W3:Y:S04]  /*3c9a0*/  LDL.LU R16, [R1+0xf74] ;  /* 0x000f740001107983 */ /* 0x000ee80000300800 */
[----:B------:R4:W-:Y:S01]  /*3c9b0*/  @P5 STG.E desc[UR6][R164.64], R20 ;  /* 0x00000014a4005986 */ /* 0x0009e2000c101906 */
[----:B------:R-:W-:Y:S01]  /*3c9c0*/  ISETP.GE.AND P5, PT, R23, UR5, PT ;  /* 0x0000000517007c0c */ /* 0x000fe2000bfa6270 */
[----:B------:R-:W-:-:S02]  /*3c9d0*/  ULDC UR5, c[0x0][0x228] ;  /* 0x00008a0000057ab9 */ /* 0x000fc40000000800 */
[----:B------:R-:W3:Y:S01]  /*3c9e0*/  LDL.LU R230, [R1+0x818] ;  /* 0x0008180001e67983 */ /* 0x000ee20000300800 */
[----:B------:R-:W-:Y:S01]  /*3c9f0*/  ISETP.LT.AND P6, PT, R7, UR8, !P5 ;  /* 0x0000000807007c0c */ /* 0x000fe2000efc1270 */
[----:B------:R-:W-:Y:S01]  /*3ca00*/  VIADD R23, R6, 0xb ;  /* 0x0000000b06177836 */ /* 0x000fe20000000000 */
[----:B------:R-:W-:Y:S01]  /*3ca10*/  ISETP.LT.AND P5, PT, R8, UR5, !P5 ;  /* 0x0000000508007c0c */ /* 0x000fe2000efa1270 */
[----:B------:R-:W-:Y:S01]  /*3ca20*/  ULDC UR5, c[0x0][0x22c] ;  /* 0x00008b0000057ab9 */ /* 0x000fe20000000800 */
[----:B------:R-:W-:Y:S01]  /*3ca30*/  ULDC UR8, c[0x0][0x228] ;  /* 0x00008a0000087ab9 */ /* 0x000fe20000000800 */
[----:B----4-:R-:W-:-:S08]  /*3ca40*/  IMAD.WIDE R164, R13, 0x4, R2 ;  /* 0x000000040da47825 */ /* 0x010fd000078e0202 */
[----:B------:R1:W-:Y:S02]  /*3ca50*/  @P6 STG.E desc[UR6][R164.64], R14 ;  /* 0x0000000ea4006986 */ /* 0x0003e4000c101906 */
        /* <DEDUP_REMOVED lines=13> */
[----:B------:R-:W2:Y:S04]  /*3cb30*/  LDL.LU R12, [R1+0xf7c] ;  /* 0x000f7c00010c7983 */ /* 0x000ea80000300800 */
        /* <DEDUP_REMOVED lines=8> */
[----:B------:R-:W-:Y:S01]  /*3cbc0*/  VIADD R23, R6, 0xd ;  /* 0x0000000d06177836 */ /* 0x000fe20000000000 */
[----:B------:R-:W-:Y:S01]  /*3cbd0*/  ISETP.LT.AND P5, PT, R8, UR5, !P5 ;  /* 0x0000000508007c0c */ /* 0x000fe2000efa1270 */
[----:B------:R-:W-:Y:S01]  /*3cbe0*/  ULDC UR5, c[0x0][0x22c] ;  /* 0x00008b0000057ab9 */ /* 0x000fe20000000800 */
[----:B------:R-:W-:Y:S01]  /*3cbf0*/  ULDC UR8, c[0x0][0x228] ;  /* 0x00008a0000087ab9 */ /* 0x000fe20000000800 */
[----:B-1----:R-:W2:Y:S01]  /*3cc00*/  LDL.LU R19, [R1+0x41c] ;  /* 0x00041c0001137983 */ /* 0x002ea20000300800 */
[----:B---3--:R-:W-:-:S07]  /*3cc10*/  IMAD.WIDE R164, R16, 0x4, R2 ;  /* 0x0000000410a47825 */ /* 0x008fce00078e0202 */
[----:B------:R1:W-:Y:S02]  /*3cc20*/  @P6 STG.E desc[UR6][R164.64], R17 ;  /* 0x00000011a4006986 */ /* 0x0003e4000c101906 */
[----:B-1----:R-:W-:Y:S02]  /*3cc30*/  IMAD.WIDE R164, R16, 0x4, R4 ;  /* 0x0000000410a47825 */ /* 0x002fe400078e0204 */
        /* <DEDUP_REMOVED lines=17> */
[----:B------:R-:W-:-:S03]  /*3cd50*/  ULDC UR5, c[0x0][0x228] ;  /* 0x00008a0000057ab9 */ /* 0x000fc60000000800 */
[----:B------:R-:W-:Y:S01]  /*3cd60*/  ISETP.LT.AND P6, PT, R7, UR8, !P5 ;  /* 0x0000000807007c0c */ /* 0x000fe2000efc1270 */
[----:B-1----:R-:W-:Y:S01]  /*3cd70*/  IMAD.WIDE R164, R12, 0x4, R2 ;  /* 0x000000040ca47825 */ /* 0x002fe200078e0202 */
[----:B------:R-:W-:Y:S01]  /*3cd80*/  ISETP.LT.AND P5, PT, R8, UR5, !P5 ;  /* 0x0000000508007c0c */ /* 0x000fe2000efa1270 */
[----:B------:R-:W-:Y:S01]  /*3cd90*/  ULDC UR5, c[0x0][0x22c] ;  /* 0x00008b0000057ab9 */ /* 0x000fe20000000800 */
[----:B------:R-:W-:-:S09]  /*3cda0*/  ULDC UR8, c[0x0][0x228] ;  /* 0x00008a0000087ab9 */ /* 0x000fd20000000800 */
[----:B------:R1:W-:Y:S04]  /*3cdb0*/  @P6 STG.E desc[UR6][R164.64], R18 ;  /* 0x00000012a4006986 */ /* 0x0003e8000c101906 */
[----:B-1----:R-:W2:Y:S01]  /*3cdc0*/  LDL.LU R18, [R1+0xc10] ;  /* 0x000c100001127983 */ /* 0x002ea20000300800 */
[----:B------:R-:W-:-:S03]  /*3cdd0*/  IMAD.WIDE R164, R12, 0x4, R4 ;  /* 0x000000040ca47825 */ /* 0x000fc600078e0204 */
[----:B------:R-:W2:Y:S04]  /*3cde0*/  LDL.LU R12, [R1+0xf88] ;  /* 0x000f8800010c7983 */ /* 0x000ea80000300800 */
[----:B------:R1:W-:Y:S04]  /*3cdf0*/  @P5 STG.E desc[UR6][R164.64], R15 ;  /* 0x0000000fa4005986 */ /* 0x0003e8000c101906 */
[----:B-1----:R-:W2:Y:S01]  /*3ce00*/  LDL.LU R15, [R1+0x820] ;  /* 0x00082000010f7983 */ /* 0x002ea20000300800 */
[----:B------:R-:W-:-:S03]  /*3ce10*/  VIADD R23, R6, 0xf ;  /* 0x0000000f06177836 */ /* 0x000fc60000000000 */
[----:B------:R-:W2:Y:S02]  /*3ce20*/  LDL.LU R20, [R1+0x420] ;  /* 0x0004200001147983 */ /* 0x000ea40000300800 */
[----:B------:R-:W-:Y:S01]  /*3ce30*/  ISETP.GE.AND P5, PT, R23, UR5, PT ;  /* 0x0000000517007c0c */ /* 0x000fe2000bfa6270 */
[----:B------:R-:W-:-:S03]  /*3ce40*/  ULDC UR5, c[0x0][0x228] ;  /* 0x00008a0000057ab9 */ /* 0x000fc60000000800 */
[----:B------:R-:W-:Y:S01]  /*3ce50*/  ISETP.LT.AND P6, PT, R7, UR8, !P5 ;  /* 0x0000000807007c0c */ /* 0x000fe2000efc1270 */
[----:B------:R-:W-:Y:S01]  /*3ce60*/  VIADD R23, R6, 0x10 ;  /* 0x0000001006177836 */ /* 0x000fe20000000000 */
[----:B------:R-:W-:Y:S01]  /*3ce70*/  ISETP.LT.AND P5, PT, R8, UR5, !P5 ;  /* 0x0000000508007c0c */ /* 0x000fe2000efa1270 */
[----:B------:R-:W-:Y:S01]  /*3ce80*/  ULDC UR5, c[0x0][0x22c] ;  /* 0x00008b0000057ab9 */ /* 0x000fe20000000800 */
[----:B------:R-:W-:Y:S01]  /*3ce90*/  ULDC UR8, c[0x0][0x228] ;  /* 0x00008a0000087ab9 */ /* 0x000fe20000000800 */
[----:B---3--:R-:W-:-:S08]  /*3cea0*/  IMAD.WIDE R164, R16, 0x4, R2 ;  /* 0x0000000410a47825 */ /* 0x008fd000078e0202 */
[----:B------:R1:W-:Y:S02]  /*3ceb0*/  @P6 STG.E desc[UR6][R164.64], R19 ;  /* 0x00000013a4006986 */ /* 0x0003e4000c101906 */
[----:B-1----:R-:W-:Y:S02]  /*3cec0*/  IMAD.WIDE R164, R16, 0x4, R4 ;  /* 0x0000000410a47825 */ /* 0x002fe400078e0204 */
[----:B------:R-:W3:Y:S04]  /*3ced0*/  LDL.LU R16, [R1+0xf8c] ;  /* 0x000f8c0001107983 */ /* 0x000ee80000300800 */
[----:B------:R1:W-:Y:S01]  /*3cee0*/  @P5 STG.E desc[UR6][R164.64], R17 ;  /* 0x00000011a4005986 */ /* 0x0003e2000c101906 */
[----:B------:R-:W-:Y:S01]  /*3cef0*/  ISETP.GE.AND P5, PT, R23, UR5, PT ;  /* 0x0000000517007c0c */ /* 0x000fe2000bfa6270 */
[----:B------:R-:W-:-:S03]  /*3cf00*/  ULDC UR5, c[0x0][0x228] ;  /* 0x00008a0000057ab9 */ /* 0x000fc60000000800 */
[----:B------:R-:W-:Y:S01]  /*3cf10*/  ISETP.LT.AND P6, PT, R7, UR8, !P5 ;  /* 0x0000000807007c0c */ /* 0x000fe2000efc1270 */
[----:B-1----:R-:W3:Y:S01]  /*3cf20*/  LDL.LU R17, [R1+0xe14] ;  /* 0x000e140001117983 */ /* 0x002ee20000300800 */
[----:B----4-:R-:W-:-:S03]  /*3cf30*/  IMAD.WIDE R164, R13, 0x4, R2 ;  /* 0x000000040da47825 */ /* 0x010fc600078e0202 */
[----:B------:R-:W4:Y:S01]  /*3cf40*/  LDL.LU R19, [R1+0xc14] ;  /* 0x000c140001137983 */ /* 0x000f220000300800 */
[----:B------:R-:W-:-:S07]  /*3cf50*/  ULDC UR8, c[0x0][0x228] ;  /* 0x00008a0000087ab9 */ /* 0x000fce0000000800 */
[----:B------:R1:W-:Y:S01]  /*3cf60*/  @P6 STG.E desc[UR6][R164.64], R14 ;  /* 0x0000000ea4006986 */ /* 0x0003e2000c101906 */
[----:B------:R-:W-:Y:S01]  /*3cf70*/  ISETP.LT.AND P5, PT, R8, UR5, !P5 ;  /* 0x0000000508007c0c */ /* 0x000fe2000efa1270 */
[----:B------:R-:W-:Y:S01]  /*3cf80*/  VIADD R23, R6, 0x11 ;  /* 0x0000001106177836 */ /* 0x000fe20000000000 */
[----:B------:R-:W-:Y:S01]  /*3cf90*/  ULDC UR5, c[0x0][0x22c] ;  /* 0x00008b0000057ab9 */ /* 0x000fe20000000800 */
[----:B-1----:R-:W-:Y:S01]  /*3cfa0*/  IMAD.WIDE R164, R13, 0x4, R4 ;  /* 0x000000040da47825 */ /* 0x002fe200078e0204 */
[----:B------:R-:W4:Y:S04]  /*3cfb0*/  LDL.LU R14, [R1+0x824] ;  /* 0x00082400010e7983 */ /* 0x000f280000300800 */
[----:B------:R-:W4:Y:S05]  /*3cfc0*/  LDL.LU R13, [R1+0xf90] ;  /* 0x000f9000010d7983 */ /* 0x000f2a0000300800 */
[----:B--2---:R1:W-:Y:S01]  /*3cfd0*/  @P5 STG.E desc[UR6][R164.64], R18 ;  /* 0x00000012a4005986 */ /* 0x0043e2000c101906 */
[----:B------:R-:W-:Y:S01]  /*3cfe0*/  ISETP.GE.AND P5, PT, R23, UR5, PT ;  /* 0x0000000517007c0c */ /* 0x000fe2000bfa6270 */
[----:B------:R-:W-:-:S03]  /*3cff0*/  ULDC UR5, c[0x0][0x228] ;  /* 0x00008a0000057ab9 */ /* 0x000fc60000000800 */
[----:B------:R-:W-:Y:S01]  /*3d000*/  ISETP.LT.AND P6, PT, R7, UR8, !P5 ;  /* 0x0000000807007c0c */ /* 0x000fe2000efc1270 */
[----:B-1----:R-:W2:Y:S01]  /*3d010*/  LDL.LU R18, [R1+0x424] ;  /* 0x0004240001127983 */ /* 0x002ea20000300800 */
[----:B------:R-:W-:Y:S01]  /*3d020*/  IMAD.WIDE R164, R12, 0x4, R2 ;  /* 0x000000040ca47825 */ /* 0x000fe200078e0202 */
[----:B------:R-:W-:-:S10]  /*3d030*/  ULDC UR8, c[0x0][0x228] ;  /* 0x00008a0000087ab9 */ /* 0x000fd40000000800 */
[----:B------:R1:W-:Y:S02]  /*3d040*/  @P6 STG.E desc[UR6][R164.64], R15 ;  /* 0x0000000fa4006986 */ /* 0x0003e4000c101906 */
[----:B-1----:R-:W-:Y:S02]  /*3d050*/  IMAD.WIDE R164, R12, 0x4, R4 ;  /* 0x000000040ca47825 */ /* 0x002fe400078e0204 */
[----:B------:R-:W2:Y:S04]  /*3d060*/  LDL.LU R15, [R1+0xe18] ;  /* 0x000e1800010f7983 */ /* 0x000ea80000300800 */
[----:B------:R-:W2:Y:S01]  /*3d070*/  LDL.LU R12, [R1+0xf94] ;  /* 0x000f9400010c7983 */ /* 0x000ea20000300800 */
[----:B------:R-:W-:Y:S01]  /*3d080*/  ISETP.LT.AND P5, PT, R8, UR5, !P5 ;  /* 0x0000000508007c0c */ /* 0x000fe2000efa1270 */
[----:B------:R-:W-:Y:S01]  /*3d090*/  VIADD R23, R6, 0x12 ;  /* 0x0000001206177836 */ /* 0x000fe20000000000 */
[----:B------:R-:W-:Y:S01]  /*3d0a0*/  ULDC UR5, c[0x0][0x22c] ;  /* 0x00008b0000057ab9 */ /* 0x000fe20000000800 */
[----:B------:R-:W2:Y:S10]  /*3d0b0*/  LDL.LU R230, [R1+0xc18] ;  /* 0x000c180001e67983 */ /* 0x000eb40000300800 */
        /* <DEDUP_REMOVED lines=12> */
[----:B------:R-:W3:Y:S04]  /*3d180*/  LDL.LU R16, [R1+0xf98] ;  /* 0x000f980001107983 */ /* 0x000ee80000300800 */
[----:B----4-:R1:W-:Y:S01]  /*3d190*/  @P5 STG.E desc[UR6][R164.64], R19 ;  /* 0x00000013a4005986 */ /* 0x0103e2000c101906 */
[----:B------:R-:W-:Y:S01]  /*3d1a0*/  ISETP.GE.AND P5, PT, R23, UR5, PT ;  /* 0x0000000517007c0c */ /* 0x000fe2000bfa6270 */
[----:B------:R-:W-:-:S02]  /*3d1b0*/  ULDC UR5, c[0x0][0x228] ;  /* 0x00008a0000057ab9 */ /* 0x000fc40000000800 */
[----:B------:R-:W4:Y:S01]  /*3d1c0*/  LDL.LU R20, [R1+0x428] ;  /* 0x0004280001147983 */ /* 0x000f220000300800 */
[----:B------:R-:W-:Y:S01]  /*3d1d0*/  ISETP.LT.AND P6, PT, R7, UR8, !P5 ;  /* 0x0000000807007c0c */ /* 0x000fe2000efc1270 */
[----:B-1----:R-:W-:Y:S02]  /*3d1e0*/  IMAD.WIDE R164, R13, 0x4, R2 ;  /* 0x000000040da47825 */ /* 0x002fe400078e0202 */
[----:B------:R-:W4:Y:S01]  /*3d1f0*/  LDL.LU R19, [R1+0xe1c] ;  /* 0x000e1c0001137983 */ /* 0x000f220000300800 */
[----:B------:R-:W-:-:S09]  /*3d200*/  ULDC UR8, c[0x0][0x228] ;  /* 0x00008a0000087ab9 */ /* 0x000fd20000000800 */
[----:B------:R1:W-:Y:S01]  /*3d210*/  @P6 STG.E desc[UR6][R164.64], R14 ;  /* 0x0000000ea4006986 */ /* 0x0003e2000c101906 */
[----:B------:R-:W-:Y:S01]  /*3d220*/  ISETP.LT.AND P5, PT, R8, UR5, !P5 ;  /* 0x0000000508007c0c */ /* 0x000fe2000efa1270 */
[----:B------:R-:W-:Y:S01]  /*3d230*/  VIADD R23, R6, 0x14 ;  /* 0x0000001406177836 */ /* 0x000fe20000000000 */
[----:B------:R-:W-:Y:S01]  /*3d240*/  ULDC UR5, c[0x0][0x22c] ;  /* 0x00008b0000057ab9 */ /* 0x000fe20000000800 */
[----:B-1----:R-:W-:Y:S02]  /*3d250*/  IMAD.WIDE R164, R13, 0x4, R4 ;  /* 0x000000040da47825 */ /* 0x002fe400078e0204 */
[----:B------:R-:W4:Y:S08]  /*3d260*/  LDL.LU R13, [R1+0xf9c] ;  /* 0x000f9c00010d7983 */ /* 0x000f300000300800 */
        /* <DEDUP_REMOVED lines=37> */
[----:B-1----:R-:W4:Y:S01]  /*3d4c0*/  LDL.LU R19, [R1+0x830] ;  /* 0x0008300001137983 */ /* 0x002f220000300800 */
[----:B------:R-:W-:-:S03]  /*3d4d0*/  IMAD.WIDE R164, R13, 0x4, R4 ;  /* 0x000000040da47825 */ /* 0x000fc600078e0204 */
[----:B------:R-:W4:Y:S01]  /*3d4e0*/  LDL.LU R13, [R1+0xfa8] ;  /* 0x000fa800010d7983 */ /* 0x000f220000300800 */
[----:B------:R-:W-:-:S03]  /*3d4f0*/  VIADD R23, R6, 0x17 ;  /* 0x0000001706177836 */ /* 0x000fc60000000000 */
[----:B--2---:R1:W-:Y:S02]  /*3d500*/  @P5 STG.E desc[UR6][R164.64], R14 ;  /* 0x0000000ea4005986 */ /* 0x0043e4000c101906 */
[----:B------:R-:W-:Y:S01]  /*3d510*/  ISETP.GE.AND P5, PT, R23, UR5, PT ;  /* 0x0000000517007c0c */ /* 0x000fe2000bfa6270 */
[----:B------:R-:W-:-:S03]  /*3d520*/  ULDC UR5, c[0x0][0x228] ;  /* 0x00008a0000057ab9 */ /* 0x000fc60000000800 */
[----:B------:R-:W-:Y:S01]  /*3d530*/  ISETP.LT.AND P6, PT, R7, UR8, !P5 ;  /* 0x0000000807007c0c */ /* 0x000fe2000efc1270 */
[----:B-1----:R-:W2:Y:S01]  /*3d540*/  LDL.LU R14, [R1+0x430] ;  /* 0x00043000010e7983 */ /* 0x002ea20000300800 */
[----:B------:R-:W-:-:S03]  /*3d550*/  IMAD.WIDE R164, R12, 0x4, R2 ;  /* 0x000000040ca47825 */ /* 0x000fc600078e0202 */
[----:B------:R-:W2:Y:S01]  /*3d560*/  LDL.LU R20, [R1+0x30] ;  /* 0x0000300001147983 */ /* 0x000ea20000300800 */
[----:B------:R-:W-:Y:S01]  /*3d570*/  ISETP.LT.AND P5, PT, R8, UR5, !P5 ;  /* 0x0000000508007c0c */ /* 0x000fe2000efa1270 */
[----:B------:R-:W-:Y:S01]  /*3d580*/  ULDC UR5, c[0x0][0x22c] ;  /* 0x00008b0000057ab9 */ /* 0x000fe20000000800 */
[----:B------:R-:W-:-:S05]  /*3d590*/  VIADD R23, R6, 0x18 ;  /* 0x0000001806177836 */ /* 0x000fca0000000000 */
[----:B------:R1:W-:Y:S01]  /*3d5a0*/  @P6 STG.E desc[UR6][R164.64], R18 ;  /* 0x00000012a4006986 */ /* 0x0003e2000c101906 */
[----:B------:R-:W-:Y:S01]  /*3d5b0*/  ULDC UR8, c[0x0][0x228] ;  /* 0x00008a0000087ab9 */ /* 0x000fe20000000800 */
[----:B-1----:R-:W-:Y:S02]  /*3d5c0*/  IMAD.WIDE R164, R12, 0x4, R4 ;  /* 0x000000040ca47825 */ /* 0x002fe400078e0204 */
[----:B------:R-:W2:Y:S04]  /*3d5d0*/  LDL.LU R12, [R1+0xfac] ;  /* 0x000fac00010c7983 */ /* 0x000ea80000300800 */
[----:B------:R1:W-:Y:S04]  /*3d5e0*/  @P5 STG.E desc[UR6][R164.64], R15 ;  /* 0x0000000fa4005986 */ /* 0x0003e8000c101906 */
[----:B-1----:R-:W2:Y:S01]  /*3d5f0*/  LDL.LU R15, [R1+0xc24] ;  /* 0x000c2400010f7983 */ /* 0x002ea20000300800 */
[----:B------:R-:W-:Y:S01]  /*3d600*/  ISETP.GE.AND P5, PT, R23, UR5, PT ;  /* 0x0000000517007c0c */ /* 0x000fe2000bfa6270 */
[----:B------:R-:W-:-:S02]  /*3d610*/  ULDC UR5, c[0x0][0x228] ;  /* 0x00008a0000057ab9 */ /* 0x000fc40000000800 */
[----:B------:R-:W2:Y:S01]  /*3d620*/  LDL.LU R18, [R1+0x834] ;  /* 0x0008340001127983 */ /* 0x000ea20000300800 */
        /* <DEDUP_REMOVED lines=14> */
[----:B-1----:R-:W4:Y:S01]  /*3d710*/  LDL.LU R19, [R1+0x34] ;  /* 0x0000340001137983 */ /* 0x002f220000300800 */
[----:B------:R-:W-:Y:S01]  /*3d720*/  ISETP.LT.AND P5, PT, R8, UR5, !P5 ;  /* 0x0000000508007c0c */ /* 0x000fe2000efa1270 */
[----:B------:R-:W-:Y:S01]  /*3d730*/  IMAD.WIDE R164, R13, 0x4, R2 ;  /* 0x000000040da47825 */ /* 0x000fe200078e0202 */
[----:B------:R-:W-:Y:S01]  /*3d740*/  ULDC UR5, c[0x0][0x22c] ;  /* 0x00008b0000057ab9 */ /* 0x000fe20000000800 */
[----:B------:R-:W-:Y:S02]  /*3d750*/  ULDC UR8, c[0x0][0x228] ;  /* 0x00008a0000087ab9 */ /* 0x000fe40000000800 */
[----:B------:R-:W-:-:S06]  /*3d760*/  VIADD R23, R6, 0x1a ;  /* 0x0000001a06177836 */ /* 0x000fcc0000000000 */
[----:B--2---:R1:W-:Y:S02]  /*3d770*/  @P6 STG.E desc[UR6][R164.64], R14 ;  /* 0x0000000ea4006986 */ /* 0x0043e4000c101906 */
[----:B-1----:R-:W-:Y:S02]  /*3d780*/  IMAD.WIDE R164, R13, 0x4, R4 ;  /* 0x000000040da47825 */ /* 0x002fe400078e0204 */
[----:B------:R-:W2:Y:S04]  /*3d790*/  LDL.LU R14, [R1+0xc28] ;  /* 0x000c2800010e7983 */ /* 0x000ea80000300800 */
[----:B------:R-:W2:Y:S04]  /*3d7a0*/  LDL.LU R13, [R1+0xfb4] ;  /* 0x000fb400010d7983 */ /* 0x000ea80000300800 */
[----:B------:R1:W-:Y:S01]  /*3d7b0*/  @P5 STG.E desc[UR6][R164.64], R20 ;  /* 0x00000014a4005986 */ /* 0x0003e2000c101906 */
[----:B------:R-:W-:Y:S01]  /*3d7c0*/  ISETP.GE.AND P5, PT, R23, UR5, PT ;  /* 0x0000000517007c0c */ /* 0x000fe2000bfa6270 */
[----:B------:R-:W-:-:S02]  /*3d7d0*/  ULDC UR5, c[0x0][0x228] ;  /* 0x00008a0000057ab9 */ /* 0x000fc40000000800 */
[----:B------:R-:W2:Y:S01]  /*3d7e0*/  LDL.LU R230, [R1+0x838] ;  /* 0x0008380001e67983 */ /* 0x000ea20000300800 */
[----:B------:R-:W-:Y:S01]  /*3d7f0*/  ISETP.LT.AND P6, PT, R7, UR8, !P5 ;  /* 0x0000000807007c0c */ /* 0x000fe2000efc1270 */
[----:B-1----:R-:W-:Y:S01]  /*3d800*/  IMAD.WIDE R164, R12, 0x4, R2 ;  /* 0x000000040ca47825 */ /* 0x002fe200078e0202 */
[----:B------:R-:W-:-:S11]  /*3d810*/  ULDC UR8, c[0x0][0x228] ;  /* 0x00008a0000087ab9 */ /* 0x000fd60000000800 */
        /* <DEDUP_REMOVED lines=26> */
[----:B------:R-:W-:Y:S01]  /*3d9c0*/  VIADD R23, R6, 0x1d ;  /* 0x0000001d06177836 */ /* 0x000fe20000000000 */
[----:B------:R-:W-:Y:S01]  /*3d9d0*/  ISETP.LT.AND P5, PT, R8, UR5, !P5 ;  /* 0x0000000508007c0c */ /* 0x000fe2000efa1270 */
[----:B------:R-:W-:Y:S01]  /*3d9e0*/  ULDC UR5, c[0x0][0x22c] ;  /* 0x00008b0000057ab9 */ /* 0x000fe20000000800 */
[----:B------:R-:W-:Y:S01]  /*3d9f0*/  ULDC UR8, c[0x0][0x228] ;  /* 0x00008a0000087ab9 */ /* 0x000fe20000000800 */
[----:B-1----:R-:W4:Y:S01]  /*3da00*/  LDL.LU R19, [R1+0x43c] ;  /* 0x00043c0001137983 */ /* 0x002f220000300800 */
[----:B--2---:R-:W-:-:S07]  /*3da10*/  IMAD.WIDE R164, R13, 0x4, R2 ;  /* 0x000000040da47825 */ /* 0x004fce00078e0202 */
[----:B------:R1:W-:Y:S02]  /*3da20*/  @P6 STG.E desc[UR6][R164.64], R14 ;  /* 0x0000000ea4006986 */ /* 0x0003e4000c101906 */
[----:B-1----:R-:W-:Y:S02]  /*3da30*/  IMAD.WIDE R164, R13, 0x4, R4 ;  /* 0x000000040da47825 */ /* 0x002fe400078e0204 */
[----:B------:R-:W2:Y:S04]  /*3da40*/  LDL.LU R13, [R1+0xfc0] ;  /* 0x000fc000010d7983 */ /* 0x000ea80000300800 */
[----:B------:R1:W-:Y:S01]  /*3da50*/  @P5 STG.E desc[UR6][R164.64], R230 ;  /* 0x000000e6a4005986 */ /* 0x0003e2000c101906 */
[----:B------:R-:W-:Y:S01]  /*3da60*/  ISETP.GE.AND P5, PT, R23, UR5, PT ;  /* 0x0000000517007c0c */ /* 0x000fe2000bfa6270 */
[----:B------:R-:W-:-:S02]  /*3da70*/  ULDC UR5, c[0x0][0x228] ;  /* 0x00008a0000057ab9 */ /* 0x000fc40000000800 */
[----:B------:R-:W4:Y:S01]  /*3da80*/  LDL.LU R14, [R1+0x3c] ;  /* 0x00003c00010e7983 */ /* 0x000f220000300800 */
[----:B------:R-:W-:Y:S01]  /*3da90*/  ISETP.LT.AND P6, PT, R7, UR8, !P5 ;  /* 0x0000000807007c0c */ /* 0x000fe2000efc1270 */
[----:B-1----:R-:W-:Y:S01]  /*3daa0*/  IMAD.WIDE R164, R12, 0x4, R2 ;  /* 0x000000040ca47825 */ /* 0x002fe200078e0202 */
[----:B------:R-:W-:-:S11]  /*3dab0*/  ULDC UR8, c[0x0][0x228] ;  /* 0x00008a0000087ab9 */ /* 0x000fd60000000800 */
[----:B------:R1:W-:Y:S02]  /*3dac0*/  @P6 STG.E desc[UR6][R164.64], R15 ;  /* 0x0000000fa4006986 */ /* 0x0003e4000c101906 */
[----:B-1----:R-:W-:Y:S02]  /*3dad0*/  IMAD.WIDE R164, R12, 0x4, R4 ;  /* 0x000000040ca47825 */ /* 0x002fe400078e0204 */
[----:B------:R-:W4:Y:S04]  /*3dae0*/  LDL.LU R15, [R1+0xc30] ;  /* 0x000c3000010f7983 */ /* 0x000f280000300800 */
[----:B------:R-:W4:Y:S01]  /*3daf0*/  LDL.LU R12, [R1+0xfc4] ;  /* 0x000fc400010c7983 */ /* 0x000f220000300800 */
        /* <DEDUP_REMOVED lines=12> */
[----:B------:R1:W-:Y:S04]  /*3dbc0*/  @P6 STG.E desc[UR6][R164.64], R18 ;  /* 0x00000012a4006986 */ /* 0x0003e8000c101906 */
[----:B-1----:R-:W3:Y:S01]  /*3dbd0*/  LDL.LU R18, [R1+0x840] ;  /* 0x0008400001127983 */ /* 0x002ee20000300800 */
[----:B------:R-:W-:-:S03]  /*3dbe0*/  IMAD.WIDE R164, R16, 0x4, R4 ;  /* 0x0000000410a47825 */ /* 0x000fc600078e0204 */
[----:B------:R-:W3:Y:S04]  /*3dbf0*/  LDL.LU R16, [R1+0xfc8] ;  /* 0x000fc80001107983 */ /* 0x000ee80000300800 */
[----:B------:R1:W-:Y:S01]  /*3dc00*/  @P5 STG.E desc[UR6][R164.64], R17 ;  /* 0x00000011a4005986 */ /* 0x0003e2000c101906 */
[----:B------:R-:W-:Y:S01]  /*3dc10*/  ISETP.GE.AND P5, PT, R23, UR5, PT ;  /* 0x0000000517007c0c */ /* 0x000fe2000bfa6270 */
[----:B------:R-:W-:-:S03]  /*3dc20*/  ULDC UR5, c[0x0][0x228] ;  /* 0x00008a0000057ab9 */ /* 0x000fc60000000800 */
[----:B------:R-:W-:Y:S01]  /*3dc30*/  ISETP.LT.AND P6, PT, R7, UR8, !P5 ;  /* 0x0000000807007c0c */ /* 0x000fe2000efc1270 */
[----:B-1----:R-:W3:Y:S01]  /*3dc40*/  LDL.LU R17, [R1+0x440] ;  /* 0x0004400001117983 */ /* 0x002ee20000300800 */
[----:B------:R-:W-:Y:S01]  /*3dc50*/  VIADD R23, R6, 0x20 ;  /* 0x0000002006177836 */ /* 0x000fe20000000000 */
[----:B------:R-:W-:Y:S02]  /*3dc60*/  ULDC UR8, c[0x0][0x228] ;  /* 0x00008a0000087ab9 */ /* 0x000fe40000000800 */
[----:B------:R-:W3:Y:S01]  /*3dc70*/  LDL.LU R20, [R1+0x40] ;  /* 0x0000400001147983 */ /* 0x000ee20000300800 */
[----:B------:R-:W-:Y:S01]  /*3dc80*/  ISETP.LT.AND P5, PT, R8, UR5, !P5 ;  /* 0x0000000508007c0c */ /* 0x000fe2000efa1270 */
[----:B------:R-:W-:Y:S01]  /*3dc90*/  ULDC UR5, c[0x0][0x22c] ;  /* 0x00008b0000057ab9 */ /* 0x000fe20000000800 */
[----:B--2---:R-:W-:-:S05]  /*3dca0*/  IMAD.WIDE R164, R13, 0x4, R2 ;  /* 0x000000040da47825 */ /* 0x004fca00078e0202 */
[----:B----4-:R1:W-:Y:S02]  /*3dcb0*/  @P6 STG.E desc[UR6][R164.64], R19 ;  /* 0x00000013a4006986 */ /* 0x0103e4000c101906 */
[----:B-1----:R-:W-:Y:S02]  /*3dcc0*/  IMAD.WIDE R164, R13, 0x4, R4 ;  /* 0x000000040da47825 */ /* 0x002fe400078e0204 */
[----:B------:R-:W2:Y:S04]  /*3dcd0*/  LDL.LU R13, [R1+0xfcc] ;  /* 0x000fcc00010d7983 */ /* 0x000ea80000300800 */
[----:B------:R1:W-:Y:S01]  /*3dce0*/  @P5 STG.E desc[UR6][R164.64], R14 ;  /* 0x0000000ea4005986 */ /* 0x0003e2000c101906 */
[----:B------:R-:W-:Y:S01]  /*3dcf0*/  ISETP.GE.AND P5, PT, R23, UR5, PT ;  /* 0x0000000517007c0c */ /* 0x000fe2000bfa6270 */
[----:B------:R-:W-:-:S03]  /*3dd00*/  ULDC UR5, c[0x0][0x228] ;  /* 0x00008a0000057ab9 */ /* 0x000fc60000000800 */
[----:B------:R-:W-:Y:S01]  /*3dd10*/  ISETP.LT.AND P6, PT, R7, UR8, !P5 ;  /* 0x0000000807007c0c */ /* 0x000fe2000efc1270 */
[----:B-1----:R-:W4:Y:S01]  /*3dd20*/  LDL.LU R14, [R1+0xc34] ;  /* 0x000c3400010e7983 */ /* 0x002f220000300800 */
[----:B------:R-:W-:-:S03]  /*3dd30*/  IMAD.WIDE R164, R12, 0x4, R2 ;  /* 0x000000040ca47825 */ /* 0x000fc600078e0202 */
[----:B------:R-:W4:Y:S01]  /*3dd40*/  LDL.LU R19, [R1+0x844] ;  /* 0x0008440001137983 */ /* 0x000f220000300800 */
[----:B------:R-:W-:-:S07]  /*3dd50*/  ULDC UR8, c[0x0][0x228] ;  /* 0x00008a0000087ab9 */ /* 0x000fce0000000800 */
[----:B------:R1:W-:Y:S02]  /*3dd60*/  @P6 STG.E desc[UR6][R164.64], R15 ;  /* 0x0000000fa4006986 */ /* 0x0003e4000c101906 */
[----:B-1----:R-:W-:Y:S02]  /*3dd70*/  IMAD.WIDE R164, R12, 0x4, R4 ;  /* 0x000000040ca47825 */ /* 0x002fe400078e0204 */
[----:B------:R-:W4:Y:S04]  /*3dd80*/  LDL.LU R15, [R1+0x444] ;  /* 0x00044400010f7983 */ /* 0x000f280000300800 */
[----:B------:R-:W4:Y:S01]  /*3dd90*/  LDL.LU R12, [R1+0xfd0] ;  /* 0x000fd000010c7983 */ /* 0x000f220000300800 */
[----:B------:R-:W-:Y:S01]  /*3dda0*/  ISETP.LT.AND P5, PT, R8, UR5, !P5 ;  /* 0x0000000508007c0c */ /* 0x000fe2000efa1270 */
[----:B------:R-:W-:Y:S01]  /*3ddb0*/  VIADD R23, R6, 0x21 ;  /* 0x0000002106177836 */ /* 0x000fe20000000000 */
[----:B------:R-:W-:-:S11]  /*3ddc0*/  ULDC UR5, c[0x0][0x22c] ;  /* 0x00008b0000057ab9 */ /* 0x000fd60000000800 */
[----:B---3--:R1:W-:Y:S01]  /*3ddd0*/  @P5 STG.E desc[UR6][R164.64], R18 ;  /* 0x00000012a4005986 */ /* 0x0083e2000c101906 */
[----:B------:R-:W-:Y:S01]  /*3dde0*/  ISETP.GE.AND P5, PT, R23, UR5, PT ;  /* 0x0000000517007c0c */ /* 0x000fe2000bfa6270 */
[----:B------:R-:W-:-:S03]  /*3ddf0*/  ULDC UR5, c[0x0][0x228] ;  /* 0x00008a0000057ab9 */ /* 0x000fc60000000800 */
[----:B------:R-:W-:Y:S01]  /*3de00*/  ISETP.LT.AND P6, PT, R7, UR8, !P5 ;  /* 0x0000000807007c0c */ /* 0x000fe2000efc1270 */
[----:B-1----:R-:W3:Y:S01]  /*3de10*/  LDL.LU R18, [R1+0x44] ;  /* 0x0000440001127983 */ /* 0x002ee20000300800 */
[----:B------:R-:W-:Y:S01]  /*3de20*/  ISETP.LT.AND P5, PT, R8, UR5, !P5 ;  /* 0x0000000508007c0c */ /* 0x000fe2000efa1270 */
[----:B------:R-:W-:Y:S01]  /*3de30*/  IMAD.WIDE R164, R16, 0x4, R2 ;  /* 0x0000000410a47825 */ /* 0x000fe200078e0202 */
[----:B------:R-:W-:Y:S01]  /*3de40*/  ULDC UR5, c[0x0][0x22c] ;  /* 0x00008b0000057ab9 */ /* 0x000fe20000000800 */
[----:B------:R-:W-:Y:S02]  /*3de50*/  ULDC UR8, c[0x0][0x228] ;  /* 0x00008a0000087ab9 */ /* 0x000fe40000000800 */
[----:B------:R-:W-:-:S06]  /*3de60*/  VIADD R23, R6, 0x22 ;  /* 0x0000002206177836 */ /* 0x000fcc0000000000 */
        /* <DEDUP_REMOVED lines=9> */
[----:B--2---:R-:W-:Y:S01]  /*3df00*/  IMAD.WIDE R164, R13, 0x4, R2 ;  /* 0x000000040da47825 */ /* 0x004fe200078e0202 */
[----:B------:R-:W-:Y:S01]  /*3df10*/  ISETP.LT.AND P5, PT, R8, UR5, !P5 ;  /* 0x0000000508007c0c */ /* 0x000fe2000efa1270 */
[----:B------:R-:W-:Y:S01]  /*3df20*/  ULDC UR5, c[0x0][0x22c] ;  /* 0x00008b0000057ab9 */ /* 0x000fe20000000800 */
[----:B------:R-:W-:Y:S01]  /*3df30*/  ULDC UR8, c[0x0][0x228] ;  /* 0x00008a0000087ab9 */ /* 0x000fe20000000800 */
[----:B------:R-:W-:-:S08]  /*3df40*/  VIADD R23, R6, 0x23 ;  /* 0x0000002306177836 */ /* 0x000fd00000000000 */
[----:B----4-:R1:W-:Y:S02]  /*3df50*/  @P6 STG.E desc[UR6][R164.64], R14 ;  /* 0x0000000ea4006986 */ /* 0x0103e4000c101906 */
[----:B-1----:R-:W-:Y:S02]  /*3df60*/  IMAD.WIDE R164, R13, 0x4, R4 ;  /* 0x000000040da47825 */ /* 0x002fe400078e0204 */
[----:B------:R-:W2:Y:S04]  /*3df70*/  LDL.LU R14, [R1+0x448] ;  /* 0x00044800010e7983 */ /* 0x000ea80000300800 */
[----:B------:R-:W4:Y:S04]  /*3df80*/  LDL.LU R13, [R1+0xfd8] ;  /* 0x000fd800010d7983 */ /* 0x000f280000300800 */
[----:B------:R1:W-:Y:S01]  /*3df90*/  @P5 STG.E desc[UR6][R164.64], R19 ;  /* 0x00000013a4005986 */ /* 0x0003e2000c101906 */
        /* <DEDUP_REMOVED lines=14> */
[----:B---3--:R1:W-:Y:S01]  /*3e080*/  @P5 STG.E desc[UR6][R164.64], R18 ;  /* 0x00000012a4005986 */ /* 0x0083e2000c101906 */
[----:B------:R-:W-:Y:S01]  /*3e090*/  ISETP.GE.AND P5, PT, R23, UR5, PT ;  /* 0x0000000517007c0c */ /* 0x000fe2000bfa6270 */
[----:B------:R-:W-:-:S03]  /*3e0a0*/  ULDC UR5, c[0x0][0x228] ;  /* 0x00008a0000057ab9 */ /* 0x000fc60000000800 */
[----:B------:R-:W-:Y:S01]  /*3e0b0*/  ISETP.LT.AND P6, PT, R7, UR8, !P5 ;  /* 0x0000000807007c0c */ /* 0x000fe2000efc1270 */
[----:B------:R-:W-:Y:S01]  /*3e0c0*/  VIADD R23, R6, 0x25 ;  /* 0x0000002506177836 */ /* 0x000fe20000000000 */
[----:B------:R-:W-:Y:S01]  /*3e0d0*/  ISETP.LT.AND P5, PT, R8, UR5, !P5 ;  /* 0x0000000508007c0c */ /* 0x000fe2000efa1270 */
[----:B------:R-:W-:Y:S01]  /*3e0e0*/  ULDC UR5, c[0x0][0x22c] ;  /* 0x00008b0000057ab9 */ /* 0x000fe20000000800 */
[----:B------:R-:W-:Y:S01]  /*3e0f0*/  ULDC UR8, c[0x0][0x228] ;  /* 0x00008a0000087ab9 */ /* 0x000fe20000000800 */
[----:B-1----:R-:W3:Y:S01]  /*3e100*/  LDL.LU R18, [R1+0x44c] ;  /* 0x00044c0001127983 */ /* 0x002ee20000300800 */
[----:B------:R-:W-:-:S07]  /*3e110*/  IMAD.WIDE R164, R16, 0x4, R2 ;  /* 0x0000000410a47825 */ /* 0x000fce00078e0202 */
        /* <DEDUP_REMOVED lines=13> */
[----:B--2---:R1:W-:Y:S02]  /*3e1f0*/  @P6 STG.E desc[UR6][R164.64], R14 ;  /* 0x0000000ea4006986 */ /* 0x0043e4000c101906 */
[----:B-1----:R-:W-:Y:S02]  /*3e200*/  IMAD.WIDE R164, R13, 0x4, R4 ;  /* 0x000000040da47825 */ /* 0x002fe400078e0204 */
[----:B------:R-:W2:Y:S04]  /*3e210*/  LDL.LU R14, [R1+0xc40] ;  /* 0x000c4000010e7983 */ /* 0x000ea80000300800 */
[----:B------:R-:W4:Y:S04]  /*3e220*/  LDL.LU R13, [R1+0xfe4] ;  /* 0x000fe400010d7983 */ /* 0x000f280000300800 */
[----:B------:R1:W-:Y:S01]  /*3e230*/  @P5 STG.E desc[UR6][R164.64], R20 ;  /* 0x00000014a4005986 */ /* 0x0003e2000c101906 */
        /* <DEDUP_REMOVED lines=31> */
[----:B------:R-:W-:Y:S02]  /*3e430*/  VIADD R23, R6, 0x29 ;  /* 0x0000002906177836 */ /* 0x000fe40000000000 */
[----:B-1----:R-:W3:Y:S01]  /*3e440*/  LDL.LU R17, [R1+0x854] ;  /* 0x0008540001117983 */ /* 0x002ee20000300800 */
[----:B------:R-:W-:Y:S01]  /*3e450*/  ISETP.LT.AND P5, PT, R8, UR5, !P5 ;  /* 0x0000000508007c0c */ /* 0x000fe2000efa1270 */
[----:B------:R-:W-:Y:S01]  /*3e460*/  ULDC UR5, c[0x0][0x22c] ;  /* 0x00008b0000057ab9 */ /* 0x000fe20000000800 */
[----:B------:R-:W-:Y:S01]  /*3e470*/  ULDC UR8, c[0x0][0x228] ;  /* 0x00008a0000087ab9 */ /* 0x000fe20000000800 */
[----:B----4-:R-:W-:-:S06]  /*3e480*/  IMAD.WIDE R164, R13, 0x4, R2 ;  /* 0x000000040da47825 */ /* 0x010fcc00078e0202 */
        /* <DEDUP_REMOVED lines=37> */
[----:B----4-:R-:W-:Y:S02]  /*3e6e0*/  IMAD.WIDE R164, R13, 0x4, R2 ;  /* 0x000000040da47825 */ /* 0x010fe400078e0202 */
[----:B------:R-:W4:Y:S01]  /*3e6f0*/  LDL.LU R17, [R1+0xc4c] ;  /* 0x000c4c0001117983 */ /* 0x000f220000300800 */
[----:B------:R-:W-:-:S09]  /*3e700*/  ULDC UR8, c[0x0][0x228] ;  /* 0x00008a0000087ab9 */ /* 0x000fd20000000800 */
[----:B--2---:R1:W-:Y:S01]  /*3e710*/  @P6 STG.E desc[UR6][R164.64], R14 ;  /* 0x0000000ea4006986 */ /* 0x0043e2000c101906 */
[----:B------:R-:W-:Y:S01]  /*3e720*/  ISETP.LT.AND P5, PT, R8, UR5, !P5 ;  /* 0x0000000508007c0c */ /* 0x000fe2000efa1270 */
[----:B------:R-:W-:Y:S01]  /*3e730*/  VIADD R23, R6, 0x2c ;  /* 0x0000002c06177836 */ /* 0x000fe20000000000 */
[----:B------:R-:W-:Y:S01]  /*3e740*/  ULDC UR5, c[0x0][0x22c] ;  /* 0x00008b0000057ab9 */ /* 0x000fe20000000800 */
[----:B-1----:R-:W-:Y:S02]  /*3e750*/  IMAD.WIDE R164, R13, 0x4, R4 ;  /* 0x000000040da47825 */ /* 0x002fe400078e0204 */
[----:B------:R-:W2:Y:S04]  /*3e760*/  LDL.LU R13, [R1+0xffc] ;  /* 0x000ffc00010d7983 */ /* 0x000ea80000300800 */
[----:B------:R-:W4:Y:S04]  /*3e770*/  LDL.LU R14, [R1+0x85c] ;  /* 0x00085c00010e7983 */ /* 0x000f280000300800 */
[----:B------:R1:W-:Y:S01]  /*3e780*/  @P5 STG.E desc[UR6][R164.64], R19 ;  /* 0x00000013a4005986 */ /* 0x0003e2000c101906 */
[----:B------:R-:W-:Y:S01]  /*3e790*/  ISETP.GE.AND P5, PT, R23, UR5, PT ;  /* 0x0000000517007c0c */ /* 0x000fe2000bfa6270 */
[----:B------:R-:W-:-:S03]  /*3e7a0*/  ULDC UR5, c[0x0][0x228] ;  /* 0x00008a0000057ab9 */ /* 0x000fc60000000800 */
[----:B------:R-:W-:Y:S01]  /*3e7b0*/  ISETP.LT.AND P6, PT, R7, UR8, !P5 ;  /* 0x0000000807007c0c */ /* 0x000fe2000efc1270 */
[----:B-1----:R-:W4:Y:S01]  /*3e7c0*/  LDL.LU R19, [R1+0x45c] ;  /* 0x00045c0001137983 */ /* 0x002f220000300800 */
[----:B------:R-:W-:Y:S01]  /*3e7d0*/  IMAD.WIDE R164, R12, 0x4, R2 ;  /* 0x000000040ca47825 */ /* 0x000fe200078e0202 */
[----:B------:R-:W-:-:S10]  /*3e7e0*/  ULDC UR8, c[0x0][0x228] ;  /* 0x00008a0000087ab9 */ /* 0x000fd40000000800 */
        /* <DEDUP_REMOVED lines=22> */
[----:B------:R-:W-:-:S03]  /*3e950*/  ULDC UR5, c[0x0][0x228] ;  /* 0x00008a0000057ab9 */ /* 0x000fc60000000800 */
[----:B------:R-:W-:Y:S01]  /*3e960*/  ISETP.LT.AND P6, PT, R7, UR8, !P5 ;  /* 0x0000000807007c0c */ /* 0x000fe2000efc1270 */
[----:B--2---:R-:W-:Y:S01]  /*3e970*/  IMAD.WIDE R164, R13, 0x4, R2 ;  /* 0x000000040da47825 */ /* 0x004fe200078e0202 */
[----:B------:R-:W-:-:S11]  /*3e980*/  ULDC UR8, c[0x0][0x228] ;  /* 0x00008a0000087ab9 */ /* 0x000fd60000000800 */
[----:B----4-:R1:W-:Y:S01]  /*3e990*/  @P6 STG.E desc[UR6][R164.64], R17 ;  /* 0x00000011a4006986 */ /* 0x0103e2000c101906 */
[----:B------:R-:W-:Y:S01]  /*3e9a0*/  ISETP.LT.AND P5, PT, R8, UR5, !P5 ;  /* 0x0000000508007c0c */ /* 0x000fe2000efa1270 */
[----:B------:R-:W-:Y:S01]  /*3e9b0*/  VIADD R23, R6, 0x2f ;  /* 0x0000002f06177836 */ /* 0x000fe20000000000 */
[----:B------:R-:W-:Y:S01]  /*3e9c0*/  ULDC UR5, c[0x0][0x22c] ;  /* 0x00008b0000057ab9 */ /* 0x000fe20000000800 */
[----:B-1----:R-:W2:Y:S01]  /*3e9d0*/  LDL.LU R17, [R1+0x860] ;  /* 0x0008600001117983 */ /* 0x002ea20000300800 */
[----:B------:R-:W-:-:S03]  /*3e9e0*/  IMAD.WIDE R164, R13, 0x4, R4 ;  /* 0x000000040da47825 */ /* 0x000fc600078e0204 */
[----:B------:R-:W4:Y:S06]  /*3e9f0*/  LDL.LU R13, [R1+0x1008] ;  /* 0x00100800010d7983 */ /* 0x000f2c0000300800 */
[----:B------:R1:W-:Y:S01]  /*3ea00*/  @P5 STG.E desc[UR6][R164.64], R14 ;  /* 0x0000000ea4005986 */ /* 0x0003e2000c101906 */
[----:B------:R-:W-:Y:S01]  /*3ea10*/  ISETP.GE.AND P5, PT, R23, UR5, PT ;  /* 0x0000000517007c0c */ /* 0x000fe2000bfa6270 */
[----:B------:R-:W-:-:S03]  /*3ea20*/  ULDC UR5, c[0x0][0x228] ;  /* 0x00008a0000057ab9 */ /* 0x000fc60000000800 */
[----:B------:R-:W-:Y:S01]  /*3ea30*/  ISETP.LT.AND P6, PT, R7, UR8, !P5 ;  /* 0x0000000807007c0c */ /* 0x000fe2000efc1270 */
[----:B-1----:R-:W4:Y:S01]  /*3ea40*/  LDL.LU R14, [R1+0x460] ;  /* 0x00046000010e7983 */ /* 0x002f220000300800 */
[----:B------:R-:W-:-:S03]  /*3ea50*/  IMAD.WIDE R164, R12, 0x4, R2 ;  /* 0x000000040ca47825 */ /* 0x000fc600078e0202 */
[----:B------:R-:W4:Y:S01]  /*3ea60*/  LDL.LU R20, [R1+0x60] ;  /* 0x0000600001147983 */ /* 0x000f220000300800 */
[----:B------:R-:W-:Y:S01]  /*3ea70*/  ISETP.LT.AND P5, PT, R8, UR5, !P5 ;  /* 0x0000000508007c0c */ /* 0x000fe2000efa1270 */
[----:B------:R-:W-:Y:S01]  /*3ea80*/  ULDC UR5, c[0x0][0x22c] ;  /* 0x00008b0000057ab9 */ /* 0x000fe20000000800 */
[----:B------:R-:W-:-:S05]  /*3ea90*/  VIADD R23, R6, 0x30 ;  /* 0x0000003006177836 */ /* 0x000fca0000000000 */
[----:B------:R1:W-:Y:S01]  /*3eaa0*/  @P6 STG.E desc[UR6][R164.64], R19 ;  /* 0x00000013a4006986 */ /* 0x0003e2000c101906 */
[----:B------:R-:W-:Y:S01]  /*3eab0*/  ULDC UR8, c[0x0][0x228] ;  /* 0x00008a0000087ab9 */ /* 0x000fe20000000800 */
[----:B-1----:R-:W-:Y:S02]  /*3eac0*/  IMAD.WIDE R164, R12, 0x4, R4 ;  /* 0x000000040ca47825 */ /* 0x002fe400078e0204 */
[----:B------:R-:W4:Y:S04]  /*3ead0*/  LDL.LU R12, [R1+0x100c] ;  /* 0x00100c00010c7983 */ /* 0x000f280000300800 */
[----:B------:R1:W-:Y:S04]  /*3eae0*/  @P5 STG.E desc[UR6][R164.64], R15 ;  /* 0x0000000fa4005986 */ /* 0x0003e8000c101906 */
[----:B-1----:R-:W4:Y:S01]  /*3eaf0*/  LDL.LU R15, [R1+0xc54] ;  /* 0x000c5400010f7983 */ /* 0x002f220000300800 */
[----:B------:R-:W-:Y:S01]  /*3eb00*/  ISETP.GE.AND P5, PT, R23, UR5, PT ;  /* 0x0000000517007c0c */ /* 0x000fe2000bfa6270 */
[----:B------:R-:W-:-:S02]  /*3eb10*/  ULDC UR5, c[0x0][0x228] ;  /* 0x00008a0000057ab9 */ /* 0x000fc40000000800 */
[----:B------:R-:W4:Y:S01]  /*3eb20*/  LDL.LU R19, [R1+0x864] ;  /* 0x0008640001137983 */ /* 0x000f220000300800 */
        /* <DEDUP_REMOVED lines=10> */
[----:B--2---:R1:W-:Y:S01]  /*3ebd0*/  @P5 STG.E desc[UR6][R164.64], R17 ;  /* 0x00000011a4005986 */ /* 0x0043e2000c101906 */
[----:B------:R-:W-:Y:S01]  /*3ebe0*/  ISETP.GE.AND P5, PT, R23, UR5, PT ;  /* 0x0000000517007c0c */ /* 0x000fe2000bfa6270 */
[----:B------:R-:W-:-:S03]  /*3ebf0*/  ULDC UR5, c[0x0][0x228] ;  /* 0x00008a0000057ab9 */ /* 0x000fc60000000800 */
[----:B------:R-:W-:Y:S01]  /*3ec00*/  ISETP.LT.AND P6, PT, R7, UR8, !P5 ;  /* 0x0000000807007c0c */ /* 0x000fe2000efc1270 */
[----:B-1----:R-:W2:Y:S01]  /*3ec10*/  LDL.LU R17, [R1+0x64] ;  /* 0x0000640001117983 */ /* 0x002ea20000300800 */
[----:B------:R-:W-:Y:S01]  /*3ec20*/  ISETP.LT.AND P5, PT, R8, UR5, !P5 ;  /* 0x0000000508007c0c */ /* 0x000fe2000efa1270 */
[----:B----4-:R-:W-:Y:S01]  /*3ec30*/  IMAD.WIDE R164, R13, 0x4, R2 ;  /* 0x000000040da47825 */ /* 0x010fe200078e0202 */
[----:B------:R-:W-:Y:S01]  /*3ec40*/  ULDC UR5, c[0x0][0x22c] ;  /* 0x00008b0000057ab9 */ /* 0x000fe20000000800 */
[----:B------:R-:W-:Y:S02]  /*3ec50*/  ULDC UR8, c[0x0][0x228] ;  /* 0x00008a0000087ab9 */ /* 0x000fe40000000800 */
[----:B------:R-:W-:-:S06]  /*3ec60*/  VIADD R23, R6, 0x32 ;  /* 0x0000003206177836 */ /* 0x000fcc0000000000 */
[----:B------:R1:W-:Y:S02]  /*3ec70*/  @P6 STG.E desc[UR6][R164.64], R14 ;  /* 0x0000000ea4006986 */ /* 0x0003e4000c101906 */
[----:B-1----:R-:W-:Y:S02]  /*3ec80*/  IMAD.WIDE R164, R13, 0x4, R4 ;  /* 0x000000040da47825 */ /* 0x002fe400078e0204 */
[----:B------:R-:W4:Y:S04]  /*3ec90*/  LDL.LU R14, [R1+0xc58] ;  /* 0x000c5800010e7983 */ /* 0x000f280000300800 */
[----:B------:R-:W4:Y:S04]  /*3eca0*/  LDL.LU R13, [R1+0x1014] ;  /* 0x00101400010d7983 */ /* 0x000f280000300800 */
        /* <DEDUP_REMOVED lines=13> */
[----:B------:R-:W-:Y:S01]  /*3ed80*/  ULDC UR5, c[0x0][0x22c] ;  /* 0x00008b0000057ab9 */ /* 0x000fe20000000800 */
[----:B------:R-:W4:Y:S10]  /*3ed90*/  LDL.LU R20, [R1+0x68] ;  /* 0x0000680001147983 */ /* 0x000f340000300800 */
[----:B------:R1:W-:Y:S01]  /*3eda0*/  @P5 STG.E desc[UR6][R164.64], R19 ;  /* 0x00000013a4005986 */ /* 0x0003e2000c101906 */
[----:B------:R-:W-:Y:S01]  /*3edb0*/  ISETP.GE.AND P5, PT, R23, UR5, PT ;  /* 0x0000000517007c0c */ /* 0x000fe2000bfa6270 */
[----:B------:R-:W-:-:S03]  /*3edc0*/  ULDC UR5, c[0x0][0x228] ;  /* 0x00008a0000057ab9 */ /* 0x000fc60000000800 */
[----:B------:R-:W-:Y:S01]  /*3edd0*/  ISETP.LT.AND P6, PT, R7, UR8, !P5 ;  /* 0x0000000807007c0c */ /* 0x000fe2000efc1270 */
[----:B-1----:R-:W4:Y:S01]  /*3ede0*/  LDL.LU R19, [R1+0xc5c] ;  /* 0x000c5c0001137983 */ /* 0x002f220000300800 */
        /* <DEDUP_REMOVED lines=18> */
[----:B----4-:R-:W-:-:S07]  /*3ef10*/  IMAD.WIDE R164, R13, 0x4, R2 ;  /* 0x000000040da47825 */ /* 0x010fce00078e0202 */
[----:B------:R1:W-:Y:S02]  /*3ef20*/  @P6 STG.E desc[UR6][R164.64], R14 ;  /* 0x0000000ea4006986 */ /* 0x0003e4000c101906 */
[----:B-1----:R-:W-:Y:S02]  /*3ef30*/  IMAD.WIDE R164, R13, 0x4, R4 ;  /* 0x000000040da47825 */ /* 0x002fe400078e0204 */
[----:B------:R-:W4:Y:S04]  /*3ef40*/  LDL.LU R13, [R1+0x1020] ;  /* 0x00102000010d7983 */ /* 0x000f280000300800 */
        /* <DEDUP_REMOVED lines=37> */
[----:B----4-:R-:W-:-:S05]  /*3f1a0*/  IMAD.WIDE R164, R13, 0x4, R2 ;  /* 0x000000040da47825 */ /* 0x010fca00078e0202 */
[----:B--2---:R1:W-:Y:S02]  /*3f1b0*/  @P6 STG.E desc[UR6][R164.64], R17 ;  /* 0x00000011a4006986 */ /* 0x0043e4000c101906 */
        /* <DEDUP_REMOVED lines=40> */
[----:B--2---:R-:W-:-:S08]  /*3f440*/  IMAD.WIDE R164, R13, 0x4, R2 ;  /* 0x000000040da47825 */ /* 0x004fd000078e0202 */
        /* <DEDUP_REMOVED lines=52> */
[----:B------:R1:W-:Y:S01]  /*3f790*/  @P6 STG.E desc[UR6][R164.64], R17 ;  /* 0x00000011a4006986 */ /* 0x0003e2000c101906 */
[----:B------:R-:W-:Y:S01]  /*3f7a0*/  ISETP.LT.AND P5, PT, R8, UR5, !P5 ;  /* 0x0000000508007c0c */ /* 0x000fe2000efa1270 */
[----:B------:R-:W-:Y:S01]  /*3f7b0*/  VIADD R23, R6, 0x3f ;  /* 0x0000003f06177836 */ /* 0x000fe20000000000 */
[----:B------:R-:W-:Y:S01]  /*3f7c0*/  ULDC UR5, c[0x0][0x22c] ;  /* 0x00008b0000057ab9 */ /* 0x000fe20000000800 */
[----:B-1----:R-:W2:Y:S01]  /*3f7d0*/  LDL.LU R17, [R1+0xc70] ;  /* 0x000c700001117983 */ /* 0x002ea20000300800 */
[----:B------:R-:W-:-:S03]  /*3f7e0*/  IMAD.WIDE R164, R12, 0x4, R4 ;  /* 0x000000040ca47825 */ /* 0x000fc600078e0204 */
[----:B------:R-:W2:Y:S06]  /*3f7f0*/  LDL.LU R12, [R1+0x1048] ;  /* 0x00104800010c7983 */ /* 0x000eac0000300800 */
        /* <DEDUP_REMOVED lines=64> */
[----:B------:R-:W3:Y:S01]  /*3fc00*/  LDL.LU R19, [R1+0xe2c] ;  /* 0x000e2c0001137983 */ /* 0x000ee20000300800 */
[----:B------:R-:W-:Y:S01]  /*3fc10*/  ULDC UR5, c[0x0][0x22c] ;  /* 0x00008b0000057ab9 */ /* 0x000fe20000000800 */
[----:B------:R-:W-:Y:S01]  /*3fc20*/  ULDC UR8, c[0x0][0x228] ;  /* 0x00008a0000087ab9 */ /* 0x000fe20000000800 */
[----:B----4-:R-:W-:-:S07]  /*3fc30*/  IMAD.WIDE R164, R13, 0x4, R2 ;  /* 0x000000040da47825 */ /* 0x010fce00078e0202 */
[----:B--2---:R1:W-:Y:S04]  /*3fc40*/  @P6 STG.E desc[UR6][R164.64], R14 ;  /* 0x0000000ea4006986 */ /* 0x0043e8000c101906 */
[----:B-1----:R-:W2:Y:S01]  /*3fc50*/  LDL.LU R14, [R1+0x105c] ;  /* 0x00105c00010e7983 */ /* 0x002ea20000300800 */
[----:B------:R-:W-:-:S03]  /*3fc60*/  IMAD.WIDE R164, R13, 0x4, R4 ;  /* 0x000000040da47825 */ /* 0x000fc600078e0204 */
[----:B------:R-:W4:Y:S04]  /*3fc70*/  LDL.LU R13, [R1+0xc7c] ;  /* 0x000c7c00010d7983 */ /* 0x000f280000300800 */
[----:B------:R1:W-:Y:S01]  /*3fc80*/  @P5 STG.E desc[UR6][R164.64], R17 ;  /* 0x00000011a4005986 */ /* 0x0003e2000c101906 */
[----:B------:R-:W-:Y:S01]  /*3fc90*/  ISETP.GE.AND P5, PT, R23, UR5, PT ;  /* 0x0000000517007c0c */ /* 0x000fe2000bfa6270 */
[----:B------:R-:W-:Y:S02]  /*3fca0*/  ULDC UR5, c[0x0][0x228] ;  /* 0x00008a0000057ab9 */ /* 0x000fe40000000800 */
        /* <DEDUP_REMOVED lines=32> */
[----:B--2---:R-:W-:-:S08]  /*3feb0*/  IMAD.WIDE R164, R14, 0x4, R2 ;  /* 0x000000040ea47825 */ /* 0x004fd000078e0202 */
[----:B------:R1:W-:Y:S02]  /*3fec0*/  @P6 STG.E desc[UR6][R164.64], R19 ;  /* 0x00000013a4006986 */ /* 0x0003e4000c101906 */
[----:B-1----:R-:W-:Y:S02]  /*3fed0*/  IMAD.WIDE R164, R14, 0x4, R4 ;  /* 0x000000040ea47825 */ /* 0x002fe400078e0204 */
[----:B------:R-:W2:Y:S04]  /*3fee0*/  LDL.LU R14, [R1+0x890] ;  /* 0x00089000010e7983 */ /* 0x000ea80000300800 */
[----:B----4-:R1:W-:Y:S01]  /*3fef0*/  @P5 STG.E desc[UR6][R164.64], R13 ;  /* 0x0000000da4005986 */ /* 0x0103e2000c101906 */
[----:B------:R-:W-:Y:S01]  /*3ff00*/  ISETP.GE.AND P5, PT, R23, UR5, PT ;  /* 0x0000000517007c0c */ /* 0x000fe2000bfa6270 */
[----:B------:R-:W-:-:S03]  /*3ff10*/  ULDC UR5, c[0x0][0x228] ;  /* 0x00008a0000057ab9 */ /* 0x000fc60000000800 */
[----:B------:R-:W-:Y:S01]  /*3ff20*/  ISETP.LT.AND P6, PT, R7, UR8, !P5 ;  /* 0x0000000807007c0c */ /* 0x000fe2000efc1270 */
[----:B-1----:R-:W-:Y:S01]  /*3ff30*/  IMAD.WIDE R164, R18, 0x4, R2 ;  /* 0x0000000412a47825 */ /* 0x002fe200078e0202 */
[----:B------:R-:W4:Y:S01]  /*3ff40*/  LDL.LU R13, [R1+0x490] ;  /* 0x00049000010d7983 */ /* 0x000f220000300800 */
[----:B------:R-:W-:-:S10]  /*3ff50*/  ULDC UR8, c[0x0][0x228] ;  /* 0x00008a0000087ab9 */ /* 0x000fd40000000800 */
[----:B------:R1:W-:Y:S04]  /*3ff60*/  @P6 STG.E desc[UR6][R164.64], R12 ;  /* 0x0000000ca4006986 */ /* 0x0003e8000c101906 */
[----:B-1----:R-:W4:Y:S01]  /*3ff70*/  LDL.LU R12, [R1+0x106c] ;  /* 0x00106c00010c7983 */ /* 0x002f220000300800 */
[----:B------:R-:W-:Y:S01]  /*3ff80*/  ISETP.LT.AND P5, PT, R8, UR5, !P5 ;  /* 0x0000000508007c0c */ /* 0x000fe2000efa1270 */
[----:B------:R-:W-:Y:S01]  /*3ff90*/  IMAD.WIDE R164, R18, 0x4, R4 ;  /* 0x0000000412a47825 */ /* 0x000fe200078e0204 */
[----:B------:R-:W-:Y:S01]  /*3ffa0*/  ULDC UR5, c[0x0][0x22c] ;  /* 0x00008b0000057ab9 */ /* 0x000fe20000000800 */
[----:B------:R-:W4:Y:S02]  /*3ffb0*/  LDL.LU R229, [R1+0x1068] ;  /* 0x0010680001e57983 */ /* 0x000f240000300800 */
[----:B------:R-:W-:-:S08]  /*3ffc0*/  VIADD R23, R6, 0x48 ;  /* 0x0000004806177836 */ /* 0x000fd00000000000 */
[----:B------:R1:W-:Y:S01]  /*3ffd0*/  @P5 STG.E desc[UR6][R164.64], R17 ;  /* 0x00000011a4005986 */ /* 0x0003e2000c101906 */
[----:B------:R-:W-:Y:S01]  /*3ffe0*/  ISETP.GE.AND P5, PT, R23, UR5, PT ;  /* 0x0000000517007c0c */ /* 0x000fe2000bfa6270 */
[----:B------:R-:W-:Y:S02]  /*3fff0*/  ULDC UR5, c[0x0][0x228] ;  /* 0x00008a0000057ab9 */ /* 0x000fe40000000800 */
[----:B------:R-:W4:Y:S04]  /*40000*/  LDL.LU R23, [R1+0x90] ;  /* 0x0000900001177983 */ /* 0x000f280000300800 */
        /* <DEDUP_REMOVED lines=9> */
[----:B------:R-:W4:Y:S01]  /*400a0*/  LDL.LU R231, [R1+0x498] ;  /* 0x0004980001e77983 */ /* 0x000f220000300800 */
[----:B------:R-:W-:Y:S01]  /*400b0*/  ISETP.LT.AND P6, PT, R7, UR8, !P5 ;  /* 0x0000000807007c0c */ /* 0x000fe2000efc1270 */
[----:B-1----:R-:W-:-:S02]  /*400c0*/  IMAD.WIDE R164, R15, 0x4, R2 ;  /* 0x000000040fa47825 */ /* 0x002fc400078e0202 */
[----:B------:R-:W4:Y:S01]  /*400d0*/  LDL.LU R20, [R1+0x98] ;  /* 0x0000980001147983 */ /* 0x000f220000300800 */
[C---:B------:R-:W-:Y:S01]  /*400e0*/  ISETP.LT.AND P3, PT, R8.reuse, UR13, !P4 ;  /* 0x0000000d08007c0c */ /* 0x040fe2000e761270 */
[----:B------:R-:W-:Y:S02]  /*400f0*/  ULDC UR8, c[0x0][0x22c] ;  /* 0x00008b0000087ab9 */ /* 0x000fe40000000800 */
[----:B------:R-:W4:Y:S01]  /*40100*/  LDL.LU R19, [R1+0xc8c] ;  /* 0x000c8c0001137983 */ /* 0x000f220000300800 */
[----:B------:R-:W-:Y:S01]  /*40110*/  ISETP.LT.AND P5, PT, R8, UR5, !P5 ;  /* 0x0000000508007c0c */ /* 0x000fe2000efa1270 */
[----:B------:R-:W-:Y:S02]  /*40120*/  ULDC UR5, c[0x0][0x228] ;  /* 0x00008a0000057ab9 */ /* 0x000fe40000000800 */
[----:B------:R-:W4:Y:S01]  /*40130*/  LDL.LU R18, [R1+0x107c] ;  /* 0x00107c0001127983 */ /* 0x000f220000300800 */
[----:B------:R-:W-:Y:S01]  /*40140*/  ISETP.LT.AND P4, PT, R7, UR5, !P4 ;  /* 0x0000000507007c0c */ /* 0x000fe2000e781270 */
[----:B------:R-:W-:-:S02]  /*40150*/  ULDC UR5, c[0x0][0x22c] ;  /* 0x00008b0000057ab9 */ /* 0x000fc40000000800 */
[----:B------:R-:W4:Y:S04]  /*40160*/  LDL.LU R17, [R1+0x89c] ;  /* 0x00089c0001117983 */ /* 0x000f280000300800 */
[----:B---3--:R1:W-:Y:S02]  /*40170*/  @P6 STG.E desc[UR6][R164.64], R16 ;  /* 0x00000010a4006986 */ /* 0x0083e4000c101906 */
[----:B-1----:R-:W-:Y:S02]  /*40180*/  IMAD.WIDE R164, R15, 0x4, R4 ;  /* 0x000000040fa47825 */ /* 0x002fe400078e0204 */
[----:B------:R-:W3:Y:S04]  /*40190*/  LDL.LU R16, [R1+0x49c] ;  /* 0x00049c0001107983 */ /* 0x000ee80000300800 */
[----:B------:R-:W3:Y:S04]  /*401a0*/  LDL.LU R15, [R1+0x1084] ;  /* 0x00108400010f7983 */ /* 0x000ee80000300800 */
[----:B--2---:R4:W-:Y:S02]  /*401b0*/  @P5 STG.E desc[UR6][R164.64], R14 ;  /* 0x0000000ea4005986 */ /* 0x0049e4000c101906 */
[----:B----4-:R-:W-:-:S05]  /*401c0*/  IMAD.WIDE R164, R12, 0x4, R2 ;  /* 0x000000040ca47825 */ /* 0x010fca00078e0202 */
[----:B------:R1:W-:Y:S04]  /*401d0*/  @P4 STG.E desc[UR6][R164.64], R13 ;  /* 0x0000000da4004986 */ /* 0x0003e8000c101906 */
[----:B-1----:R-:W2:Y:S01]  /*401e0*/  LDL.LU R13, [R1+0x9c] ;  /* 0x00009c00010d7983 */ /* 0x002ea20000300800 */
[----:B------:R-:W-:-:S03]  /*401f0*/  IMAD.WIDE R164, R12, 0x4, R4 ;  /* 0x000000040ca47825 */ /* 0x000fc600078e0204 */
[----:B------:R-:W4:Y:S04]  /*40200*/  LDL.LU R14, [R1+0xc90] ;  /* 0x000c9000010e7983 */ /* 0x000f280000300800 */
[----:B------:R-:W4:Y:S01]  /*40210*/  LDL.LU R12, [R1+0x1080] ;  /* 0x00108000010c7983 */ /* 0x000f220000300800 */
[----:B------:R-:W-:Y:S02]  /*40220*/  LOP3.LUT P0, RZ, R9, 0x800, RZ, 0xc0, !PT ;  /* 0x0000080009ff7812 */ /* 0x000fe4000780c0ff */
[----:B------:R-:W-:-:S11]  /*40230*/  LOP3.LUT R22, R22, 0xfffff7ff, RZ, 0xc0, !PT ;  /* 0xfffff7ff16167812 */ /* 0x000fd600078ec0ff */
[----:B------:R-:W-:Y:S02]  /*40240*/  @P0 LOP3.LUT R22, R22, 0x800, RZ, 0xfc, !PT ;  /* 0x0000080016160812 */ /* 0x000fe400078efcff */
[----:B------:R-:W-:Y:S02]  /*40250*/  LOP3.LUT P0, RZ, R9, 0x8, RZ, 0xc0, !PT ;  /* 0x0000000809ff7812 */ /* 0x000fe4000780c0ff */
[----:B------:R-:W-:-:S11]  /*40260*/  LOP3.LUT R22, R22, 0xffffefff, RZ, 0xc0, !PT ;  /* 0xffffefff16167812 */ /* 0x000fd600078ec0ff */
[----:B------:R-:W-:Y:S02]  /*40270*/  @P0 LOP3.LUT R22, R22, 0x1000, RZ, 0xfc, !PT ;  /* 0x0000100016160812 */ /* 0x000fe400078efcff */
[----:B------:R-:W-:Y:S02]  /*40280*/  LOP3.LUT P0, RZ, R9, 0x4, RZ, 0xc0, !PT ;  /* 0x0000000409ff7812 */ /* 0x000fe4000780c0ff */
[----:B------:R-:W-:Y:S02]  /*40290*/  LOP3.LUT R22, R22, 0xffffdfff, RZ, 0xc0, !PT ;  /* 0xffffdfff16167812 */ /* 0x000fe400078ec0ff */
[----:B------:R-:W-:Y:S02]  /*402a0*/  ISETP.LT.AND P1, PT, R8, UR33, !P2 ;  /* 0x0000002108007c0c */ /* 0x000fe4000d721270 */
[----:B------:R-:W-:-:S07]  /*402b0*/  ISETP.LT.AND P2, PT, R7, UR37, !P2 ;  /* 0x0000002507007c0c */ /* 0x000fce000d741270 */
[----:B------:R-:W-:Y:S02]  /*402c0*/  @P0 LOP3.LUT R22, R22, 0x2000, RZ, 0xfc, !PT ;  /* 0x0000200016160812 */ /* 0x000fe400078efcff */
[----:B------:R-:W-:Y:S01]  /*402d0*/  LOP3.LUT P0, RZ, R9, 0x2, RZ, 0xc0, !PT ;  /* 0x0000000209ff7812 */ /* 0x000fe2000780c0ff */
[----:B------:R1:W-:Y:S01]  /*402e0*/  @P3 STG.E desc[UR6][R164.64], R23 ;  /* 0x00000017a4003986 */ /* 0x0003e2000c101906 */
[----:B------:R-:W-:Y:S01]  /*402f0*/  LOP3.LUT R22, R22, 0xffffbfff, RZ, 0xc0, !PT ;  /* 0xffffbfff16167812 */ /* 0x000fe200078ec0ff */
[----:B-1----:R-:W-:-:S10]  /*40300*/  IMAD.WIDE R164, R229, 0x4, R2 ;  /* 0x00000004e5a47825 */ /* 0x002fd400078e0202 */
[----:B------:R-:W-:Y:S02]  /*40310*/  @P0 LOP3.LUT R22, R22, 0x4000, RZ, 0xfc, !PT ;  /* 0x0000400016160812 */ /* 0x000fe400078efcff */
[----:B------:R-:W-:Y:S01]  /*40320*/  LOP3.LUT P0, RZ, R9, 0x1, RZ, 0xc0, !PT ;  /* 0x0000000109ff7812 */ /* 0x000fe2000780c0ff */
[----:B------:R1:W-:Y:S02]  /*40330*/  @P2 STG.E desc[UR6][R164.64], R228 ;  /* 0x000000e4a4002986 */ /* 0x0003e4000c101906 */
[----:B-1----:R-:W-:-:S05]  /*40340*/  IMAD.WIDE R164, R229, 0x4, R4 ;  /* 0x00000004e5a47825 */ /* 0x002fca00078e0204 */
[----:B------:R1:W-:Y:S02]  /*40350*/  @P1 STG.E desc[UR6][R164.64], R166 ;  /* 0x000000a6a4001986 */ /* 0x0003e4000c101906 */
[----:B-1----:R-:W-:-:S05]  /*40360*/  IMAD.WIDE R164, R251, 0x4, R2 ;  /* 0x00000004fba47825 */ /* 0x002fca00078e0202 */
[----:B------:R1:W-:Y:S01]  /*40370*/  @P0 STG.E desc[UR6][R164.64], R167 ;  /* 0x000000a7a4000986 */ /* 0x0003e2000c101906 */
[----:B------:R-:W-:Y:S01]  /*40380*/  LOP3.LUT P0, RZ, R22, 0x4000, RZ, 0xc0, !PT ;  /* 0x0000400016ff7812 */ /* 0x000fe2000780c0ff */
[----:B-1----:R-:W-:-:S12]  /*40390*/  IMAD.WIDE R164, R251, 0x4, R4 ;  /* 0x00000004fba47825 */ /* 0x002fd800078e0204 */
[----:B------:R1:W-:Y:S01]  /*403a0*/  @P0 STG.E desc[UR6][R164.64], R250 ;  /* 0x000000faa4000986 */ /* 0x0003e2000c101906 */
[----:B------:R-:W-:Y:S01]  /*403b0*/  LOP3.LUT P0, RZ, R22, 0x2000, RZ, 0xc0, !PT ;  /* 0x0000200016ff7812 */ /* 0x000fe2000780c0ff */
[----:B-1----:R-:W-:-:S12]  /*403c0*/  IMAD.WIDE R164, R248, 0x4, R2 ;  /* 0x00000004f8a47825 */ /* 0x002fd800078e0202 */
[----:B------:R1:W-:Y:S01]  /*403d0*/  @P0 STG.E desc[UR6][R164.64], R249 ;  /* 0x000000f9a4000986 */ /* 0x0003e2000c101906 */
[----:B------:R-:W-:Y:S02]  /*403e0*/  LOP3.LUT P0, RZ, R22, 0x1000, RZ, 0xc0, !PT ;  /* 0x0000100016ff7812 */ /* 0x000fe4000780c0ff */
[C---:B------:R-:W-:Y:S02]  /*403f0*/  LOP3.LUT P1, RZ, R9.reuse, 0x10, RZ, 0xc0, !PT ;  /* 0x0000001009ff7812 */ /* 0x040fe4000782c0ff */
[----:B------:R-:W-:Y:S01]  /*40400*/  LOP3.LUT P2, RZ, R9, 0x40, RZ, 0xc0, !PT ;  /* 0x0000004009ff7812 */ /* 0x000fe2000784c0ff */
[----:B-1----:R-:W-:-:S08]  /*40410*/  IMAD.WIDE R164, R248, 0x4, R4 ;  /* 0x00000004f8a47825 */ /* 0x002fd000078e0204 */
[----:B------:R1:W-:Y:S01]  /*40420*/  @P0 STG.E desc[UR6][R164.64], R252 ;  /* 0x000000fca4000986 */ /* 0x0003e2000c101906 */
[----:B------:R-:W-:Y:S01]  /*40430*/  LOP3.LUT P3, RZ, R9, 0x80, RZ, 0xc0, !PT ;  /* 0x0000008009ff7812 */ /* 0x000fe2000786c0ff */
[----:B-1----:R-:W-:-:S05]  /*40440*/  IMAD.WIDE R164, R230, 0x4, R2 ;  /* 0x00000004e6a47825 */ /* 0x002fca00078e0202 */
        /* <DEDUP_REMOVED lines=9> */
[----:B------:R3:W-:Y:S02]  /*404e0*/  @P4 STG.E desc[UR6][R164.64], R17 ;  /* 0x00000011a4004986 */ /* 0x0007e4000c101906 */
[----:B---3--:R-:W-:-:S05]  /*404f0*/  IMAD.WIDE R164, R15, 0x4, R2 ;  /* 0x000000040fa47825 */ /* 0x008fca00078e0202 */
[----:B------:R1:W-:Y:S02]  /*40500*/  @P5 STG.E desc[UR6][R164.64], R16 ;  /* 0x00000010a4005986 */ /* 0x0003e4000c101906 */
[----:B-1----:R-:W-:Y:S01]  /*40510*/  IMAD.WIDE R164, R15, 0x4, R4 ;  /* 0x000000040fa47825 */ /* 0x002fe200078e0204 */
[----:B------:R-:W-:-:S04]  /*40520*/  LOP3.LUT P0, RZ, R22, 0x800, RZ, 0xc0, !PT ;  /* 0x0000080016ff7812 */ /* 0x000fc8000780c0ff */
[----:B--2---:R1:W-:Y:S04]  /*40530*/  @P6 STG.E desc[UR6][R164.64], R13 ;  /* 0x0000000da4006986 */ /* 0x0043e8000c101906 */
[----:B-1----:R-:W2:Y:S04]  /*40540*/  LDL.LU R13, [R1+0x1090] ;  /* 0x00109000010d7983 */ /* 0x002ea80000300800 */
[----:B------:R-:W3:Y:S04]  /*40550*/  LDL.LU R18, [R1+0x8a0] ;  /* 0x0008a00001127983 */ /* 0x000ee80000300800 */
[----:B------:R-:W2:Y:S04]  /*40560*/  LDL.LU R17, [R1+0x4a0] ;  /* 0x0004a00001117983 */ /* 0x000ea80000300800 */
[----:B------:R-:W2:Y:S01]  /*40570*/  LDL.LU R16, [R1+0x1088] ;  /* 0x0010880001107983 */ /* 0x000ea20000300800 */
[----:B----4-:R-:W-:-:S03]  /*40580*/  IMAD.WIDE R164, R12, 0x4, R2 ;  /* 0x000000040ca47825 */ /* 0x010fc600078e0202 */
[----:B------:R-:W4:Y:S04]  /*40590*/  LDL.LU R15, [R1+0xa0] ;  /* 0x0000a000010f7983 */ /* 0x000f280000300800 */
[----:B------:R1:W-:Y:S04]  /*405a0*/  @P0 STG.E desc[UR6][R164.64], R14 ;  /* 0x0000000ea4000986 */ /* 0x0003e8000c101906 */
[----:B-1----:R-:W4:Y:S01]  /*405b0*/  LDL.LU R14, [R1+0xc94] ;  /* 0x000c9400010e7983 */ /* 0x002f220000300800 */
[----:B------:R-:W-:-:S03]  /*405c0*/  IMAD.WIDE R164, R12, 0x4, R4 ;  /* 0x000000040ca47825 */ /* 0x000fc600078e0204 */
[----:B------:R-:W4:Y:S04]  /*405d0*/  LDL.LU R12, [R1+0x108c] ;  /* 0x00108c00010c7983 */ /* 0x000f280000300800 */
[----:B------:R-:W4:Y:S04]  /*405e0*/  LDL.LU R23, [R1+0x8a4] ;  /* 0x0008a40001177983 */ /* 0x000f280000300800 */
[----:B------:R-:W4:Y:S01]  /*405f0*/  LDL.LU R228, [R1+0x4a4] ;  /* 0x0004a40001e47983 */ /* 0x000f220000300800 */
[----:B------:R-:W-:Y:S02]  /*40600*/  LOP3.LUT P1, RZ, R9, 0x1000000, RZ, 0xc0, !PT ;  /* 0x0100000009ff7812 */ /* 0x000fe4000782c0ff */
[----:B------:R-:W-:Y:S01]  /*40610*/  LOP3.LUT R22, R22, 0xfffffff7, RZ, 0xc0, !PT ;  /* 0xfffffff716167812 */ /* 0x000fe200078ec0ff */
[----:B------:R-:W4:Y:S04]  /*40620*/  LDL.LU R229, [R1+0xa4] ;  /* 0x0000a40001e57983 */ /* 0x000f280000300800 */
[----:B------:R-:W4:Y:S04]  /*40630*/  LDL.LU R166, [R1+0xc98] ;  /* 0x000c980001a67983 */ /* 0x000f280000300800 */
[----:B------:R-:W4:Y:S02]  /*40640*/  LDL.LU R167, [R1+0x1094] ;  /* 0x0010940001a77983 */ /* 0x000f240000300800 */
[----:B------:R-:W-:-:S02]  /*40650*/  @P1 LOP3.LUT R22, R22, 0x8, RZ, 0xfc, !PT ;  /* 0x0000000816161812 */ /* 0x000fc400078efcff */
[----:B------:R-:W-:Y:S01]  /*40660*/  LOP3.LUT P1, RZ, R9, 0x800000, RZ, 0xc0, !PT ;  /* 0x0080000009ff7812 */ /* 0x000fe2000782c0ff */
[----:B------:R-:W4:Y:S01]  /*40670*/  LDL.LU R251, [R1+0x8a8] ;  /* 0x0008a80001fb7983 */ /* 0x000f220000300800 */
[----:B------:R-:W-:-:S03]  /*40680*/  LOP3.LUT R22, R22, 0xffffffef, RZ, 0xc0, !PT ;  /* 0xffffffef16167812 */ /* 0x000fc600078ec0ff */
[----:B------:R-:W4:Y:S04]  /*40690*/  LDL.LU R250, [R1+0x4a8] ;  /* 0x0004a80001fa7983 */ /* 0x000f280000300800 */
[----:B------:R-:W4:Y:S04]  /*406a0*/  LDL.LU R249, [R1+0x109c] ;  /* 0x00109c0001f97983 */ /* 0x000f280000300800 */
[----:B------:R-:W-:Y:S01]  /*406b0*/  @P1 LOP3.LUT R22, R22, 0x10, RZ, 0xfc, !PT ;  /* 0x0000001016161812 */ /* 0x000fe200078efcff */
[----:B------:R-:W4:Y:S01]  /*406c0*/  LDL.LU R248, [R1+0xa8] ;  /* 0x0000a80001f87983 */ /* 0x000f220000300800 */
[----:B------:R-:W-:-:S02]  /*406d0*/  LOP3.LUT P1, RZ, R9, 0x400000, RZ, 0xc0, !PT ;  /* 0x0040000009ff7812 */ /* 0x000fc4000782c0ff */
[----:B------:R-:W-:Y:S01]  /*406e0*/  LOP3.LUT R22, R22, 0xffffffdf, RZ, 0xc0, !PT ;  /* 0xffffffdf16167812 */ /* 0x000fe200078ec0ff */
[----:B------:R-:W4:Y:S01]  /*406f0*/  LDL.LU R252, [R1+0xc9c] ;  /* 0x000c9c0001fc7983 */ /* 0x000f220000300800 */
[----:B------:R-:W-:-:S03]  /*40700*/  LOP3.LUT P4, RZ, R9, 0x1000, RZ, 0xc0, !PT ;  /* 0x0000100009ff7812 */ /* 0x000fc6000788c0ff */
[----:B------:R-:W4:Y:S01]  /*40710*/  LDL.LU R231, [R1+0x1098] ;  /* 0x0010980001e77983 */ /* 0x000f220000300800 */
[C---:B------:R-:W-:Y:S02]  /*40720*/  LOP3.LUT P5, RZ, R9.reuse, 0x2000, RZ, 0xc0, !PT ;  /* 0x0000200009ff7812 */ /* 0x040fe400078ac0ff */
[C---:B------:R-:W-:Y:S01]  /*40730*/  LOP3.LUT P6, RZ, R9.reuse, 0x4000, RZ, 0xc0, !PT ;  /* 0x0000400009ff7812 */ /* 0x040fe200078cc0ff */
[----:B------:R-:W4:Y:S02]  /*40740*/  LDL.LU R230, [R1+0x8ac] ;  /* 0x0008ac0001e67983 */ /* 0x000f240000300800 */
[----:B------:R-:W-:Y:S02]  /*40750*/  @P1 LOP3.LUT R22, R22, 0x20, RZ, 0xfc, !PT ;  /* 0x0000002016161812 */ /* 0x000fe400078efcff */
[----:B------:R-:W-:Y:S01]  /*40760*/  LOP3.LUT P1, RZ, R9, 0x200000, RZ, 0xc0, !PT ;  /* 0x0020000009ff7812 */ /* 0x000fe2000782c0ff */
[----:B------:R-:W4:Y:S01]  /*40770*/  LDL.LU R20, [R1+0x4ac] ;  /* 0x0004ac0001147983 */ /* 0x000f220000300800 */
[----:B------:R-:W-:-:S02]  /*40780*/  LOP3.LUT R22, R22, 0xffffffbf, RZ, 0xc0, !PT ;  /* 0xffffffbf16167812 */ /* 0x000fc400078ec0ff */
[C---:B------:R-:W-:Y:S01]  /*40790*/  LOP3.LUT P0, RZ, R9.reuse, 0x8000, RZ, 0xc0, !PT ;  /* 0x0000800009ff7812 */ /* 0x040fe2000780c0ff */
[----:B------:R-:W4:Y:S08]  /*407a0*/  LDL.LU R19, [R1+0x10a0] ;  /* 0x0010a00001137983 */ /* 0x000f300000300800 */
[----:B------:R-:W-:Y:S02]  /*407b0*/  @P1 LOP3.LUT R22, R22, 0x40, RZ, 0xfc, !PT ;  /* 0x0000004016161812 */ /* 0x000fe400078efcff */
[----:B------:R-:W-:-:S02]  /*407c0*/  LOP3.LUT P1, RZ, R9, 0x100000, RZ, 0xc0, !PT ;  /* 0x0010000009ff7812 */ /* 0x000fc4000782c0ff */
[----:B------:R-:W-:-:S11]  /*407d0*/  LOP3.LUT R22, R22, 0xffffff7f, RZ, 0xc0, !PT ;  /* 0xffffff7f16167812 */ /* 0x000fd600078ec0ff */
[----:B------:R-:W-:Y:S02]  /*407e0*/  @P1 LOP3.LUT R22, R22, 0x80, RZ, 0xfc, !PT ;  /* 0x0000008016161812 */ /* 0x000fe400078efcff */
[----:B------:R-:W-:Y:S02]  /*407f0*/  LOP3.LUT P1, RZ, R9, 0x80000, RZ, 0xc0, !PT ;  /* 0x0008000009ff7812 */ /* 0x000fe4000782c0ff */
        /* <DEDUP_REMOVED lines=8> */
[----:B------:R-:W-:Y:S01]  /*40880*/  LOP3.LUT P1, RZ, R9, 0x10000, RZ, 0xc0, !PT ;  /* 0x0001000009ff7812 */ /* 0x000fe2000782c0ff */
[----:B---3--:R2:W-:Y:S02]  /*40890*/  @P4 STG.E desc[UR6][R164.64], R18 ;  /* 0x00000012a4004986 */ /* 0x0085e4000c101906 */
[C---:B--2---:R-:W-:Y:S02]  /*408a0*/  IMAD.WIDE R164, R16.reuse, 0x4, R2 ;  /* 0x0000000410a47825 */ /* 0x044fe400078e0202 */
[----:B------:R-:W2:Y:S04]  /*408b0*/  LDL.LU R18, [R1+0xac] ;  /* 0x0000ac0001127983 */ /* 0x000ea80000300800 */
[----:B------:R1:W-:Y:S02]  /*408c0*/  @P5 STG.E desc[UR6][R164.64], R17 ;  /* 0x00000011a4005986 */ /* 0x0003e4000c101906 */
[----:B-1----:R-:W-:-:S02]  /*408d0*/  IMAD.WIDE R164, R16, 0x4, R4 ;  /* 0x0000000410a47825 */ /* 0x002fc400078e0204 */
[----:B------:R-:W3:Y:S04]  /*408e0*/  LDL.LU R17, [R1+0xca0] ;  /* 0x000ca00001117983 */ /* 0x000ee80000300800 */
[----:B----4-:R1:W-:Y:S04]  /*408f0*/  @P6 STG.E desc[UR6][R164.64], R15 ;  /* 0x0000000fa4006986 */ /* 0x0103e8000c101906 */
[----:B------:R-:W4:Y:S01]  /*40900*/  LDL.LU R16, [R1+0x10a8] ;  /* 0x0010a80001107983 */ /* 0x000f220000300800 */
[----:B-1----:R-:W-:-:S03]  /*40910*/  IMAD.WIDE R164, R13, 0x4, R2 ;  /* 0x000000040da47825 */ /* 0x002fc600078e0202 */
[----:B------:R-:W3:Y:S04]  /*40920*/  LDL.LU R15, [R1+0x8b0] ;  /* 0x0008b000010f7983 */ /* 0x000ee80000300800 */
[----:B------:R1:W-:Y:S02]  /*40930*/  @P0 STG.E desc[UR6][R164.64], R14 ;  /* 0x0000000ea4000986 */ /* 0x0003e4000c101906 */
[----:B-1----:R-:W-:Y:S02]  /*40940*/  IMAD.WIDE R164, R13, 0x4, R4 ;  /* 0x000000040da47825 */ /* 0x002fe400078e0204 */
[----:B------:R-:W3:Y:S04]  /*40950*/  LDL.LU R14, [R1+0x4b0] ;  /* 0x0004b000010e7983 */ /* 0x000ee80000300800 */
[----:B------:R1:W-:Y:S01]  /*40960*/  @P1 STG.E desc[UR6][R164.64], R23 ;  /* 0x00000017a4001986 */ /* 0x0003e2000c101906 */
[----:B------:R-:W-:-:S03]  /*40970*/  LOP3.LUT P1, RZ, R22, 0x400, RZ, 0xc0, !PT ;  /* 0x0000040016ff7812 */ /* 0x000fc6000782c0ff */
[----:B------:R-:W3:Y:S01]  /*40980*/  LDL.LU R13, [R1+0x10a4] ;  /* 0x0010a400010d7983 */ /* 0x000ee20000300800 */
[----:B-1----:R-:W-:-:S09]  /*40990*/  IMAD.WIDE R164, R12, 0x4, R2 ;  /* 0x000000040ca47825 */ /* 0x002fd200078e0202 */
[----:B------:R1:W-:Y:S02]  /*409a0*/  @P1 STG.E desc[UR6][R164.64], R228 ;  /* 0x000000e4a4001986 */ /* 0x0003e4000c101906 */
[----:B-1----:R-:W-:Y:S02]  /*409b0*/  IMAD.WIDE R164, R12, 0x4, R4 ;  /* 0x000000040ca47825 */ /* 0x002fe400078e0204 */
[----:B------:R-:W3:Y:S01]  /*409c0*/  LDL.LU R12, [R1+0xb0] ;  /* 0x0000b000010c7983 */ /* 0x000ee20000300800 */
[----:B------:R-:W-:-:S13]  /*409d0*/  LOP3.LUT P1, RZ, R22, 0x200, RZ, 0xc0, !PT ;  /* 0x0000020016ff7812 */ /* 0x000fda000782c0ff */
[----:B------:R1:W-:Y:S01]  /*409e0*/  @P1 STG.E desc[UR6][R164.64], R229 ;  /* 0x000000e5a4001986 */ /* 0x0003e2000c101906 */
[----:B------:R-:W-:Y:S01]  /*409f0*/  LOP3.LUT P1, RZ, R22, 0x100, RZ, 0xc0, !PT ;  /* 0x0000010016ff7812 */ /* 0x000fe2000782c0ff */
[----:B-1----:R-:W-:-:S12]  /*40a00*/  IMAD.WIDE R164, R167, 0x4, R2 ;  /* 0x00000004a7a47825 */ /* 0x002fd800078e0202 */
        /* <DEDUP_REMOVED lines=22> */
[----:B-1----:R-:W-:Y:S01]  /*40b70*/  IMAD.WIDE R164, R19, 0x4, R4 ;  /* 0x0000000413a47825 */ /* 0x002fe200078e0204 */
[C---:B------:R-:W-:Y:S02]  /*40b80*/  LOP3.LUT P6, RZ, R9.reuse, 0x20000000, RZ, 0xc0, !PT ;  /* 0x2000000009ff7812 */ /* 0x040fe400078cc0ff */
[----:B------:R-:W-:Y:S02]  /*40b90*/  LOP3.LUT P0, RZ, R9, 0x40000000, RZ, 0xc0, !PT ;  /* 0x4000000009ff7812 */ /* 0x000fe4000780c0ff */
[----:B--2---:R4:W-:Y:S02]  /*40ba0*/  @P3 STG.E desc[UR6][R164.64], R18 ;  /* 0x00000012a4003986 */ /* 0x0049e4000c101906 */
[----:B----4-:R-:W-:-:S05]  /*40bb0*/  IMAD.WIDE R164, R16, 0x4, R2 ;  /* 0x0000000410a47825 */ /* 0x010fca00078e0202 */
[----:B---3--:R1:W-:Y:S02]  /*40bc0*/  @P4 STG.E desc[UR6][R164.64], R17 ;  /* 0x00000011a4004986 */ /* 0x0083e4000c101906 */
[----:B-1----:R-:W-:-:S05]  /*40bd0*/  IMAD.WIDE R164, R16, 0x4, R4 ;  /* 0x0000000410a47825 */ /* 0x002fca00078e0204 */
[----:B------:R1:W-:Y:S02]  /*40be0*/  @P5 STG.E desc[UR6][R164.64], R15 ;  /* 0x0000000fa4005986 */ /* 0x0003e4000c101906 */
[----:B-1----:R-:W-:-:S05]  /*40bf0*/  IMAD.WIDE R164, R13, 0x4, R2 ;  /* 0x000000040da47825 */ /* 0x002fca00078e0202 */
[----:B------:R1:W-:Y:S02]  /*40c00*/  @P6 STG.E desc[UR6][R164.64], R14 ;  /* 0x0000000ea4006986 */ /* 0x0003e4000c101906 */
[----:B-1----:R-:W-:Y:S02]  /*40c10*/  IMAD.WIDE R164, R13, 0x4, R4 ;  /* 0x000000040da47825 */ /* 0x002fe400078e0204 */
[----:B------:R-:W2:Y:S04]  /*40c20*/  LDL.LU R14, [R1+0xca8] ;  /* 0x000ca800010e7983 */ /* 0x000ea80000300800 */
[----:B------:R-:W3:Y:S04]  /*40c30*/  LDL.LU R13, [R1+0x10b0] ;  /* 0x0010b000010d7983 */ /* 0x000ee80000300800 */
[----:B------:R-:W4:Y:S04]  /*40c40*/  LDL.LU R19, [R1+0xca4] ;  /* 0x000ca40001137983 */ /* 0x000f280000300800 */
[----:B------:R1:W-:Y:S04]  /*40c50*/  @P0 STG.E desc[UR6][R164.64], R12 ;  /* 0x0000000ca4000986 */ /* 0x0003e8000c101906 */
[----:B-1----:R-:W2:Y:S04]  /*40c60*/  LDL.LU R12, [R1+0x10ac] ;  /* 0x0010ac00010c7983 */ /* 0x002ea80000300800 */
[----:B------:R-:W3:Y:S04]  /*40c70*/  LDL.LU R18, [R1+0x8b4] ;  /* 0x0008b40001127983 */ /* 0x000ee80000300800 */
[----:B------:R-:W3:Y:S04]  /*40c80*/  LDL.LU R17, [R1+0x4b4] ;  /* 0x0004b40001117983 */ /* 0x000ee80000300800 */
[----:B------:R-:W3:Y:S04]  /*40c90*/  LDL.LU R16, [R1+0x10b4] ;  /* 0x0010b40001107983 */ /* 0x000ee80000300800 */
[----:B------:R-:W3:Y:S01]  /*40ca0*/  LDL.LU R15, [R1+0xb4] ;  /* 0x0000b400010f7983 */ /* 0x000ee20000300800 */
[----:B------:R-:W-:-:S02]  /*40cb0*/  LOP3.LUT P4, RZ, R9, 0x80000000, RZ, 0xc0, !PT ;  /* 0x8000000009ff7812 */ /* 0x000fc4000788c0ff */
[C---:B------:R-:W-:Y:S02]  /*40cc0*/  LOP3.LUT P5, RZ, R10.reuse, 0x1, RZ, 0xc0, !PT ;  /* 0x000000010aff7812 */ /* 0x040fe400078ac0ff */
[C---:B------:R-:W-:Y:S02]  /*40cd0*/  LOP3.LUT P6, RZ, R10.reuse, 0x2, RZ, 0xc0, !PT ;  /* 0x000000020aff7812 */ /* 0x040fe400078cc0ff */
[C---:B------:R-:W-:Y:S02]  /*40ce0*/  LOP3.LUT P0, RZ, R10.reuse, 0x4, RZ, 0xc0, !PT ;  /* 0x000000040aff7812 */ /* 0x040fe4000780c0ff */
        /* <DEDUP_REMOVED lines=10> */
[----:B------:R-:W-:Y:S01]  /*40d90*/  LOP3.LUT R0, R0, 0xbfffffff, RZ, 0xc0, !PT ;  /* 0xbfffffff00007812 */ /* 0x000fe200078ec0ff */
[----:B--2---:R-:W-:-:S05]  /*40da0*/  IMAD.WIDE R164, R12, 0x4, R2 ;  /* 0x000000040ca47825 */ /* 0x004fca00078e0202 */
[----:B----4-:R1:W-:Y:S02]  /*40db0*/  @P4 STG.E desc[UR6][R164.64], R19 ;  /* 0x00000013a4004986 */ /* 0x0103e4000c101906 */
[----:B-1----:R-:W-:Y:S02]  /*40dc0*/  IMAD.WIDE R164, R12, 0x4, R4 ;  /* 0x000000040ca47825 */ /* 0x002fe400078e0204 */
[----:B------:R-:W2:Y:S04]  /*40dd0*/  LDL.LU R12, [R1+0x8b8] ;  /* 0x0008b800010c7983 */ /* 0x000ea80000300800 */
        /* <DEDUP_REMOVED lines=12> */
[----:B---3--:R1:W-:Y:S04]  /*40ea0*/  @P5 STG.E desc[UR6][R164.64], R18 ;  /* 0x00000012a4005986 */ /* 0x0083e8000c101906 */
[----:B------:R-:W3:Y:S04]  /*40eb0*/  LDL.LU R20, [R1+0x8c0] ;  /* 0x0008c00001147983 */ /* 0x000ee80000300800 */
[----:B------:R-:W3:Y:S01]  /*40ec0*/  LDL.LU R19, [R1+0x10cc] ;  /* 0x0010cc0001137983 */ /* 0x000ee20000300800 */
[----:B-1----:R-:W-:-:S03]  /*40ed0*/  IMAD.WIDE R164, R16, 0x4, R2 ;  /* 0x0000000410a47825 */ /* 0x002fc600078e0202 */
[----:B------:R-:W3:Y:S04]  /*40ee0*/  LDL.LU R18, [R1+0x4c0] ;  /* 0x0004c00001127983 */ /* 0x000ee80000300800 */
[----:B------:R1:W-:Y:S02]  /*40ef0*/  @P6 STG.E desc[UR6][R164.64], R17 ;  /* 0x00000011a4006986 */ /* 0x0003e4000c101906 */
[----:B-1----:R-:W-:Y:S02]  /*40f00*/  IMAD.WIDE R164, R16, 0x4, R4 ;  /* 0x0000000410a47825 */ /* 0x002fe400078e0204 */
[----:B------:R-:W3:Y:S04]  /*40f10*/  LDL.LU R17, [R1+0xe34] ;  /* 0x000e340001117983 */ /* 0x000ee80000300800 */
[----:B------:R1:W-:Y:S04]  /*40f20*/  @P0 STG.E desc[UR6][R164.64], R15 ;  /* 0x0000000fa4000986 */ /* 0x0003e8000c101906 */
[----:B-1----:R-:W3:Y:S04]  /*40f30*/  LDL.LU R15, [R1+0x10c8] ;  /* 0x0010c800010f7983 */ /* 0x002ee80000300800 */
[----:B------:R-:W3:Y:S01]  /*40f40*/  LDL.LU R16, [R1+0xcb4] ;  /* 0x000cb40001107983 */ /* 0x000ee20000300800 */
[----:B------:R-:W-:-:S02]  /*40f50*/  @P1 LOP3.LUT R0, R0, 0x40000000, RZ, 0xfc, !PT ;  /* 0x4000000000001812 */ /* 0x000fc400078efcff */
        /* <DEDUP_REMOVED lines=11> */
[----:B------:R-:W-:-:S10]  /*41010*/  IMAD.WIDE R164, R13, 0x4, R2 ;  /* 0x000000040da47825 */ /* 0x000fd400078e0202 */
[----:B------:R-:W-:Y:S02]  /*41020*/  @P1 LOP3.LUT R22, R22, 0x4, RZ, 0xfc, !PT ;  /* 0x0000000416161812 */ /* 0x000fe400078efcff */
[----:B------:R-:W-:-:S13]  /*41030*/  LOP3.LUT P1, RZ, R10, 0x8, RZ, 0xc0, !PT ;  /* 0x000000080aff7812 */ /* 0x000fda000782c0ff */
[----:B------:R1:W-:Y:S01]  /*41040*/  @P1 STG.E desc[UR6][R164.64], R14 ;  /* 0x0000000ea4001986 */ /* 0x0003e2000c101906 */
[----:B------:R-:W-:Y:S01]  /*41050*/  LOP3.LUT P1, RZ, R22, 0x4, RZ, 0xc0, !PT ;  /* 0x0000000416ff7812 */ /* 0x000fe2000782c0ff */
[----:B-1----:R-:W-:Y:S02]  /*41060*/  IMAD.WIDE R164, R13, 0x4, R4 ;  /* 0x000000040da47825 */ /* 0x002fe400078e0204 */
[----:B------:R-:W3:Y:S04]  /*41070*/  LDL.LU R14, [R1+0x8c4] ;  /* 0x0008c400010e7983 */ /* 0x000ee80000300800 */
[----:B------:R-:W3:Y:S01]  /*41080*/  LDL.LU R13, [R1+0x10d0] ;  /* 0x0010d000010d7983 */ /* 0x000ee20000300800 */
[C---:B------:R-:W-:Y:S02]  /*41090*/  LOP3.LUT P2, RZ, R10.reuse, 0x1000, RZ, 0xc0, !PT ;  /* 0x000010000aff7812 */ /* 0x040fe4000784c0ff */
[----:B------:R-:W-:-:S03]  /*410a0*/  LOP3.LUT P3, RZ, R10, 0x2000, RZ, 0xc0, !PT ;  /* 0x000020000aff7812 */ /* 0x000fc6000786c0ff */
[----:B--2---:R4:W-:Y:S01]  /*410b0*/  @P1 STG.E desc[UR6][R164.64], R12 ;  /* 0x0000000ca4001986 */ /* 0x0049e2000c101906 */
[----:B------:R-:W-:Y:S01]  /*410c0*/  LOP3.LUT P1, RZ, R22, 0x2, RZ, 0xc0, !PT ;  /* 0x0000000216ff7812 */ /* 0x000fe2000782c0ff */
[----:B----4-:R-:W-:Y:S01]  /*410d0*/  IMAD.WIDE R164, R228, 0x4, R2 ;  /* 0x00000004e4a47825 */ /* 0x010fe200078e0202 */
[----:B------:R-:W-:Y:S01]  /*410e0*/  LOP3.LUT P4, RZ, R10, 0x4000, RZ, 0xc0, !PT ;  /* 0x000040000aff7812 */ /* 0x000fe2000788c0ff */
[----:B------:R-:W2:Y:S10]  /*410f0*/  LDL.LU R12, [R1+0x17b8] ;  /* 0x0017b800010c7983 */ /* 0x000eb40000300800 */
        /* <DEDUP_REMOVED lines=20> */
[----:B-1----:R-:W-:-:S05]  /*41240*/  IMAD.WIDE R22, R231, 0x4, R4 ;  /* 0x00000004e7167825 */ /* 0x002fca00078e0204 */
[----:B------:R3:W-:Y:S01]  /*41250*/  @P2 STG.E desc[UR6][R22.64], R230 ;  /* 0x000000e616002986 */ /* 0x0007e2000c101906 */
[----:B------:R-:W-:Y:S01]  /*41260*/  LOP3.LUT P6, RZ, R10, 0x10000, RZ, 0xc0, !PT ;  /* 0x000100000aff7812 */ /* 0x000fe200078cc0ff */
[----:B---3--:R-:W-:-:S05]  /*41270*/  IMAD.WIDE R22, R19, 0x4, R2 ;  /* 0x0000000413167825 */ /* 0x008fca00078e0202 */
[----:B------:R1:W-:Y:S02]  /*41280*/  @P3 STG.E desc[UR6][R22.64], R20 ;  /* 0x0000001416003986 */ /* 0x0003e4000c101906 */
[----:B-1----:R-:W-:-:S05]  /*41290*/  IMAD.WIDE R22, R19, 0x4, R4 ;  /* 0x0000000413167825 */ /* 0x002fca00078e0204 */
[----:B------:R1:W-:Y:S02]  /*412a0*/  @P4 STG.E desc[UR6][R22.64], R18 ;  /* 0x0000001216004986 */ /* 0x0003e4000c101906 */
[----:B-1----:R-:W-:-:S05]  /*412b0*/  IMAD.WIDE R22, R15, 0x4, R2 ;  /* 0x000000040f167825 */ /* 0x002fca00078e0202 */
[----:B------:R1:W-:Y:S02]  /*412c0*/  @P5 STG.E desc[UR6][R22.64], R17 ;  /* 0x0000001116005986 */ /* 0x0003e4000c101906 */
[----:B-1----:R-:W-:Y:S02]  /*412d0*/  IMAD.WIDE R22, R15, 0x4, R4 ;  /* 0x000000040f167825 */ /* 0x002fe400078e0204 */
[----:B------:R-:W3:Y:S04]  /*412e0*/  LDL.LU R15, [R1+0x10d4] ;  /* 0x0010d400010f7983 */ /* 0x000ee80000300800 */
[----:B------:R-:W4:Y:S04]  /*412f0*/  LDL.LU R20, [R1+0x4c4] ;  /* 0x0004c40001147983 */ /* 0x000f280000300800 */
[----:B------:R1:W-:Y:S04]  /*41300*/  @P6 STG.E desc[UR6][R22.64], R16 ;  /* 0x0000001016006986 */ /* 0x0003e8000c101906 */
[----:B------:R-:W2:Y:S04]  /*41310*/  LDL.LU R19, [R1+0xe38] ;  /* 0x000e380001137983 */ /* 0x000ea80000300800 */
[----:B-1----:R-:W3:Y:S01]  /*41320*/  LDL.LU R16, [R1+0x10d8] ;  /* 0x0010d80001107983 */ /* 0x002ee20000300800 */
[----:B------:R-:W-:-:S03]  /*41330*/  LOP3.LUT P0, RZ, R10, 0x20000, RZ, 0xc0, !PT ;  /* 0x000200000aff7812 */ /* 0x000fc6000780c0ff */
[----:B------:R-:W2:Y:S01]  /*41340*/  LDL.LU R18, [R1+0xcb8] ;  /* 0x000cb80001127983 */ /* 0x000ea20000300800 */
[----:B------:R-:W-:-:S03]  /*41350*/  IMAD.WIDE R22, R13, 0x4, R2 ;  /* 0x000000040d167825 */ /* 0x000fc600078e0202 */
[----:B------:R-:W2:Y:S06]  /*41360*/  LDL.LU R17, [R1+0x8c8] ;  /* 0x0008c80001117983 */ /* 0x000eac0000300800 */
[----:B------:R1:W-:Y:S04]  /*41370*/  @P0 STG.E desc[UR6][R22.64], R14 ;  /* 0x0000000e16000986 */ /* 0x0003e8000c101906 */
[----:B-1----:R-:W2:Y:S01]  /*41380*/  LDL.LU R14, [R1+0x4c8] ;  /* 0x0004c800010e7983 */ /* 0x002ea20000300800 */
[----:B------:R-:W-:-:S03]  /*41390*/  IMAD.WIDE R22, R13, 0x4, R4 ;  /* 0x000000040d167825 */ /* 0x000fc600078e0204 */
[----:B------:R-:W2:Y:S04]  /*413a0*/  LDL.LU R13, [R1+0xe3c] ;  /* 0x000e3c00010d7983 */ /* 0x000ea80000300800 */
[----:B------:R-:W2:Y:S01]  /*413b0*/  LDL.LU R228, [R1+0x10dc] ;  /* 0x0010dc0001e47983 */ /* 0x000ea20000300800 */
[C---:B------:R-:W-:Y:S02]  /*413c0*/  LOP3.LUT P4, RZ, R10.reuse, 0x40000, RZ, 0xc0, !PT ;  /* 0x000400000aff7812 */ /* 0x040fe4000788c0ff */
[C---:B------:R-:W-:Y:S01]  /*413d0*/  LOP3.LUT P5, RZ, R10.reuse, 0x80000, RZ, 0xc0, !PT ;  /* 0x000800000aff7812 */ /* 0x040fe200078ac0ff */
[----:B------:R-:W2:Y:S04]  /*413e0*/  LDL.LU R229, [R1+0xcbc] ;  /* 0x000cbc0001e57983 */ /* 0x000ea80000300800 */
[----:B------:R-:W2:Y:S01]  /*413f0*/  LDL.LU R166, [R1+0x10e4] ;  /* 0x0010e40001a67983 */ /* 0x000ea20000300800 */
        /* <DEDUP_REMOVED lines=11> */
[----:B----4-:R3:W-:Y:S02]  /*414b0*/  @P4 STG.E desc[UR6][R22.64], R20 ;  /* 0x0000001416004986 */ /* 0x0107e4000c101906 */
[----:B---3--:R-:W-:-:S05]  /*414c0*/  IMAD.WIDE R22, R16, 0x4, R2 ;  /* 0x0000000410167825 */ /* 0x008fca00078e0202 */
[----:B--2---:R1:W-:Y:S02]  /*414d0*/  @P5 STG.E desc[UR6][R22.64], R19 ;  /* 0x0000001316005986 */ /* 0x0043e4000c101906 */
[----:B-1----:R-:W-:Y:S02]  /*414e0*/  IMAD.WIDE R22, R16, 0x4, R4 ;  /* 0x0000000410167825 */ /* 0x002fe400078e0204 */
[----:B------:R-:W2:Y:S01]  /*414f0*/  LDL.LU R16, [R1+0x8cc] ;  /* 0x0008cc0001107983 */ /* 0x000ea20000300800 */
[----:B------:R-:W-:Y:S02]  /*41500*/  @P1 LOP3.LUT R0, R0, 0x400000, RZ, 0xfc, !PT ;  /* 0x0040000000001812 */ /* 0x000fe400078efcff */
[----:B------:R-:W-:Y:S01]  /*41510*/  LOP3.LUT P1, RZ, R10, 0x4000000, RZ, 0xc0, !PT ;  /* 0x040000000aff7812 */ /* 0x000fe2000782c0ff */
[----:B------:R-:W3:Y:S01]  /*41520*/  LDL.LU R167, [R1+0x4cc] ;  /* 0x0004cc0001a77983 */ /* 0x000ee20000300800 */
[----:B------:R-:W-:-:S03]  /*41530*/  LOP3.LUT R0, R0, 0xff7fffff, RZ, 0xc0, !PT ;  /* 0xff7fffff00007812 */ /* 0x000fc600078ec0ff */
[----:B------:R-:W4:Y:S04]  /*41540*/  LDL.LU R251, [R1+0xcc0] ;  /* 0x000cc00001fb7983 */ /* 0x000f280000300800 */
[----:B------:R-:W4:Y:S04]  /*41550*/  LDL.LU R250, [R1+0x10e0] ;  /* 0x0010e00001fa7983 */ /* 0x000f280000300800 */
[----:B------:R-:W-:Y:S01]  /*41560*/  @P1 LOP3.LUT R0, R0, 0x800000, RZ, 0xfc, !PT ;  /* 0x0080000000001812 */ /* 0x000fe200078efcff */
[----:B------:R-:W4:Y:S01]  /*41570*/  LDL.LU R249, [R1+0x8d0] ;  /* 0x0008d00001f97983 */ /* 0x000f220000300800 */
[----:B------:R-:W-:-:S02]  /*41580*/  LOP3.LUT P1, RZ, R10, 0x2000000, RZ, 0xc0, !PT ;  /* 0x020000000aff7812 */ /* 0x000fc4000782c0ff */
[----:B------:R-:W-:Y:S01]  /*41590*/  LOP3.LUT R0, R0, 0xfeffffff, RZ, 0xc0, !PT ;  /* 0xfeffffff00007812 */ /* 0x000fe200078ec0ff */
[----:B------:R-:W4:Y:S04]  /*415a0*/  LDL.LU R248, [R1+0x4d0] ;  /* 0x0004d00001f87983 */ /* 0x000f280000300800 */
[----:B------:R-:W4:Y:S01]  /*415b0*/  LDL.LU R252, [R1+0x10e8] ;  /* 0x0010e80001fc7983 */ /* 0x000f220000300800 */
[C---:B------:R-:W-:Y:S02]  /*415c0*/  LOP3.LUT P6, RZ, R10.reuse, 0x100000, RZ, 0xc0, !PT ;  /* 0x001000000aff7812 */ /* 0x040fe400078cc0ff */
[----:B------:R-:W-:Y:S01]  /*415d0*/  LOP3.LUT P0, RZ, R10, 0x200000, RZ, 0xc0, !PT ;  /* 0x002000000aff7812 */ /* 0x000fe2000780c0ff */
[----:B------:R-:W4:Y:S02]  /*415e0*/  LDL.LU R231, [R1+0xd0] ;  /* 0x0000d00001e77983 */ /* 0x000f240000300800 */
[----:B------:R-:W-:-:S02]  /*415f0*/  @P1 LOP3.LUT R0, R0, 0x1000000, RZ, 0xfc, !PT ;  /* 0x0100000000001812 */ /* 0x000fc400078efcff */
[----:B------:R-:W-:Y:S01]  /*41600*/  LOP3.LUT P1, RZ, R10, 0x1000000, RZ, 0xc0, !PT ;  /* 0x010000000aff7812 */ /* 0x000fe2000782c0ff */
[----:B------:R-:W4:Y:S01]  /*41610*/  LDL.LU R230, [R1+0xcc4] ;  /* 0x000cc40001e67983 */ /* 0x000f220000300800 */
[----:B------:R-:W-:-:S03]  /*41620*/  LOP3.LUT R0, R0, 0xfdffffff, RZ, 0xc0, !PT ;  /* 0xfdffffff00007812 */ /* 0x000fc600078ec0ff */
[----:B------:R-:W4:Y:S04]  /*41630*/  LDL.LU R20, [R1+0x10f0] ;  /* 0x0010f00001147983 */ /* 0x000f280000300800 */
[----:B------:R1:W-:Y:S04]  /*41640*/  @P6 STG.E desc[UR6][R22.64], R18 ;  /* 0x0000001216006986 */ /* 0x0003e8000c101906 */
[----:B------:R-:W-:Y:S01]  /*41650*/  @P1 LOP3.LUT R0, R0, 0x2000000, RZ, 0xfc, !PT ;  /* 0x0200000000001812 */ /* 0x000fe200078efcff */
[----:B------:R-:W4:Y:S01]  /*41660*/  LDL.LU R19, [R1+0x8d4] ;  /* 0x0008d40001137983 */ /* 0x000f220000300800 */
[----:B------:R-:W-:-:S02]  /*41670*/  LOP3.LUT P1, RZ, R10, 0x800000, RZ, 0xc0, !PT ;  /* 0x008000000aff7812 */ /* 0x000fc4000782c0ff */
[----:B------:R-:W-:Y:S01]  /*41680*/  LOP3.LUT R0, R0, 0xfbffffff, RZ, 0xc0, !PT ;  /* 0xfbffffff00007812 */ /* 0x000fe200078ec0ff */
[----:B-1----:R-:W-:-:S10]  /*41690*/  IMAD.WIDE R22, R15, 0x4, R2 ;  /* 0x000000040f167825 */ /* 0x002fd400078e0202 */
[----:B------:R-:W-:Y:S02]  /*416a0*/  @P1 LOP3.LUT R0, R0, 0x4000000, RZ, 0xfc, !PT ;  /* 0x0400000000001812 */ /* 0x000fe400078efcff */
[----:B------:R-:W-:Y:S01]  /*416b0*/  LOP3.LUT P1, RZ, R10, 0x400000, RZ, 0xc0, !PT ;  /* 0x004000000aff7812 */ /* 0x000fe2000782c0ff */
[----:B------:R1:W-:Y:S02]  /*416c0*/  @P0 STG.E desc[UR6][R22.64], R17 ;  /* 0x0000001116000986 */ /* 0x0003e4000c101906 */
[----:B-1----:R-:W-:Y:S02]  /*416d0*/  IMAD.WIDE R22, R15, 0x4, R4 ;  /* 0x000000040f167825 */ /* 0x002fe400078e0204 */
[----:B------:R-:W4:Y:S08]  /*416e0*/  LDL.LU R17, [R1+0x10ec] ;  /* 0x0010ec0001117983 */ /* 0x000f300000300800 */
[----:B------:R1:W-:Y:S01]  /*416f0*/  @P1 STG.E desc[UR6][R22.64], R14 ;  /* 0x0000000e16001986 */ /* 0x0003e2000c101906 */
[----:B------:R-:W-:-:S03]  /*41700*/  LOP3.LUT P1, RZ, R0, 0x4000000, RZ, 0xc0, !PT ;  /* 0x0400000000ff7812 */ /* 0x000fc6000782c0ff */
[----:B------:R-:W4:Y:S04]  /*41710*/  LDL.LU R18, [R1+0x4d4] ;  /* 0x0004d40001127983 */ /* 0x000f280000300800 */
[----:B------:R-:W4:Y:S01]  /*41720*/  LDL.LU R15, [R1+0xd4] ;  /* 0x0000d400010f7983 */ /* 0x000f220000300800 */
[----:B-1----:R-:W-:-:S03]  /*41730*/  IMAD.WIDE R22, R228, 0x4, R2 ;  /* 0x00000004e4167825 */ /* 0x002fc600078e0202 */
[----:B------:R-:W4:Y:S04]  /*41740*/  LDL.LU R14, [R1+0xcc8] ;  /* 0x000cc800010e7983 */ /* 0x000f280000300800 */
[----:B------:R1:W-:Y:S01]  /*41750*/  @P1 STG.E desc[UR6][R22.64], R13 ;  /* 0x0000000d16001986 */ /* 0x0003e2000c101906 */
[----:B------:R-:W-:-:S03]  /*41760*/  LOP3.LUT P1, RZ, R0, 0x2000000, RZ, 0xc0, !PT ;  /* 0x0200000000ff7812 */ /* 0x000fc6000782c0ff */
[----:B-1----:R-:W4:Y:S01]  /*41770*/  LDL.LU R13, [R1+0x10f4] ;  /* 0x0010f400010d7983 */ /* 0x002f220000300800 */
[----:B------:R-:W-:-:S09]  /*41780*/  IMAD.WIDE R22, R228, 0x4, R4 ;  /* 0x00000004e4167825 */ /* 0x000fd200078e0204 */
[----:B------:R1:W-:Y:S01]  /*41790*/  @P1 STG.E desc[UR6][R22.64], R229 ;  /* 0x000000e516001986 */ /* 0x0003e2000c101906 */
[----:B------:R-:W-:Y:S01]  /*417a0*/  LOP3.LUT P1, RZ, R0, 0x1000000, RZ, 0xc0, !PT ;  /* 0x0100000000ff7812 */ /* 0x000fe2000782c0ff */
[----:B-1----:R-:W-:-:S12]  /*417b0*/  IMAD.WIDE R22, R166, 0x4, R2 ;  /* 0x00000004a6167825 */ /* 0x002fd800078e0202 */
[----:B--2---:R1:W-:Y:S04]  /*417c0*/  @P1 STG.E desc[UR6][R22.64], R16 ;  /* 0x0000001016001986 */ /* 0x0043e8000c101906 */
[----:B-1----:R-:W2:Y:S01]  /*417d0*/  LDL.LU R16, [R1+0x8d8] ;  /* 0x0008d80001107983 */ /* 0x002ea20000300800 */
[----:B------:R-:W-:Y:S01]  /*417e0*/  LOP3.LUT P1, RZ, R0, 0x800000, RZ, 0xc0, !PT ;  /* 0x0080000000ff7812 */ /* 0x000fe2000782c0ff */
[----:B------:R-:W-:-:S12]  /*417f0*/  IMAD.WIDE R22, R166, 0x4, R4 ;  /* 0x00000004a6167825 */ /* 0x000fd800078e0204 */
[----:B---3--:R4:W-:Y:S01]  /*41800*/  @P1 STG.E desc[UR6][R22.64], R167 ;  /* 0x000000a716001986 */ /* 0x0089e2000c101906 */
[----:B------:R-:W-:Y:S01]  /*41810*/  LOP3.LUT P1, RZ, R0, 0x400000, RZ, 0xc0, !PT ;  /* 0x0040000000ff7812 */ /* 0x000fe2000782c0ff */
[----:B----4-:R-:W-:-:S12]  /*41820*/  IMAD.WIDE R22, R250, 0x4, R2 ;  /* 0x00000004fa167825 */ /* 0x010fd800078e0202 */
        /* <DEDUP_REMOVED lines=8> */
[----:B------:R-:W-:Y:S02]  /*418b0*/  LOP3.LUT P2, RZ, R10, 0x80000000, RZ, 0xc0, !PT ;  /* 0x800000000aff7812 */ /* 0x000fe4000784c0ff */
        /* <DEDUP_REMOVED lines=12> */
[----:B-1----:R-:W-:-:S05]  /*41980*/  IMAD.WIDE R22, R17, 0x4, R4 ;  /* 0x0000000411167825 */ /* 0x002fca00078e0204 */
[----:B------:R1:W-:Y:S02]  /*41990*/  @P5 STG.E desc[UR6][R22.64], R15 ;  /* 0x0000000f16005986 */ /* 0x0003e4000c101906 */
[C---:B-1----:R-:W-:Y:S02]  /*419a0*/  IMAD.WIDE R22, R13.reuse, 0x4, R2 ;  /* 0x000000040d167825 */ /* 0x042fe400078e0202 */
[----:B------:R-:W3:Y:S04]  /*419b0*/  LDL.LU R15, [R1+0x4dc] ;  /* 0x0004dc00010f7983 */ /* 0x000ee80000300800 */
[----:B------:R1:W-:Y:S02]  /*419c0*/  @P6 STG.E desc[UR6][R22.64], R14 ;  /* 0x0000000e16006986 */ /* 0x0003e4000c101906 */
[----:B-1----:R-:W-:-:S02]  /*419d0*/  IMAD.WIDE R22, R13, 0x4, R4 ;  /* 0x000000040d167825 */ /* 0x002fc400078e0204 */
[----:B------:R-:W4:Y:S04]  /*419e0*/  LDL.LU R14, [R1+0x1100] ;  /* 0x00110000010e7983 */ /* 0x000f280000300800 */
[----:B------:R-:W3:Y:S04]  /*419f0*/  LDL.LU R13, [R1+0xdc] ;  /* 0x0000dc00010d7983 */ /* 0x000ee80000300800 */
[----:B------:R-:W4:Y:S04]  /*41a00*/  LDL.LU R230, [R1+0x4d8] ;  /* 0x0004d80001e67983 */ /* 0x000f280000300800 */
[----:B------:R-:W3:Y:S01]  /*41a10*/  LDL.LU R20, [R1+0x10fc] ;  /* 0x0010fc0001147983 */ /* 0x000ee20000300800 */
[----:B------:R-:W-:-:S03]  /*41a20*/  LOP3.LUT P0, RZ, R11, 0x10, RZ, 0xc0, !PT ;  /* 0x000000100bff7812 */ /* 0x000fc6000780c0ff */
[----:B------:R-:W4:Y:S04]  /*41a30*/  LDL.LU R19, [R1+0xd8] ;  /* 0x0000d80001137983 */ /* 0x000f280000300800 */
[----:B------:R-:W4:Y:S04]  /*41a40*/  LDL.LU R18, [R1+0xccc] ;  /* 0x000ccc0001127983 */ /* 0x000f280000300800 */
[----:B------:R-:W4:Y:S04]  /*41a50*/  LDL.LU R17, [R1+0x10f8] ;  /* 0x0010f80001117983 */ /* 0x000f280000300800 */
[----:B--2---:R1:W-:Y:S04]  /*41a60*/  @P0 STG.E desc[UR6][R22.64], R16 ;  /* 0x0000001016000986 */ /* 0x0043e8000c101906 */
[----:B-1----:R-:W2:Y:S01]  /*41a70*/  LDL.LU R16, [R1+0x8dc] ;  /* 0x0008dc0001107983 */ /* 0x002ea20000300800 */
[----:B------:R-:W-:-:S02]  /*41a80*/  LOP3.LUT P1, RZ, R11, 0x20000, RZ, 0xc0, !PT ;  /* 0x000200000bff7812 */ /* 0x000fc4000782c0ff */
[----:B------:R-:W-:Y:S01]  /*41a90*/  LOP3.LUT R0, R0, 0xfffff7ff, RZ, 0xc0, !PT ;  /* 0xfffff7ff00007812 */ /* 0x000fe200078ec0ff */
[----:B------:R-:W2:Y:S04]  /*41aa0*/  LDL.LU R165, [R1+0xcd0] ;  /* 0x000cd00001a57983 */ /* 0x000ea80000300800 */
[----:B------:R-:W2:Y:S04]  /*41ab0*/  LDL.LU R228, [R1+0x1108] ;  /* 0x0011080001e47983 */ /* 0x000ea80000300800 */
[----:B------:R-:W2:Y:S02]  /*41ac0*/  LDL.LU R229, [R1+0x8e0] ;  /* 0x0008e00001e57983 */ /* 0x000ea40000300800 */
[----:B------:R-:W-:-:S02]  /*41ad0*/  @P1 LOP3.LUT R0, R0, 0x800, RZ, 0xfc, !PT ;  /* 0x0000080000001812 */ /* 0x000fc400078efcff */
[----:B------:R-:W-:Y:S01]  /*41ae0*/  LOP3.LUT P1, RZ, R11, 0x10000, RZ, 0xc0, !PT ;  /* 0x000100000bff7812 */ /* 0x000fe2000782c0ff */
[----:B------:R-:W2:Y:S01]  /*41af0*/  LDL.LU R167, [R1+0x1104] ;  /* 0x0011040001a77983 */ /* 0x000ea20000300800 */
[----:B------:R-:W-:-:S03]  /*41b00*/  LOP3.LUT R0, R0, 0xffffefff, RZ, 0xc0, !PT ;  /* 0xffffefff00007812 */ /* 0x000fc600078ec0ff */
[----:B------:R-:W2:Y:S04]  /*41b10*/  LDL.LU R166, [R1+0x4e0] ;  /* 0x0004e00001a67983 */ /* 0x000ea80000300800 */
[----:B------:R-:W2:Y:S04]  /*41b20*/  LDL.LU R251, [R1+0xe0] ;  /* 0x0000e00001fb7983 */ /* 0x000ea80000300800 */
[----:B------:R-:W-:Y:S01]  /*41b30*/  @P1 LOP3.LUT R0, R0, 0x1000, RZ, 0xfc, !PT ;  /* 0x0000100000001812 */ /* 0x000fe200078efcff */
[----:B------:R-:W2:Y:S01]  /*41b40*/  LDL.LU R250, [R1+0xcd4] ;  /* 0x000cd40001fa7983 */ /* 0x000ea20000300800 */
[----:B------:R-:W-:-:S02]  /*41b50*/  LOP3.LUT P1, RZ, R11, 0x8000, RZ, 0xc0, !PT ;  /* 0x000080000bff7812 */ /* 0x000fc4000782c0ff */
[----:B------:R-:W-:Y:S01]  /*41b60*/  LOP3.LUT R0, R0, 0xffffdfff, RZ, 0xc0, !PT ;  /* 0xffffdfff00007812 */ /* 0x000fe200078ec0ff */
[----:B------:R-:W2:Y:S01]  /*41b70*/  LDL.LU R249, [R1+0x110c] ;  /* 0x00110c0001f97983 */ /* 0x000ea20000300800 */
[C---:B------:R-:W-:Y:S02]  /*41b80*/  LOP3.LUT P4, RZ, R11.reuse, 0x20, RZ, 0xc0, !PT ;  /* 0x000000200bff7812 */ /* 0x040fe4000788c0ff */
[C---:B------:R-:W-:Y:S01]  /*41b90*/  LOP3.LUT P5, RZ, R11.reuse, 0x40, RZ, 0xc0, !PT ;  /* 0x000000400bff7812 */ /* 0x040fe200078ac0ff */
[----:B------:R-:W2:Y:S01]  /*41ba0*/  LDL.LU R248, [R1+0x8e4] ;  /* 0x0008e40001f87983 */ /* 0x000ea20000300800 */
[C---:B------:R-:W-:Y:S02]  /*41bb0*/  LOP3.LUT P6, RZ, R11.reuse, 0x80, RZ, 0xc0, !PT ;  /* 0x000000800bff7812 */ /* 0x040fe400078cc0ff */
[----:B------:R-:W-:Y:S01]  /*41bc0*/  LOP3.LUT P0, RZ, R11, 0x100, RZ, 0xc0, !PT ;  /* 0x000001000bff7812 */ /* 0x000fe2000780c0ff */
[----:B------:R-:W2:Y:S02]  /*41bd0*/  LDL.LU R231, [R1+0x1114] ;  /* 0x0011140001e77983 */ /* 0x000ea40000300800 */
[----:B------:R-:W-:-:S02]  /*41be0*/  @P1 LOP3.LUT R0, R0, 0x2000, RZ, 0xfc, !PT ;  /* 0x0000200000001812 */ /* 0x000fc400078efcff */
[----:B------:R-:W-:Y:S01]  /*41bf0*/  LOP3.LUT P1, RZ, R11, 0x4000, RZ, 0xc0, !PT ;  /* 0x000040000bff7812 */ /* 0x000fe2000782c0ff */
[----:B------:R-:W2:Y:S01]  /*41c00*/  LDL.LU R252, [R1+0x4e4] ;  /* 0x0004e40001fc7983 */ /* 0x000ea20000300800 */
        /* <DEDUP_REMOVED lines=15> */
[----:B---3--:R-:W-:-:S05]  /*41d00*/  IMAD.WIDE R22, R20, 0x4, R2 ;  /* 0x0000000414167825 */ /* 0x008fca00078e0202 */
[----:B----4-:R1:W-:Y:S02]  /*41d10*/  @P4 STG.E desc[UR6][R22.64], R230 ;  /* 0x000000e616004986 */ /* 0x0103e4000c101906 */
[----:B-1----:R-:W-:Y:S02]  /*41d20*/  IMAD.WIDE R22, R20, 0x4, R4 ;  /* 0x0000000414167825 */ /* 0x002fe400078e0204 */
[----:B------:R-:W3:Y:S04]  /*41d30*/  LDL.LU R230, [R1+0xe4] ;  /* 0x0000e40001e67983 */ /* 0x000ee80000300800 */
[----:B------:R1:W-:Y:S02]  /*41d40*/  @P5 STG.E desc[UR6][R22.64], R19 ;  /* 0x0000001316005986 */ /* 0x0003e4000c101906 */
[----:B-1----:R-:W-:-:S05]  /*41d50*/  IMAD.WIDE R22, R17, 0x4, R2 ;  /* 0x0000000411167825 */ /* 0x002fca00078e0202 */
[----:B------:R1:W-:Y:S02]  /*41d60*/  @P6 STG.E desc[UR6][R22.64], R18 ;  /* 0x0000001216006986 */ /* 0x0003e4000c101906 */
[----:B-1----:R-:W-:Y:S02]  /*41d70*/  IMAD.WIDE R22, R17, 0x4, R4 ;  /* 0x0000000411167825 */ /* 0x002fe400078e0204 */
[----:B------:R-:W4:Y:S04]  /*41d80*/  LDL.LU R18, [R1+0x1110] ;  /* 0x0011100001127983 */ /* 0x000f280000300800 */
[----:B------:R-:W4:Y:S04]  /*41d90*/  LDL.LU R20, [R1+0xcd8] ;  /* 0x000cd80001147983 */ /* 0x000f280000300800 */
[----:B------:R-:W4:Y:S04]  /*41da0*/  LDL.LU R17, [R1+0x8e8] ;  /* 0x0008e80001117983 */ /* 0x000f280000300800 */
[----:B--2---:R1:W-:Y:S02]  /*41db0*/  @P0 STG.E desc[UR6][R22.64], R16 ;  /* 0x0000001016000986 */ /* 0x0043e4000c101906 */
[----:B-1----:R-:W-:-:S02]  /*41dc0*/  IMAD.WIDE R22, R14, 0x4, R2 ;  /* 0x000000040e167825 */ /* 0x002fc400078e0202 */
[----:B------:R-:W2:Y:S04]  /*41dd0*/  LDL.LU R16, [R1+0x4e8] ;  /* 0x0004e80001107983 */ /* 0x000ea80000300800 */
[----:B------:R1:W-:Y:S01]  /*41de0*/  @P1 STG.E desc[UR6][R22.64], R15 ;  /* 0x0000000f16001986 */ /* 0x0003e2000c101906 */
[----:B------:R-:W-:-:S03]  /*41df0*/  LOP3.LUT P1, RZ, R0, 0x40000, RZ, 0xc0, !PT ;  /* 0x0004000000ff7812 */ /* 0x000fc6000782c0ff */
[----:B-1----:R-:W2:Y:S01]  /*41e00*/  LDL.LU R15, [R1+0x1118] ;  /* 0x00111800010f7983 */ /* 0x002ea20000300800 */
[----:B------:R-:W-:-:S03]  /*41e10*/  IMAD.WIDE R22, R14, 0x4, R4 ;  /* 0x000000040e167825 */ /* 0x000fc600078e0204 */
[----:B------:R-:W2:Y:S06]  /*41e20*/  LDL.LU R14, [R1+0xe8] ;  /* 0x0000e800010e7983 */ /* 0x000eac0000300800 */
[----:B------:R1:W-:Y:S04]  /*41e30*/  @P1 STG.E desc[UR6][R22.64], R13 ;  /* 0x0000000d16001986 */ /* 0x0003e8000c101906 */
[----:B-1----:R-:W2:Y:S04]  /*41e40*/  LDL.LU R13, [R1+0xcdc] ;  /* 0x000cdc00010d7983 */ /* 0x002ea80000300800 */
[----:B------:R-:W2:Y:S01]  /*41e50*/  LDL.LU R19, [R1+0x1120] ;  /* 0x0011200001137983 */ /* 0x000ea20000300800 */
[----:B------:R-:W-:Y:S01]  /*41e60*/  LOP3.LUT P1, RZ, R0, 0x20000, RZ, 0xc0, !PT ;  /* 0x0002000000ff7812 */ /* 0x000fe2000782c0ff */
[----:B------:R-:W-:-:S12]  /*41e70*/  IMAD.WIDE R22, R228, 0x4, R2 ;  /* 0x00000004e4167825 */ /* 0x000fd800078e0202 */
        /* <DEDUP_REMOVED lines=22> */
[----:B-1----:R-:W-:Y:S01]  /*41fe0*/  IMAD.WIDE R22, R231, 0x4, R4 ;  /* 0x00000004e7167825 */ /* 0x002fe200078e0204 */
[C---:B------:R-:W-:Y:S02]  /*41ff0*/  LOP3.LUT P5, RZ, R11.reuse, 0x200000, RZ, 0xc0, !PT ;  /* 0x002000000bff7812 */ /* 0x040fe400078ac0ff */
[C---:B------:R-:W-:Y:S02]  /*42000*/  LOP3.LUT P6, RZ, R11.reuse, 0x400000, RZ, 0xc0, !PT ;  /* 0x004000000bff7812 */ /* 0x040fe400078cc0ff */
[----:B---3--:R4:W-:Y:S01]  /*42010*/  @P2 STG.E desc[UR6][R22.64], R230 ;  /* 0x000000e616002986 */ /* 0x0089e2000c101906 */
[----:B------:R-:W-:Y:S01]  /*42020*/  LOP3.LUT P0, RZ, R11, 0x800000, RZ, 0xc0, !PT ;  /* 0x008000000bff7812 */ /* 0x000fe2000780c0ff */
[----:B----4-:R-:W-:-:S05]  /*42030*/  IMAD.WIDE R22, R18, 0x4, R2 ;  /* 0x0000000412167825 */ /* 0x010fca00078e0202 */
[----:B------:R1:W-:Y:S02]  /*42040*/  @P3 STG.E desc[UR6][R22.64], R20 ;  /* 0x0000001416003986 */ /* 0x0003e4000c101906 */
[----:B-1----:R-:W-:-:S05]  /*42050*/  IMAD.WIDE R22, R18, 0x4, R4 ;  /* 0x0000000412167825 */ /* 0x002fca00078e0204 */
[----:B------:R2:W-:Y:S02]  /*42060*/  @P4 STG.E desc[UR6][R22.64], R17 ;  /* 0x0000001116004986 */ /* 0x0005e4000c101906 */
[----:B--2---:R-:W-:-:S05]  /*42070*/  IMAD.WIDE R22, R15, 0x4, R2 ;  /* 0x000000040f167825 */ /* 0x004fca00078e0202 */
[----:B------:R1:W-:Y:S02]  /*42080*/  @P5 STG.E desc[UR6][R22.64], R16 ;  /* 0x0000001016005986 */ /* 0x0003e4000c101906 */
[----:B-1----:R-:W-:-:S05]  /*42090*/  IMAD.WIDE R22, R15, 0x4, R4 ;  /* 0x000000040f167825 */ /* 0x002fca00078e0204 */
[----:B------:R1:W-:Y:S02]  /*420a0*/  @P6 STG.E desc[UR6][R22.64], R14 ;  /* 0x0000000e16006986 */ /* 0x0003e4000c101906 */
[----:B-1----:R-:W-:-:S05]  /*420b0*/  IMAD.WIDE R22, R19, 0x4, R2 ;  /* 0x0000000413167825 */ /* 0x002fca00078e0202 */
[----:B------:R1:W-:Y:S04]  /*420c0*/  @P0 STG.E desc[UR6][R22.64], R13 ;  /* 0x0000000d16000986 */ /* 0x0003e8000c101906 */
[----:B-1----:R-:W2:Y:S04]  /*420d0*/  LDL.LU R13, [R1+0x8ec] ;  /* 0x0008ec00010d7983 */ /* 0x002ea80000300800 */
[----:B------:R-:W3:Y:S04]  /*420e0*/  LDL.LU R18, [R1+0x4ec] ;  /* 0x0004ec0001127983 */ /* 0x000ee80000300800 */
[----:B------:R-:W4:Y:S04]  /*420f0*/  LDL.LU R17, [R1+0x111c] ;  /* 0x00111c0001117983 */ /* 0x000f280000300800 */
[----:B------:R-:W3:Y:S04]  /*42100*/  LDL.LU R16, [R1+0xec] ;  /* 0x0000ec0001107983 */ /* 0x000ee80000300800 */
[----:B------:R-:W3:Y:S04]  /*42110*/  LDL.LU R15, [R1+0xce0] ;  /* 0x000ce000010f7983 */ /* 0x000ee80000300800 */
[----:B------:R-:W3:Y:S01]  /*42120*/  LDL.LU R14, [R1+0x1124] ;  /* 0x00112400010e7983 */ /* 0x000ee20000300800 */
[----:B------:R-:W-:-:S03]  /*42130*/  LOP3.LUT P4, RZ, R11, 0x1000000, RZ, 0xc0, !PT ;  /* 0x010000000bff7812 */ /* 0x000fc6000788c0ff */
[----:B------:R-:W3:Y:S01]  /*42140*/  LDL.LU R164, [R1+0x8f0] ;  /* 0x0008f00001a47983 */ /* 0x000ee20000300800 */
[----:B------:R-:W-:Y:S01]  /*42150*/  IMAD.WIDE R22, R19, 0x4, R4 ;  /* 0x0000000413167825 */ /* 0x000fe200078e0204 */
        /* <DEDUP_REMOVED lines=11> */
[----:B--2---:R1:W-:Y:S04]  /*42210*/  @P4 STG.E desc[UR6][R22.64], R13 ;  /* 0x0000000d16004986 */ /* 0x0043e8000c101906 */
[----:B-1----:R-:W2:Y:S04]  /*42220*/  LDL.LU R13, [R1+0x112c] ;  /* 0x00112c00010d7983 */ /* 0x002ea80000300800 */
[----:B------:R-:W2:Y:S04]  /*42230*/  LDL.LU R165, [R1+0x4f0] ;  /* 0x0004f00001a57983 */ /* 0x000ea80000300800 */
[----:B------:R-:W2:Y:S04]  /*42240*/  LDL.LU R228, [R1+0xf0] ;  /* 0x0000f00001e47983 */ /* 0x000ea80000300800 */
[----:B------:R-:W2:Y:S04]  /*42250*/  LDL.LU R166, [R1+0x1128] ;  /* 0x0011280001a67983 */ /* 0x000ea80000300800 */
[----:B------:R-:W2:Y:S04]  /*42260*/  LDL.LU R229, [R1+0xce4] ;  /* 0x000ce40001e57983 */ /* 0x000ea80000300800 */
[----:B------:R-:W2:Y:S01]  /*42270*/  LDL.LU R167, [R1+0x8f4] ;  /* 0x0008f40001a77983 */ /* 0x000ea20000300800 */
[----:B------:R-:W-:-:S02]  /*42280*/  @P1 LOP3.LUT R0, R0, 0x40, RZ, 0xfc, !PT ;  /* 0x0000004000001812 */ /* 0x000fc400078efcff */
[----:B------:R-:W-:Y:S01]  /*42290*/  LOP3.LUT P1, RZ, R12, 0x1, RZ, 0xc0, !PT ;  /* 0x000000010cff7812 */ /* 0x000fe2000782c0ff */
[----:B------:R-:W2:Y:S04]  /*422a0*/  LDL.LU R251, [R1+0x4f4] ;  /* 0x0004f40001fb7983 */ /* 0x000ea80000300800 */
[----:B------:R-:W2:Y:S01]  /*422b0*/  LDL.LU R250, [R1+0x1130] ;  /* 0x0011300001fa7983 */ /* 0x000ea20000300800 */
[----:B------:R-:W-:-:S03]  /*422c0*/  LOP3.LUT R0, R0, 0xffffff7f, RZ, 0xc0, !PT ;  /* 0xffffff7f00007812 */ /* 0x000fc600078ec0ff */
[----:B------:R-:W2:Y:S04]  /*422d0*/  LDL.LU R249, [R1+0xf4] ;  /* 0x0000f40001f97983 */ /* 0x000ea80000300800 */
[----:B------:R-:W-:Y:S01]  /*422e0*/  @P1 LOP3.LUT R0, R0, 0x80, RZ, 0xfc, !PT ;  /* 0x0000008000001812 */ /* 0x000fe200078efcff */
[----:B------:R-:W2:Y:S01]  /*422f0*/  LDL.LU R248, [R1+0xce8] ;  /* 0x000ce80001f87983 */ /* 0x000ea20000300800 */
[C---:B------:R-:W-:Y:S02]  /*42300*/  LOP3.LUT P1, RZ, R11.reuse, 0x80000000, RZ, 0xc0, !PT ;  /* 0x800000000bff7812 */ /* 0x040fe4000782c0ff */
[----:B------:R-:W-:Y:S01]  /*42310*/  LOP3.LUT R0, R0, 0xfffffeff, RZ, 0xc0, !PT ;  /* 0xfffffeff00007812 */ /* 0x000fe200078ec0ff */
[----:B------:R-:W2:Y:S01]  /*42320*/  LDL.LU R252, [R1+0x1138] ;  /* 0x0011380001fc7983 */ /* 0x000ea20000300800 */
[----:B------:R-:W-:-:S02]  /*42330*/  LOP3.LUT P5, RZ, R11, 0x2000000, RZ, 0xc0, !PT ;  /* 0x020000000bff7812 */ /* 0x000fc400078ac0ff */
[----:B------:R-:W-:Y:S01]  /*42340*/  LOP3.LUT P6, RZ, R11, 0x4000000, RZ, 0xc0, !PT ;  /* 0x040000000bff7812 */ /* 0x000fe200078cc0ff */
[----:B----4-:R-:W-:Y:S01]  /*42350*/  IMAD.WIDE R22, R17, 0x4, R2 ;  /* 0x0000000411167825 */ /* 0x010fe200078e0202 */
[----:B------:R-:W4:Y:S01]  /*42360*/  LDL.LU R231, [R1+0x8f8] ;  /* 0x0008f80001e77983 */ /* 0x000f220000300800 */
[----:B------:R-:W-:-:S03]  /*42370*/  LOP3.LUT P0, RZ, R11, 0x8000000, RZ, 0xc0, !PT ;  /* 0x080000000bff7812 */ /* 0x000fc6000780c0ff */
[----:B------:R-:W4:Y:S01]  /*42380*/  LDL.LU R230, [R1+0x4f8] ;  /* 0x0004f80001e67983 */ /* 0x000f220000300800 */
[----:B------:R-:W-:Y:S02]  /*42390*/  @P1 LOP3.LUT R0, R0, 0x100, RZ, 0xfc, !PT ;  /* 0x0000010000001812 */ /* 0x000fe400078efcff */
[----:B------:R-:W-:Y:S01]  /*423a0*/  LOP3.LUT P1, RZ, R11, 0x40000000, RZ, 0xc0, !PT ;  /* 0x400000000bff7812 */ /* 0x000fe2000782c0ff */
[----:B------:R-:W4:Y:S01]  /*423b0*/  LDL.LU R20, [R1+0x1134] ;  /* 0x0011340001147983 */ /* 0x000f220000300800 */
[----:B------:R-:W-:-:S03]  /*423c0*/  LOP3.LUT R0, R0, 0xfffffdff, RZ, 0xc0, !PT ;  /* 0xfffffdff00007812 */ /* 0x000fc600078ec0ff */
[----:B---3--:R1:W-:Y:S04]  /*423d0*/  @P5 STG.E desc[UR6][R22.64], R18 ;  /* 0x0000001216005986 */ /* 0x0083e8000c101906 */
[----:B------:R-:W3:Y:S04]  /*423e0*/  LDL.LU R19, [R1+0xf8] ;  /* 0x0000f80001137983 */ /* 0x000ee80000300800 */
[----:B------:R-:W-:Y:S02]  /*423f0*/  @P1 LOP3.LUT R0, R0, 0x200, RZ, 0xfc, !PT ;  /* 0x0000020000001812 */ /* 0x000fe400078efcff */
[----:B------:R-:W-:-:S02]  /*42400*/  LOP3.LUT P1, RZ, R11, 0x20000000, RZ, 0xc0, !PT ;  /* 0x200000000bff7812 */ /* 0x000fc4000782c0ff */
[----:B------:R-:W-:Y:S01]  /*42410*/  LOP3.LUT R0, R0, 0xfffffbff, RZ, 0xc0, !PT ;  /* 0xfffffbff00007812 */ /* 0x000fe200078ec0ff */
[----:B-1----:R-:W-:Y:S01]  /*42420*/  IMAD.WIDE R22, R17, 0x4, R4 ;  /* 0x0000000411167825 */ /* 0x002fe200078e0204 */
[----:B------:R-:W3:Y:S04]  /*42430*/  LDL.LU R18, [R1+0xcec] ;  /* 0x000cec0001127983 */ /* 0x000ee80000300800 */
[----:B------:R1:W-:Y:S04]  /*42440*/  @P6 STG.E desc[UR6][R22.64], R16 ;  /* 0x0000001016006986 */ /* 0x0003e8000c101906 */
[----:B------:R-:W3:Y:S01]  /*42450*/  LDL.LU R17, [R1+0x113c] ;  /* 0x00113c0001117983 */ /* 0x000ee20000300800 */
[----:B------:R-:W-:-:S02]  /*42460*/  @P1 LOP3.LUT R0, R0, 0x400, RZ, 0xfc, !PT ;  /* 0x0000040000001812 */ /* 0x000fc400078efcff */
[----:B------:R-:W-:Y:S01]  /*42470*/  LOP3.LUT P1, RZ, R11, 0x10000000, RZ, 0xc0, !PT ;  /* 0x100000000bff7812 */ /* 0x000fe2000782c0ff */
[C---:B-1----:R-:W-:Y:S01]  /*42480*/  IMAD.WIDE R22, R14.reuse, 0x4, R2 ;  /* 0x000000040e167825 */ /* 0x042fe200078e0202 */
[----:B------:R-:W3:Y:S04]  /*42490*/  LDL.LU R16, [R1+0x8fc] ;  /* 0x0008fc0001107983 */ /* 0x000ee80000300800 */
[----:B------:R1:W-:Y:S02]  /*424a0*/  @P0 STG.E desc[UR6][R22.64], R15 ;  /* 0x0000000f16000986 */ /* 0x0003e4000c101906 */
[----:B-1----:R-:W-:Y:S02]  /*424b0*/  IMAD.WIDE R22, R14, 0x4, R4 ;  /* 0x000000040e167825 */ /* 0x002fe400078e0204 */
[----:B------:R-:W3:Y:S04]  /*424c0*/  LDL.LU R15, [R1+0x4fc] ;  /* 0x0004fc00010f7983 */ /* 0x000ee80000300800 */
[----:B------:R2:W-:Y:S01]  /*424d0*/  @P1 STG.E desc[UR6][R22.64], R164 ;  /* 0x000000a416001986 */ /* 0x0005e2000c101906 */
[----:B------:R-:W-:-:S03]  /*424e0*/  LOP3.LUT P1, RZ, R0, 0x400, RZ, 0xc0, !PT ;  /* 0x0000040000ff7812 */ /* 0x000fc6000782c0ff */
[----:B------:R-:W3:Y:S01]  /*424f0*/  LDL.LU R14, [R1+0x1140] ;  /* 0x00114000010e7983 */ /* 0x000ee20000300800 */
[----:B--2---:R-:W-:-:S09]  /*42500*/  IMAD.WIDE R22, R13, 0x4, R2 ;  /* 0x000000040d167825 */ /* 0x004fd200078e0202 */
[----:B------:R1:W-:Y:S02]  /*42510*/  @P1 STG.E desc[UR6][R22.64], R165 ;  /* 0x000000a516001986 */ /* 0x0003e4000c101906 */
[----:B-1----:R-:W-:Y:S02]  /*42520*/  IMAD.WIDE R22, R13, 0x4, R4 ;  /* 0x000000040d167825 */ /* 0x002fe400078e0204 */
[----:B------:R-:W2:Y:S01]  /*42530*/  LDL.LU R13, [R1+0xfc] ;  /* 0x0000fc00010d7983 */ /* 0x000ea20000300800 */
        /* <DEDUP_REMOVED lines=21> */
[----:B----4-:R1:W-:Y:S01]  /*42690*/  @P1 STG.E desc[UR6][R22.64], R231 ;  /* 0x000000e716001986 */ /* 0x0103e2000c101906 */
[----:B------:R-:W-:Y:S01]  /*426a0*/  LOP3.LUT P4, RZ, R12, 0x80, RZ, 0xc0, !PT ;  /* 0x000000800cff7812 */ /* 0x000fe2000788c0ff */
[----:B-1----:R-:W-:-:S05]  /*426b0*/  IMAD.WIDE R22, R20, 0x4, R2 ;  /* 0x0000000414167825 */ /* 0x002fca00078e0202 */
[----:B------:R1:W-:Y:S01]  /*426c0*/  @P2 STG.E desc[UR6][R22.64], R230 ;  /* 0x000000e616002986 */ /* 0x0003e2000c101906 */
[----:B------:R-:W-:Y:S01]  /*426d0*/  LOP3.LUT P5, RZ, R12, 0x100, RZ, 0xc0, !PT ;  /* 0x000001000cff7812 */ /* 0x000fe200078ac0ff */
[----:B-1----:R-:W-:Y:S01]  /*426e0*/  IMAD.WIDE R22, R20, 0x4, R4 ;  /* 0x0000000414167825 */ /* 0x002fe200078e0204 */
[C---:B------:R-:W-:Y:S01]  /*426f0*/  LOP3.LUT P6, RZ, R12.reuse, 0x200, RZ, 0xc0, !PT ;  /* 0x000002000cff7812 */ /* 0x040fe200078cc0ff */
[----:B------:R-:W4:Y:S04]  /*42700*/  LDL.LU R20, [R1+0xcf0] ;  /* 0x000cf00001147983 */ /* 0x000f280000300800 */
[----:B---3--:R1:W-:Y:S01]  /*42710*/  @P3 STG.E desc[UR6][R22.64], R19 ;  /* 0x0000001316003986 */ /* 0x0083e2000c101906 */
[----:B------:R-:W-:Y:S01]  /*42720*/  LOP3.LUT P0, RZ, R12, 0x400, RZ, 0xc0, !PT ;  /* 0x000004000cff7812 */ /* 0x000fe2000780c0ff */
[----:B-1----:R-:W-:-:S05]  /*42730*/  IMAD.WIDE R22, R17, 0x4, R2 ;  /* 0x0000000411167825 */ /* 0x002fca00078e0202 */
[----:B------:R1:W-:Y:S02]  /*42740*/  @P4 STG.E desc[UR6][R22.64], R18 ;  /* 0x0000001216004986 */ /* 0x0003e4000c101906 */
[----:B-1----:R-:W-:-:S05]  /*42750*/  IMAD.WIDE R22, R17, 0x4, R4 ;  /* 0x0000000411167825 */ /* 0x002fca00078e0204 */
[----:B------:R1:W-:Y:S02]  /*42760*/  @P5 STG.E desc[UR6][R22.64], R16 ;  /* 0x0000001016005986 */ /* 0x0003e4000c101906 */
[----:B-1----:R-:W-:-:S05]  /*42770*/  IMAD.WIDE R22, R14, 0x4, R2 ;  /* 0x000000040e167825 */ /* 0x002fca00078e0202 */
[----:B------:R1:W-:Y:S02]  /*42780*/  @P6 STG.E desc[UR6][R22.64], R15 ;  /* 0x0000000f16006986 */ /* 0x0003e4000c101906 */
[----:B-1----:R-:W-:-:S05]  /*42790*/  IMAD.WIDE R22, R14, 0x4, R4 ;  /* 0x000000040e167825 */ /* 0x002fca00078e0204 */
[----:B--2---:R1:W-:Y:S04]  /*427a0*/  @P0 STG.E desc[UR6][R22.64], R13 ;  /* 0x0000000d16000986 */ /* 0x0043e8000c101906 */
[----:B-1----:R-:W2:Y:S04]  /*427b0*/  LDL.LU R13, [R1+0x1144] ;  /* 0x00114400010d7983 */ /* 0x002ea80000300800 */
[----:B------:R-:W3:Y:S04]  /*427c0*/  LDL.LU R19, [R1+0x900] ;  /* 0x0009000001137983 */ /* 0x000ee80000300800 */
[----:B------:R-:W3:Y:S04]  /*427d0*/  LDL.LU R18, [R1+0x500] ;  /* 0x0005000001127983 */ /* 0x000ee80000300800 */
[----:B------:R-:W3:Y:S04]  /*427e0*/  LDL.LU R17, [R1+0x1148] ;  /* 0x0011480001117983 */ /* 0x000ee80000300800 */
[----:B------:R-:W3:Y:S04]  /*427f0*/  LDL.LU R16, [R1+0x100] ;  /* 0x0001000001107983 */ /* 0x000ee80000300800 */
[----:B------:R-:W3:Y:S04]  /*42800*/  LDL.LU R15, [R1+0xcf4] ;  /* 0x000cf400010f7983 */ /* 0x000ee80000300800 */
[----:B------:R-:W3:Y:S01]  /*42810*/  LDL.LU R14, [R1+0x1150] ;  /* 0x00115000010e7983 */ /* 0x000ee20000300800 */
[----:B------:R-:W-:-:S02]  /*42820*/  LOP3.LUT P4, RZ, R12, 0x800, RZ, 0xc0, !PT ;  /* 0x000008000cff7812 */ /* 0x000fc4000788c0ff */
        /* <DEDUP_REMOVED lines=20> */
[C---:B------:R-:W-:Y:S02]  /*42970*/  LOP3.LUT P5, RZ, R12.reuse, 0x1000, RZ, 0xc0, !PT ;  /* 0x000010000cff7812 */ /* 0x040fe400078ac0ff */
[----:B------:R-:W-:-:S07]  /*42980*/  LOP3.LUT P6, RZ, R12, 0x2000, RZ, 0xc0, !PT ;  /* 0x000020000cff7812 */ /* 0x000fce00078cc0ff */
[----:B------:R-:W-:Y:S02]  /*42990*/  @P1 LOP3.LUT R0, R0, 0x2, RZ, 0xfc, !PT ;  /* 0x0000000200001812 */ /* 0x000fe400078efcff */
[C---:B------:R-:W-:Y:S02]  /*429a0*/  LOP3.LUT P1, RZ, R12.reuse, 0x10000, RZ, 0xc0, !PT ;  /* 0x000100000cff7812 */ /* 0x040fe4000782c0ff */
[----:B------:R-:W-:Y:S02]  /*429b0*/  LOP3.LUT P0, RZ, R12, 0x4000, RZ, 0xc0, !PT ;  /* 0x000040000cff7812 */ /* 0x000fe4000780c0ff */
[----:B------:R-:W-:-:S09]  /*429c0*/  LOP3.LUT R0, R0, 0xfffffffb, RZ, 0xc0, !PT ;  /* 0xfffffffb00007812 */ /* 0x000fd200078ec0ff */
[----:B------:R-:W-:Y:S02]  /*429d0*/  @P1 LOP3.LUT R0, R0, 0x4, RZ, 0xfc, !PT ;  /* 0x0000000400001812 */ /* 0x000fe400078efcff */
[----:B------:R-:W-:Y:S01]  /*429e0*/  LOP3.LUT P1, RZ, R12, 0x8000, RZ, 0xc0, !PT ;  /* 0x000080000cff7812 */ /* 0x000fe2000782c0ff */
        /* <DEDUP_REMOVED lines=18> */
[----:B---3--:R1:W-:Y:S02]  /*42b10*/  @P5 STG.E desc[UR6][R22.64], R19 ;  /* 0x0000001316005986 */ /* 0x0083e4000c101906 */
[----:B-1----:R-:W-:-:S02]  /*42b20*/  IMAD.WIDE R22, R17, 0x4, R2 ;  /* 0x0000000411167825 */ /* 0x002fc400078e0202 */
[----:B------:R-:W3:Y:S04]  /*42b30*/  LDL.LU R19, [R1+0x10c] ;  /* 0x00010c0001137983 */ /* 0x000ee80000300800 */
[----:B------:R1:W-:Y:S02]  /*42b40*/  @P6 STG.E desc[UR6][R22.64], R18 ;  /* 0x0000001216006986 */ /* 0x0003e4000c101906 */
[----:B-1----:R-:W-:Y:S02]  /*42b50*/  IMAD.WIDE R22, R17, 0x4, R4 ;  /* 0x0000000411167825 */ /* 0x002fe400078e0204 */
[----:B------:R-:W3:Y:S04]  /*42b60*/  LDL.LU R18, [R1+0xd00] ;  /* 0x000d000001127983 */ /* 0x000ee80000300800 */
[----:B------:R-:W3:Y:S04]  /*42b70*/  LDL.LU R17, [R1+0x1168] ;  /* 0x0011680001117983 */ /* 0x000ee80000300800 */
[----:B------:R1:W-:Y:S02]  /*42b80*/  @P0 STG.E desc[UR6][R22.64], R16 ;  /* 0x0000001016000986 */ /* 0x0003e4000c101906 */
[----:B-1----:R-:W-:-:S05]  /*42b90*/  IMAD.WIDE R22, R14, 0x4, R2 ;  /* 0x000000040e167825 */ /* 0x002fca00078e0202 */
[----:B------:R1:W-:Y:S02]  /*42ba0*/  @P1 STG.E desc[UR6][R22.64], R15 ;  /* 0x0000000f16001986 */ /* 0x0003e4000c101906 */
[----:B-1----:R-:W-:Y:S02]  /*42bb0*/  IMAD.WIDE R22, R14, 0x4, R4 ;  /* 0x000000040e167825 */ /* 0x002fe400078e0204 */
[----:B------:R-:W3:Y:S04]  /*42bc0*/  LDL.LU R15, [R1+0x910] ;  /* 0x00091000010f7983 */ /* 0x000ee80000300800 */
[----:B------:R-:W3:Y:S04]  /*42bd0*/  LDL.LU R14, [R1+0x510] ;  /* 0x00051000010e7983 */ /* 0x000ee80000300800 */
[----:B------:R-:W3:Y:S01]  /*42be0*/  LDL.LU R16, [R1+0x1164] ;  /* 0x0011640001107983 */ /* 0x000ee20000300800 */
[----:B------:R-:W-:-:S02]  /*42bf0*/  LOP3.LUT P1, RZ, R0, 0x4, RZ, 0xc0, !PT ;  /* 0x0000000400ff7812 */ /* 0x000fc4000782c0ff */
[C---:B------:R-:W-:Y:S02]  /*42c00*/  LOP3.LUT P2, RZ, R12.reuse, 0x1000000, RZ, 0xc0, !PT ;  /* 0x010000000cff7812 */ /* 0x040fe4000784c0ff */
[C---:B------:R-:W-:Y:S02]  /*42c10*/  LOP3.LUT P3, RZ, R12.reuse, 0x2000000, RZ, 0xc0, !PT ;  /* 0x020000000cff7812 */ /* 0x040fe4000786c0ff */
[C---:B------:R-:W-:Y:S02]  /*42c20*/  LOP3.LUT P4, RZ, R12.reuse, 0x4000000, RZ, 0xc0, !PT ;  /* 0x040000000cff7812 */ /* 0x040fe4000788c0ff */
[C---:B------:R-:W-:Y:S02]  /*42c30*/  LOP3.LUT P5, RZ, R12.reuse, 0x8000000, RZ, 0xc0, !PT ;  /* 0x080000000cff7812 */ /* 0x040fe400078ac0ff */
[C---:B------:R-:W-:Y:S02]  /*42c40*/  LOP3.LUT P6, RZ, R12.reuse, 0x10000000, RZ, 0xc0, !PT ;  /* 0x100000000cff7812 */ /* 0x040fe400078cc0ff */
[----:B------:R-:W-:Y:S01]  /*42c50*/  LOP3.LUT P0, RZ, R12, 0x20000000, RZ, 0xc0, !PT ;  /* 0x200000000cff7812 */ /* 0x000fe2000780c0ff */
[----:B--2---:R4:W-:Y:S01]  /*42c60*/  @P1 STG.E desc[UR6][R22.64], R13 ;  /* 0x0000000d16001986 */ /* 0x0049e2000c101906 */
[----:B------:R-:W-:Y:S01]  /*42c70*/  LOP3.LUT P1, RZ, R0, 0x2, RZ, 0xc0, !PT ;  /* 0x0000000200ff7812 */ /* 0x000fe2000782c0ff */
[----:B----4-:R-:W-:-:S02]  /*42c80*/  IMAD.WIDE R22, R165, 0x4, R2 ;  /* 0x00000004a5167825 */ /* 0x010fc400078e0202 */
        /* <DEDUP_REMOVED lines=19> */
[----:B------:R1:W-:Y:S02]  /*42dc0*/  @P1 STG.E desc[UR6][R22.64], R248 ;  /* 0x000000f816001986 */ /* 0x0003e4000c101906 */
[----:B-1----:R-:W-:-:S05]  /*42dd0*/  IMAD.WIDE R22, R252, 0x4, R4 ;  /* 0x00000004fc167825 */ /* 0x002fca00078e0204 */
[----:B------:R1:W-:Y:S02]  /*42de0*/  @P2 STG.E desc[UR6][R22.64], R231 ;  /* 0x000000e716002986 */ /* 0x0003e4000c101906 */
[----:B-1----:R-:W-:-:S05]  /*42df0*/  IMAD.WIDE R22, R20, 0x4, R2 ;  /* 0x0000000414167825 */ /* 0x002fca00078e0202 */
[----:B------:R1:W-:Y:S02]  /*42e00*/  @P3 STG.E desc[UR6][R22.64], R230 ;  /* 0x000000e616003986 */ /* 0x0003e4000c101906 */
[----:B-1----:R-:W-:-:S05]  /*42e10*/  IMAD.WIDE R22, R20, 0x4, R4 ;  /* 0x0000000414167825 */ /* 0x002fca00078e0204 */
[----:B---3--:R1:W-:Y:S02]  /*42e20*/  @P4 STG.E desc[UR6][R22.64], R19 ;  /* 0x0000001316004986 */ /* 0x0083e4000c101906 */
[----:B-1----:R-:W-:-:S05]  /*42e30*/  IMAD.WIDE R22, R17, 0x4, R2 ;  /* 0x0000000411167825 */ /* 0x002fca00078e0202 */
[----:B------:R1:W-:Y:S02]  /*42e40*/  @P5 STG.E desc[UR6][R22.64], R18 ;  /* 0x0000001216005986 */ /* 0x0003e4000c101906 */
[----:B-1----:R-:W-:Y:S02]  /*42e50*/  IMAD.WIDE R22, R17, 0x4, R4 ;  /* 0x0000000411167825 */ /* 0x002fe400078e0204 */
[----:B------:R-:W3:Y:S04]  /*42e60*/  LDL.LU R17, [R1+0x1174] ;  /* 0x0011740001117983 */ /* 0x000ee80000300800 */
[----:B------:R1:W-:Y:S02]  /*42e70*/  @P6 STG.E desc[UR6][R22.64], R15 ;  /* 0x0000000f16006986 */ /* 0x0003e4000c101906 */
[----:B-1----:R-:W-:-:S05]  /*42e80*/  IMAD.WIDE R22, R16, 0x4, R2 ;  /* 0x0000000410167825 */ /* 0x002fca00078e0202 */
[----:B------:R1:W-:Y:S04]  /*42e90*/  @P0 STG.E desc[UR6][R22.64], R14 ;  /* 0x0000000e16000986 */ /* 0x0003e8000c101906 */
[----:B-1----:R-:W4:Y:S04]  /*42ea0*/  LDL.LU R14, [R1+0x110] ;  /* 0x00011000010e7983 */ /* 0x002f280000300800 */
[----:B------:R-:W3:Y:S04]  /*42eb0*/  LDL.LU R15, [R1+0xd04] ;  /* 0x000d0400010f7983 */ /* 0x000ee80000300800 */
[----:B------:R-:W3:Y:S01]  /*42ec0*/  LDL.LU R20, [R1+0x116c] ;  /* 0x00116c0001147983 */ /* 0x000ee20000300800 */
[----:B------:R-:W-:-:S03]  /*42ed0*/  LOP3.LUT P4, RZ, R12, 0x40000000, RZ, 0xc0, !PT ;  /* 0x400000000cff7812 */ /* 0x000fc6000788c0ff */
[----:B------:R-:W3:Y:S01]  /*42ee0*/  LDL.LU R19, [R1+0x914] ;  /* 0x0009140001137983 */ /* 0x000ee20000300800 */
[----:B------:R-:W-:-:S03]  /*42ef0*/  IMAD.WIDE R22, R16, 0x4, R4 ;  /* 0x0000000410167825 */ /* 0x000fc600078e0204 */
[----:B------:R-:W3:Y:S01]  /*42f00*/  LDL.LU R18, [R1+0x514] ;  /* 0x0005140001127983 */ /* 0x000ee20000300800 */
[----:B------:R-:W-:-:S03]  /*42f10*/  LOP3.LUT P5, RZ, R12, 0x80000000, RZ, 0xc0, !PT ;  /* 0x800000000cff7812 */ /* 0x000fc600078ac0ff */
[----:B------:R-:W3:Y:S01]  /*42f20*/  LDL.LU R16, [R1+0x1170] ;  /* 0x0011700001107983 */ /* 0x000ee20000300800 */
[----:B------:R-:W-:Y:S02]  /*42f30*/  LOP3.LUT R10, R10, 0xfff7ffff, RZ, 0xc0, !PT ;  /* 0xfff7ffff0a0a7812 */ /* 0x000fe400078ec0ff */
[----:B--2---:R-:W-:-:S13]  /*42f40*/  LOP3.LUT P1, RZ, R13, 0x400, RZ, 0xc0, !PT ;  /* 0x000004000dff7812 */ /* 0x004fda000782c0ff */
[----:B------:R-:W-:Y:S02]  /*42f50*/  @P1 LOP3.LUT R10, R10, 0x80000, RZ, 0xfc, !PT ;  /* 0x000800000a0a1812 */ /* 0x000fe400078efcff */
[----:B------:R-:W-:Y:S02]  /*42f60*/  LOP3.LUT P1, RZ, R13, 0x200, RZ, 0xc0, !PT ;  /* 0x000002000dff7812 */ /* 0x000fe4000782c0ff */
[----:B------:R-:W-:Y:S01]  /*42f70*/  LOP3.LUT R10, R10, 0xffefffff, RZ, 0xc0, !PT ;  /* 0xffefffff0a0a7812 */ /* 0x000fe200078ec0ff */
[----:B----4-:R1:W-:Y:S04]  /*42f80*/  @P4 STG.E desc[UR6][R22.64], R14 ;  /* 0x0000000e16004986 */ /* 0x0103e8000c101906 */
[----:B-1----:R-:W2:Y:S01]  /*42f90*/  LDL.LU R14, [R1+0x114] ;  /* 0x00011400010e7983 */ /* 0x002ea20000300800 */
[----:B---3--:R-:W-:-:S05]  /*42fa0*/  IMAD.WIDE R22, R20, 0x4, R2 ;  /* 0x0000000414167825 */ /* 0x008fca00078e0202 */
[----:B------:R1:W-:Y:S04]  /*42fb0*/  @P5 STG.E desc[UR6][R22.64], R15 ;  /* 0x0000000f16005986 */ /* 0x0003e8000c101906 */
[----:B-1----:R-:W3:Y:S04]  /*42fc0*/  LDL.LU R15, [R1+0xd08] ;  /* 0x000d0800010f7983 */ /* 0x002ee80000300800 */
[----:B------:R-:W4:Y:S01]  /*42fd0*/  LDL.LU R0, [R1+0x918] ;  /* 0x0009180001007983 */ /* 0x000f220000300800 */
[----:B------:R-:W-:Y:S02]  /*42fe0*/  @P1 LOP3.LUT R10, R10, 0x100000, RZ, 0xfc, !PT ;  /* 0x001000000a0a1812 */ /* 0x000fe400078efcff */
[----:B------:R-:W-:Y:S01]  /*42ff0*/  LOP3.LUT P1, RZ, R13, 0x100, RZ, 0xc0, !PT ;  /* 0x000001000dff7812 */ /* 0x000fe2000782c0ff */
[----:B------:R-:W4:Y:S04]  /*43000*/  LDL.LU R164, [R1+0x518] ;  /* 0x0005180001a47983 */ /* 0x000f280000300800 */
[----:B------:R-:W4:Y:S01]  /*43010*/  LDL.LU R165, [R1+0x1178] ;  /* 0x0011780001a57983 */ /* 0x000f220000300800 */
[----:B------:R-:W-:-:S03]  /*43020*/  LOP3.LUT R10, R10, 0xffdfffff, RZ, 0xc0, !PT ;  /* 0xffdfffff0a0a7812 */ /* 0x000fc600078ec0ff */
[----:B------:R-:W4:Y:S04]  /*43030*/  LDL.LU R228, [R1+0x118] ;  /* 0x0001180001e47983 */ /* 0x000f280000300800 */
[----:B------:R-:W-:Y:S01]  /*43040*/  @P1 LOP3.LUT R10, R10, 0x200000, RZ, 0xfc, !PT ;  /* 0x002000000a0a1812 */ /* 0x000fe200078efcff */
[----:B------:R-:W4:Y:S01]  /*43050*/  LDL.LU R229, [R1+0xd0c] ;  /* 0x000d0c0001e57983 */ /* 0x000f220000300800 */
[----:B------:R-:W-:Y:S02]  /*43060*/  LOP3.LUT P1, RZ, R13, 0x80, RZ, 0xc0, !PT ;  /* 0x000000800dff7812 */ /* 0x000fe4000782c0ff */
[----:B------:R-:W-:Y:S01]  /*43070*/  LOP3.LUT R10, R10, 0xffbfffff, RZ, 0xc0, !PT ;  /* 0xffbfffff0a0a7812 */ /* 0x000fe200078ec0ff */
[----:B------:R-:W4:Y:S04]  /*43080*/  LDL.LU R166, [R1+0x1180] ;  /* 0x0011800001a67983 */ /* 0x000f280000300800 */
[----:B------:R-:W4:Y:S04]  /*43090*/  LDL.LU R167, [R1+0x91c] ;  /* 0x00091c0001a77983 */ /* 0x000f280000300800 */
[----:B------:R-:W4:Y:S02]  /*430a0*/  LDL.LU R251, [R1+0x51c] ;  /* 0x00051c0001fb7983 */ /* 0x000f240000300800 */
[----:B------:R-:W-:-:S02]  /*430b0*/  @P1 LOP3.LUT R10, R10, 0x400000, RZ, 0xfc, !PT ;  /* 0x004000000a0a1812 */ /* 0x000fc400078efcff */
[C---:B------:R-:W-:Y:S01]  /*430c0*/  LOP3.LUT P1, RZ, R13.reuse, 0x40, RZ, 0xc0, !PT ;  /* 0x000000400dff7812 */ /* 0x040fe2000782c0ff */
[----:B------:R-:W4:Y:S01]  /*430d0*/  LDL.LU R250, [R1+0x117c] ;  /* 0x00117c0001fa7983 */ /* 0x000f220000300800 */
[----:B------:R-:W-:Y:S02]  /*430e0*/  LOP3.LUT R10, R10, 0xff7fffff, RZ, 0xc0, !PT ;  /* 0xff7fffff0a0a7812 */ /* 0x000fe400078ec0ff */
[C---:B------:R-:W-:Y:S01]  /*430f0*/  LOP3.LUT P6, RZ, R13.reuse, 0x1, RZ, 0xc0, !PT ;  /* 0x000000010dff7812 */ /* 0x040fe200078cc0ff */
[----:B------:R-:W4:Y:S01]  /*43100*/  LDL.LU R249, [R1+0x11c] ;  /* 0x00011c0001f97983 */ /* 0x000f220000300800 */
[----:B------:R-:W-:-:S03]  /*43110*/  LOP3.LUT P0, RZ, R13, 0x2, RZ, 0xc0, !PT ;  /* 0x000000020dff7812 */ /* 0x000fc6000780c0ff */
[----:B------:R-:W4:Y:S04]  /*43120*/  LDL.LU R248, [R1+0xd10] ;  /* 0x000d100001f87983 */ /* 0x000f280000300800 */
[----:B------:R-:W-:Y:S01]  /*43130*/  @P1 LOP3.LUT R10, R10, 0x800000, RZ, 0xfc, !PT ;  /* 0x008000000a0a1812 */ /* 0x000fe200078efcff */
[----:B------:R-:W4:Y:S01]  /*43140*/  LDL.LU R252, [R1+0x1184] ;  /* 0x0011840001fc7983 */ /* 0x000f220000300800 */
[C---:B------:R-:W-:Y:S02]  /*43150*/  LOP3.LUT P1, RZ, R13.reuse, 0x20, RZ, 0xc0, !PT ;  /* 0x000000200dff7812 */ /* 0x040fe4000782c0ff */
[----:B------:R-:W-:Y:S01]  /*43160*/  LOP3.LUT R10, R10, 0xfeffffff, RZ, 0xc0, !PT ;  /* 0xfeffffff0a0a7812 */ /* 0x000fe200078ec0ff */
[----:B------:R-:W-:Y:S01]  /*43170*/  IMAD.WIDE R22, R20, 0x4, R4 ;  /* 0x0000000414167825 */ /* 0x000fe200078e0204 */
[----:B------:R-:W4:Y:S09]  /*43180*/  LDL.LU R231, [R1+0x920] ;  /* 0x0009200001e77983 */ /* 0x000f320000300800 */
[----:B------:R-:W-:Y:S01]  /*43190*/  @P1 LOP3.LUT R10, R10, 0x1000000, RZ, 0xfc, !PT ;  /* 0x010000000a0a1812 */ /* 0x000fe200078efcff */
[----:B------:R1:W-:Y:S01]  /*431a0*/  @P6 STG.E desc[UR6][R22.64], R19 ;  /* 0x0000001316006986 */ /* 0x0003e2000c101906 */
[----:B------:R-:W-:-:S02]  /*431b0*/  LOP3.LUT P1, RZ, R13, 0x10, RZ, 0xc0, !PT ;  /* 0x000000100dff7812 */ /* 0x000fc4000782c0ff */
[----:B------:R-:W-:Y:S01]  /*431c0*/  LOP3.LUT R10, R10, 0xfdffffff, RZ, 0xc0, !PT ;  /* 0xfdffffff0a0a7812 */ /* 0x000fe200078ec0ff */
[----:B------:R-:W4:Y:S04]  /*431d0*/  LDL.LU R230, [R1+0x520] ;  /* 0x0005200001e67983 */ /* 0x000f280000300800 */
[----:B------:R-:W4:Y:S01]  /*431e0*/  LDL.LU R20, [R1+0x118c] ;  /* 0x00118c0001147983 */ /* 0x000f220000300800 */
[----:B-1----:R-:W-:-:S03]  /*431f0*/  IMAD.WIDE R22, R17, 0x4, R2 ;  /* 0x0000000411167825 */ /* 0x002fc600078e0202 */
[----:B------:R-:W4:Y:S02]  /*43200*/  LDL.LU R19, [R1+0x120] ;  /* 0x0001200001137983 */ /* 0x000f240000300800 */
[----:B------:R-:W-:Y:S02]  /*43210*/  @P1 LOP3.LUT R10, R10, 0x2000000, RZ, 0xfc, !PT ;  /* 0x020000000a0a1812 */ /* 0x000fe400078efcff */
[----:B------:R-:W-:Y:S02]  /*43220*/  LOP3.LUT P1, RZ, R13, 0x8, RZ, 0xc0, !PT ;  /* 0x000000080dff7812 */ /* 0x000fe4000782c0ff */
[----:B------:R-:W-:Y:S01]  /*43230*/  LOP3.LUT R10, R10, 0xfbffffff, RZ, 0xc0, !PT ;  /* 0xfbffffff0a0a7812 */ /* 0x000fe200078ec0ff */
[----:B------:R1:W-:Y:S10]  /*43240*/  @P0 STG.E desc[UR6][R22.64], R18 ;  /* 0x0000001216000986 */ /* 0x0003f4000c101906 */
[----:B------:R-:W-:-:S02]  /*43250*/  @P1 LOP3.LUT R10, R10, 0x4000000, RZ, 0xfc, !PT ;  /* 0x040000000a0a1812 */ /* 0x000fc400078efcff */
[----:B------:R-:W-:Y:S01]  /*43260*/  LOP3.LUT P1, RZ, R13, 0x4, RZ, 0xc0, !PT ;  /* 0x000000040dff7812 */ /* 0x000fe2000782c0ff */
[----:B-1----:R-:W-:Y:S01]  /*43270*/  IMAD.WIDE R22, R17, 0x4, R4 ;  /* 0x0000000411167825 */ /* 0x002fe200078e0204 */
[----:B------:R-:W4:Y:S04]  /*43280*/  LDL.LU R18, [R1+0xd14] ;  /* 0x000d140001127983 */ /* 0x000f280000300800 */
[----:B------:R-:W4:Y:S07]  /*43290*/  LDL.LU R17, [R1+0x1188] ;  /* 0x0011880001117983 */ /* 0x000f2e0000300800 */
[----:B--2---:R1:W-:Y:S01]  /*432a0*/  @P1 STG.E desc[UR6][R22.64], R14 ;  /* 0x0000000e16001986 */ /* 0x0043e2000c101906 */
[----:B------:R-:W-:Y:S01]  /*432b0*/  LOP3.LUT P1, RZ, R10, 0x4000000, RZ, 0xc0, !PT ;  /* 0x040000000aff7812 */ /* 0x000fe2000782c0ff */
[----:B-1----:R-:W-:-:S02]  /*432c0*/  IMAD.WIDE R22, R16, 0x4, R2 ;  /* 0x0000000410167825 */ /* 0x002fc400078e0202 */
[----:B------:R-:W2:Y:S10]  /*432d0*/  LDL.LU R14, [R1+0x17b0] ;  /* 0x0017b000010e7983 */ /* 0x000eb40000300800 */
[----:B---3--:R1:W-:Y:S04]  /*432e0*/  @P1 STG.E desc[UR6][R22.64], R15 ;  /* 0x0000000f16001986 */ /* 0x0083e8000c101906 */
[----:B-1----:R-:W3:Y:S01]  /*432f0*/  LDL.LU R15, [R1+0x17ac] ;  /* 0x0017ac00010f7983 */ /* 0x002ee20000300800 */
[----:B------:R-:W-:-:S03]  /*43300*/  IMAD.WIDE R22, R16, 0x4, R4 ;  /* 0x0000000410167825 */ /* 0x000fc600078e0204 */
[----:B------:R-:W2:Y:S01]  /*43310*/  LDL.LU R16, [R1+0x924] ;  /* 0x0009240001107983 */ /* 0x000ea20000300800 */
[----:B------:R-:W-:-:S13]  /*43320*/  LOP3.LUT P1, RZ, R10, 0x2000000, RZ, 0xc0, !PT ;  /* 0x020000000aff7812 */ /* 0x000fda000782c0ff */
[----:B----4-:R1:W-:Y:S01]  /*43330*/  @P1 STG.E desc[UR6][R22.64], R0 ;  /* 0x0000000016001986 */ /* 0x0103e2000c101906 */
        /* <DEDUP_REMOVED lines=32> */
[C---:B-1----:R-:W-:Y:S02]  /*43540*/  IMAD.WIDE R22, R17.reuse, 0x4, R2 ;  /* 0x0000000411167825 */ /* 0x042fe400078e0202 */
[----:B------:R-:W4:Y:S04]  /*43550*/  LDL.LU R19, [R1+0x528] ;  /* 0x0005280001137983 */ /* 0x000f280000300800 */
[----:B------:R1:W-:Y:S02]  /*43560*/  @P6 STG.E desc[UR6][R22.64], R18 ;  /* 0x0000001216006986 */ /* 0x0003e4000c101906 */
[----:B-1----:R-:W-:-:S02]  /*43570*/  IMAD.WIDE R22, R17, 0x4, R4 ;  /* 0x0000000411167825 */ /* 0x002fc400078e0204 */
[----:B------:R-:W3:Y:S04]  /*43580*/  LDL.LU R18, [R1+0x1194] ;  /* 0x0011940001127983 */ /* 0x000ee80000300800 */
[----:B------:R-:W4:Y:S04]  /*43590*/  LDL.LU R17, [R1+0x524] ;  /* 0x0005240001117983 */ /* 0x000f280000300800 */
[----:B--2---:R1:W-:Y:S04]  /*435a0*/  @P0 STG.E desc[UR6][R22.64], R16 ;  /* 0x0000001016000986 */ /* 0x0043e8000c101906 */
[----:B-1----:R-:W2:Y:S04]  /*435b0*/  LDL.LU R16, [R1+0x1190] ;  /* 0x0011900001107983 */ /* 0x002ea80000300800 */
[----:B------:R-:W3:Y:S04]  /*435c0*/  LDL.LU R248, [R1+0x124] ;  /* 0x0001240001f87983 */ /* 0x000ee80000300800 */
[----:B------:R-:W3:Y:S04]  /*435d0*/  LDL.LU R252, [R1+0xd18] ;  /* 0x000d180001fc7983 */ /* 0x000ee80000300800 */
[----:B------:R-:W3:Y:S04]  /*435e0*/  LDL.LU R231, [R1+0x1198] ;  /* 0x0011980001e77983 */ /* 0x000ee80000300800 */
[----:B------:R-:W3:Y:S01]  /*435f0*/  LDL.LU R230, [R1+0x928] ;  /* 0x0009280001e67983 */ /* 0x000ee20000300800 */
[----:B------:R-:W-:-:S03]  /*43600*/  LOP3.LUT P4, RZ, R13, 0x20000, RZ, 0xc0, !PT ;  /* 0x000200000dff7812 */ /* 0x000fc6000788c0ff */
[----:B------:R-:W3:Y:S01]  /*43610*/  LDL.LU R20, [R1+0x128] ;  /* 0x0001280001147983 */ /* 0x000ee20000300800 */
        /* <DEDUP_REMOVED lines=13> */
[----:B--2---:R-:W-:-:S05]  /*436f0*/  IMAD.WIDE R22, R16, 0x4, R2 ;  /* 0x0000000410167825 */ /* 0x004fca00078e0202 */
[----:B----4-:R1:W-:Y:S02]  /*43700*/  @P4 STG.E desc[UR6][R22.64], R17 ;  /* 0x0000001116004986 */ /* 0x0103e4000c101906 */
[----:B-1----:R-:W-:Y:S02]  /*43710*/  IMAD.WIDE R22, R16, 0x4, R4 ;  /* 0x0000000410167825 */ /* 0x002fe400078e0204 */
[----:B------:R-:W2:Y:S04]  /*43720*/  LDL.LU R16, [R1+0xd1c] ;  /* 0x000d1c0001107983 */ /* 0x000ea80000300800 */
[----:B------:R-:W4:Y:S04]  /*43730*/  LDL.LU R17, [R1+0x119c] ;  /* 0x00119c0001117983 */ /* 0x000f280000300800 */
[----:B------:R-:W2:Y:S04]  /*43740*/  LDL.LU R164, [R1+0x92c] ;  /* 0x00092c0001a47983 */ /* 0x000ea80000300800 */
[----:B------:R-:W2:Y:S04]  /*43750*/  LDL.LU R228, [R1+0x11a4] ;  /* 0x0011a40001e47983 */ /* 0x000ea80000300800 */
[----:B------:R-:W2:Y:S01]  /*43760*/  LDL.LU R165, [R1+0x52c] ;  /* 0x00052c0001a57983 */ /* 0x000ea20000300800 */
[----:B------:R-:W-:-:S03]  /*43770*/  LOP3.LUT R10, R10, 0xffff7fff, RZ, 0xc0, !PT ;  /* 0xffff7fff0a0a7812 */ /* 0x000fc600078ec0ff */
[----:B------:R-:W2:Y:S01]  /*43780*/  LDL.LU R229, [R1+0x12c] ;  /* 0x00012c0001e57983 */ /* 0x000ea20000300800 */
[----:B------:R-:W-:Y:S02]  /*43790*/  @P1 LOP3.LUT R10, R10, 0x8000, RZ, 0xfc, !PT ;  /* 0x000080000a0a1812 */ /* 0x000fe400078efcff */
[C---:B------:R-:W-:Y:S01]  /*437a0*/  LOP3.LUT P1, RZ, R13.reuse, 0x1000000, RZ, 0xc0, !PT ;  /* 0x010000000dff7812 */ /* 0x040fe2000782c0ff */
[----:B------:R-:W2:Y:S04]  /*437b0*/  LDL.LU R166, [R1+0xd20] ;  /* 0x000d200001a67983 */ /* 0x000ea80000300800 */
[----:B------:R-:W2:Y:S01]  /*437c0*/  LDL.LU R167, [R1+0x11a0] ;  /* 0x0011a00001a77983 */ /* 0x000ea20000300800 */
[----:B------:R-:W-:Y:S02]  /*437d0*/  LOP3.LUT R10, R10, 0xfffeffff, RZ, 0xc0, !PT ;  /* 0xfffeffff0a0a7812 */ /* 0x000fe400078ec0ff */
[C---:B------:R-:W-:Y:S01]  /*437e0*/  LOP3.LUT P5, RZ, R13.reuse, 0x40000, RZ, 0xc0, !PT ;  /* 0x000400000dff7812 */ /* 0x040fe200078ac0ff */
[----:B------:R-:W2:Y:S04]  /*437f0*/  LDL.LU R251, [R1+0x930] ;  /* 0x0009300001fb7983 */ /* 0x000ea80000300800 */
[----:B------:R-:W-:Y:S01]  /*43800*/  @P1 LOP3.LUT R10, R10, 0x10000, RZ, 0xfc, !PT ;  /* 0x000100000a0a1812 */ /* 0x000fe200078efcff */
[----:B------:R-:W2:Y:S01]  /*43810*/  LDL.LU R249, [R1+0x11a8] ;  /* 0x0011a80001f97983 */ /* 0x000ea20000300800 */
[----:B------:R-:W-:-:S02]  /*43820*/  LOP3.LUT P1, RZ, R13, 0x800000, RZ, 0xc0, !PT ;  /* 0x008000000dff7812 */ /* 0x000fc4000782c0ff */
[----:B------:R-:W-:Y:S01]  /*43830*/  LOP3.LUT R10, R10, 0xfffdffff, RZ, 0xc0, !PT ;  /* 0xfffdffff0a0a7812 */ /* 0x000fe200078ec0ff */
[----:B------:R-:W2:Y:S01]  /*43840*/  LDL.LU R250, [R1+0x530] ;  /* 0x0005300001fa7983 */ /* 0x000ea20000300800 */
[----:B------:R-:W-:-:S09]  /*43850*/  LOP3.LUT P6, RZ, R13, 0x80000, RZ, 0xc0, !PT ;  /* 0x000800000dff7812 */ /* 0x000fd200078cc0ff */
[----:B------:R-:W-:Y:S02]  /*43860*/  @P1 LOP3.LUT R10, R10, 0x20000, RZ, 0xfc, !PT ;  /* 0x000200000a0a1812 */ /* 0x000fe400078efcff */
[C---:B------:R-:W-:Y:S01]  /*43870*/  LOP3.LUT P1, RZ, R13.reuse, 0x400000, RZ, 0xc0, !PT ;  /* 0x004000000dff7812 */ /* 0x040fe2000782c0ff */
[----:B---3--:R1:W-:Y:S01]  /*43880*/  @P5 STG.E desc[UR6][R22.64], R248 ;  /* 0x000000f816005986 */ /* 0x0083e2000c101906 */
[----:B------:R-:W-:Y:S02]  /*43890*/  LOP3.LUT P0, RZ, R13, 0x100000, RZ, 0xc0, !PT ;  /* 0x001000000dff7812 */ /* 0x000fe4000780c0ff */
[----:B------:R-:W-:Y:S01]  /*438a0*/  LOP3.LUT R10, R10, 0xfffbffff, RZ, 0xc0, !PT ;  /* 0xfffbffff0a0a7812 */ /* 0x000fe200078ec0ff */
[----:B-1----:R-:W-:-:S08]  /*438b0*/  IMAD.WIDE R22, R231, 0x4, R2 ;  /* 0x00000004e7167825 */ /* 0x002fd000078e0202 */
[----:B------:R-:W-:Y:S01]  /*438c0*/  @P1 LOP3.LUT R10, R10, 0x40000, RZ, 0xfc, !PT ;  /* 0x000400000a0a1812 */ /* 0x000fe200078efcff */
[----:B------:R-:W3:Y:S01]  /*438d0*/  LDL.LU R248, [R1+0x130] ;  /* 0x0001300001f87983 */ /* 0x000ee20000300800 */
[----:B------:R-:W-:-:S03]  /*438e0*/  LOP3.LUT P1, RZ, R13, 0x200000, RZ, 0xc0, !PT ;  /* 0x002000000dff7812 */ /* 0x000fc6000782c0ff */
[----:B------:R1:W-:Y:S02]  /*438f0*/  @P6 STG.E desc[UR6][R22.64], R252 ;  /* 0x000000fc16006986 */ /* 0x0003e4000c101906 */
[----:B-1----:R-:W-:Y:S02]  /*43900*/  IMAD.WIDE R22, R231, 0x4, R4 ;  /* 0x00000004e7167825 */ /* 0x002fe400078e0204 */
[----:B------:R-:W3:Y:S04]  /*43910*/  LDL.LU R252, [R1+0xd24] ;  /* 0x000d240001fc7983 */ /* 0x000ee80000300800 */
[----:B------:R-:W3:Y:S04]  /*43920*/  LDL.LU R231, [R1+0x11b0] ;  /* 0x0011b00001e77983 */ /* 0x000ee80000300800 */
[----:B------:R1:W-:Y:S02]  /*43930*/  @P0 STG.E desc[UR6][R22.64], R230 ;  /* 0x000000e616000986 */ /* 0x0003e4000c101906 */
[----:B-1----:R-:W-:-:S02]  /*43940*/  IMAD.WIDE R22, R18, 0x4, R2 ;  /* 0x0000000412167825 */ /* 0x002fc400078e0202 */
[----:B------:R-:W3:Y:S04]  /*43950*/  LDL.LU R230, [R1+0x934] ;  /* 0x0009340001e67983 */ /* 0x000ee80000300800 */
[----:B------:R1:W-:Y:S01]  /*43960*/  @P1 STG.E desc[UR6][R22.64], R19 ;  /* 0x0000001316001986 */ /* 0x0003e2000c101906 */
[----:B------:R-:W-:Y:S01]  /*43970*/  LOP3.LUT P1, RZ, R10, 0x40000, RZ, 0xc0, !PT ;  /* 0x000400000aff7812 */ /* 0x000fe2000782c0ff */
[----:B-1----:R-:W-:Y:S02]  /*43980*/  IMAD.WIDE R22, R18, 0x4, R4 ;  /* 0x0000000412167825 */ /* 0x002fe400078e0204 */
[----:B------:R-:W3:Y:S04]  /*43990*/  LDL.LU R19, [R1+0x534] ;  /* 0x0005340001137983 */ /* 0x000ee80000300800 */
[----:B------:R-:W3:Y:S06]  /*439a0*/  LDL.LU R18, [R1+0x11ac] ;  /* 0x0011ac0001127983 */ /* 0x000eec0000300800 */
[----:B------:R1:W-:Y:S01]  /*439b0*/  @P1 STG.E desc[UR6][R22.64], R20 ;  /* 0x0000001416001986 */ /* 0x0003e2000c101906 */
[----:B------:R-:W-:-:S03]  /*439c0*/  LOP3.LUT P1, RZ, R10, 0x20000, RZ, 0xc0, !PT ;  /* 0x000200000aff7812 */ /* 0x000fc6000782c0ff */
[----:B-1----:R-:W3:Y:S01]  /*439d0*/  LDL.LU R20, [R1+0x134] ;  /* 0x0001340001147983 */ /* 0x002ee20000300800 */
[----:B----4-:R-:W-:-:S09]  /*439e0*/  IMAD.WIDE R22, R17, 0x4, R2 ;  /* 0x0000000411167825 */ /* 0x010fd200078e0202 */
[----:B--2---:R1:W-:Y:S04]  /*439f0*/  @P1 STG.E desc[UR6][R22.64], R16 ;  /* 0x0000001016001986 */ /* 0x0043e8000c101906 */
[----:B-1----:R-:W2:Y:S01]  /*43a00*/  LDL.LU R16, [R1+0x11b4] ;  /* 0x0011b40001107983 */ /* 0x002ea20000300800 */
[----:B------:R-:W-:-:S03]  /*43a10*/  IMAD.WIDE R22, R17, 0x4, R4 ;  /* 0x0000000411167825 */ /* 0x000fc600078e0204 */
[----:B------:R-:W4:Y:S01]  /*43a20*/  LDL.LU R17, [R1+0xd28] ;  /* 0x000d280001117983 */ /* 0x000f220000300800 */
        /* <DEDUP_REMOVED lines=21> */
[----:B---3--:R1:W-:Y:S01]  /*43b80*/  @P2 STG.E desc[UR6][R22.64], R248 ;  /* 0x000000f816002986 */ /* 0x0083e2000c101906 */
[----:B------:R-:W-:Y:S01]  /*43b90*/  LOP3.LUT P5, RZ, R14, 0x2, RZ, 0xc0, !PT ;  /* 0x000000020eff7812 */ /* 0x000fe200078ac0ff */
[----:B-1----:R-:W-:-:S05]  /*43ba0*/  IMAD.WIDE R22, R231, 0x4, R2 ;  /* 0x00000004e7167825 */ /* 0x002fca00078e0202 */
[----:B------:R1:W-:Y:S02]  /*43bb0*/  @P3 STG.E desc[UR6][R22.64], R252 ;  /* 0x000000fc16003986 */ /* 0x0003e4000c101906 */
[----:B-1----:R-:W-:-:S05]  /*43bc0*/  IMAD.WIDE R22, R231, 0x4, R4 ;  /* 0x00000004e7167825 */ /* 0x002fca00078e0204 */
[----:B------:R1:W-:Y:S02]  /*43bd0*/  @P4 STG.E desc[UR6][R22.64], R230 ;  /* 0x000000e616004986 */ /* 0x0003e4000c101906 */
[----:B-1----:R-:W-:-:S05]  /*43be0*/  IMAD.WIDE R22, R18, 0x4, R2 ;  /* 0x0000000412167825 */ /* 0x002fca00078e0202 */
[----:B------:R1:W-:Y:S01]  /*43bf0*/  @P5 STG.E desc[UR6][R22.64], R19 ;  /* 0x0000001316005986 */ /* 0x0003e2000c101906 */
[----:B------:R-:W-:Y:S01]  /*43c00*/  LOP3.LUT P6, RZ, R14, 0x4, RZ, 0xc0, !PT ;  /* 0x000000040eff7812 */ /* 0x000fe200078cc0ff */
[----:B-1----:R-:W-:Y:S02]  /*43c10*/  IMAD.WIDE R22, R18, 0x4, R4 ;  /* 0x0000000412167825 */ /* 0x002fe400078e0204 */
[----:B------:R-:W3:Y:S04]  /*43c20*/  LDL.LU R19, [R1+0x11b8] ;  /* 0x0011b80001137983 */ /* 0x000ee80000300800 */
[----:B------:R-:W3:Y:S04]  /*43c30*/  LDL.LU R18, [R1+0x93c] ;  /* 0x00093c0001127983 */ /* 0x000ee80000300800 */
[----:B------:R-:W3:Y:S04]  /*43c40*/  LDL.LU R248, [R1+0x938] ;  /* 0x0009380001f87983 */ /* 0x000ee80000300800 */
[----:B------:R-:W3:Y:S04]  /*43c50*/  LDL.LU R252, [R1+0x538] ;  /* 0x0005380001fc7983 */ /* 0x000ee80000300800 */
[----:B------:R-:W3:Y:S04]  /*43c60*/  LDL.LU R231, [R1+0x11bc] ;  /* 0x0011bc0001e77983 */ /* 0x000ee80000300800 */
[----:B------:R-:W3:Y:S01]  /*43c70*/  LDL.LU R230, [R1+0x138] ;  /* 0x0001380001e67983 */ /* 0x000ee20000300800 */
[----:B------:R-:W-:-:S03]  /*43c80*/  LOP3.LUT P0, RZ, R14, 0x8, RZ, 0xc0, !PT ;  /* 0x000000080eff7812 */ /* 0x000fc6000780c0ff */
[----:B------:R1:W-:Y:S04]  /*43c90*/  @P6 STG.E desc[UR6][R22.64], R20 ;  /* 0x0000001416006986 */ /* 0x0003e8000c101906 */
[----:B-1----:R-:W3:Y:S01]  /*43ca0*/  LDL.LU R20, [R1+0xd2c] ;  /* 0x000d2c0001147983 */ /* 0x002ee20000300800 */
[----:B--2---:R-:W-:-:S05]  /*43cb0*/  IMAD.WIDE R22, R16, 0x4, R2 ;  /* 0x0000000410167825 */ /* 0x004fca00078e0202 */
[----:B----4-:R1:W-:Y:S02]  /*43cc0*/  @P0 STG.E desc[UR6][R22.64], R17 ;  /* 0x0000001116000986 */ /* 0x0103e4000c101906 */
[----:B-1----:R-:W-:Y:S02]  /*43cd0*/  IMAD.WIDE R22, R16, 0x4, R4 ;  /* 0x0000000410167825 */ /* 0x002fe400078e0204 */
[----:B------:R-:W2:Y:S04]  /*43ce0*/  LDL.LU R16, [R1+0x53c] ;  /* 0x00053c0001107983 */ /* 0x000ea80000300800 */
[----:B------:R-:W4:Y:S04]  /*43cf0*/  LDL.LU R0, [R1+0x11c0] ;  /* 0x0011c00001007983 */ /* 0x000f280000300800 */
[----:B------:R-:W2:Y:S01]  /*43d00*/  LDL.LU R17, [R1+0x13c] ;  /* 0x00013c0001117983 */ /* 0x000ea20000300800 */
        /* <DEDUP_REMOVED lines=9> */
[----:B------:R-:W2:Y:S01]  /*43da0*/  LDL.LU R229, [R1+0x540] ;  /* 0x0005400001e57983 */ /* 0x000ea20000300800 */
[----:B------:R-:W-:-:S03]  /*43db0*/  LOP3.LUT P4, RZ, R14, 0x10, RZ, 0xc0, !PT ;  /* 0x000000100eff7812 */ /* 0x000fc6000788c0ff */
[----:B------:R-:W2:Y:S04]  /*43dc0*/  LDL.LU R167, [R1+0x140] ;  /* 0x0001400001a77983 */ /* 0x000ea80000300800 */
[----:B------:R-:W-:Y:S01]  /*43dd0*/  @P1 LOP3.LUT R10, R10, 0x10, RZ, 0xfc, !PT ;  /* 0x000000100a0a1812 */ /* 0x000fe200078efcff */
[----:B------:R-:W2:Y:S01]  /*43de0*/  LDL.LU R250, [R1+0x11cc] ;  /* 0x0011cc0001fa7983 */ /* 0x000ea20000300800 */
[----:B------:R-:W-:Y:S02]  /*43df0*/  LOP3.LUT P1, RZ, R14, 0x4000, RZ, 0xc0, !PT ;  /* 0x000040000eff7812 */ /* 0x000fe4000782c0ff */
[----:B------:R-:W-:Y:S01]  /*43e00*/  LOP3.LUT R10, R10, 0xffffffdf, RZ, 0xc0, !PT ;  /* 0xffffffdf0a0a7812 */ /* 0x000fe200078ec0ff */
[----:B------:R-:W2:Y:S01]  /*43e10*/  LDL.LU R251, [R1+0xd34] ;  /* 0x000d340001fb7983 */ /* 0x000ea20000300800 */
[----:B------:R-:W-:-:S02]  /*43e20*/  LOP3.LUT P5, RZ, R14, 0x20, RZ, 0xc0, !PT ;  /* 0x000000200eff7812 */ /* 0x000fc400078ac0ff */
[----:B------:R-:W-:Y:S01]  /*43e30*/  LOP3.LUT P6, RZ, R14, 0x40, RZ, 0xc0, !PT ;  /* 0x000000400eff7812 */ /* 0x000fe200078cc0ff */
[----:B------:R-:W2:Y:S06]  /*43e40*/  LDL.LU R249, [R1+0x944] ;  /* 0x0009440001f97983 */ /* 0x000eac0000300800 */
        /* <DEDUP_REMOVED lines=12> */
[----:B------:R-:W-:-:S09]  /*43f10*/  LOP3.LUT P0, RZ, R14, 0x80, RZ, 0xc0, !PT ;  /* 0x000000800eff7812 */ /* 0x000fd2000780c0ff */
[----:B------:R-:W-:Y:S02]  /*43f20*/  @P1 LOP3.LUT R10, R10, 0x200, RZ, 0xfc, !PT ;  /* 0x000002000a0a1812 */ /* 0x000fe400078efcff */
[----:B------:R-:W-:Y:S02]  /*43f30*/  LOP3.LUT P1, RZ, R14, 0x200, RZ, 0xc0, !PT ;  /* 0x000002000eff7812 */ /* 0x000fe4000782c0ff */
[----:B------:R-:W-:-:S11]  /*43f40*/  LOP3.LUT R10, R10, 0xfffffbff, RZ, 0xc0, !PT ;  /* 0xfffffbff0a0a7812 */ /* 0x000fd600078ec0ff */
[----:B------:R-:W-:Y:S02]  /*43f50*/  @P1 LOP3.LUT R10, R10, 0x400, RZ, 0xfc, !PT ;  /* 0x000004000a0a1812 */ /* 0x000fe400078efcff */
[----:B------:R-:W-:Y:S01]  /*43f60*/  LOP3.LUT P1, RZ, R14, 0x100, RZ, 0xc0, !PT ;  /* 0x000001000eff7812 */ /* 0x000fe2000782c0ff */
[----:B---3--:R1:W-:Y:S02]  /*43f70*/  @P4 STG.E desc[UR6][R22.64], R248 ;  /* 0x000000f816004986 */ /* 0x0083e4000c101906 */
[C---:B-1----:R-:W-:Y:S02]  /*43f80*/  IMAD.WIDE R22, R231.reuse, 0x4, R2 ;  /* 0x00000004e7167825 */ /* 0x042fe400078e0202 */
[----:B------:R-:W3:Y:S04]  /*43f90*/  LDL.LU R248, [R1+0x544] ;  /* 0x0005440001f87983 */ /* 0x000ee80000300800 */
[----:B------:R1:W-:Y:S02]  /*43fa0*/  @P5 STG.E desc[UR6][R22.64], R252 ;  /* 0x000000fc16005986 */ /* 0x0003e4000c101906 */
[----:B-1----:R-:W-:-:S02]  /*43fb0*/  IMAD.WIDE R22, R231, 0x4, R4 ;  /* 0x00000004e7167825 */ /* 0x002fc400078e0204 */
[----:B------:R-:W3:Y:S04]  /*43fc0*/  LDL.LU R252, [R1+0x11d4] ;  /* 0x0011d40001fc7983 */ /* 0x000ee80000300800 */
[----:B------:R1:W-:Y:S04]  /*43fd0*/  @P6 STG.E desc[UR6][R22.64], R230 ;  /* 0x000000e616006986 */ /* 0x0003e8000c101906 */
[----:B------:R-:W3:Y:S01]  /*43fe0*/  LDL.LU R231, [R1+0x144] ;  /* 0x0001440001e77983 */ /* 0x000ee20000300800 */
[----:B-1----:R-:W-:-:S05]  /*43ff0*/  IMAD.WIDE R22, R19, 0x4, R2 ;  /* 0x0000000413167825 */ /* 0x002fca00078e0202 */
[----:B------:R1:W-:Y:S02]  /*44000*/  @P0 STG.E desc[UR6][R22.64], R20 ;  /* 0x0000001416000986 */ /* 0x0003e4000c101906 */
[----:B-1----:R-:W-:Y:S02]  /*44010*/  IMAD.WIDE R22, R19, 0x4, R4 ;  /* 0x0000000413167825 */ /* 0x002fe400078e0204 */
[----:B------:R-:W3:Y:S04]  /*44020*/  LDL.LU R20, [R1+0x11d0] ;  /* 0x0011d00001147983 */ /* 0x000ee80000300800 */
[----:B------:R1:W-:Y:S01]  /*44030*/  @P1 STG.E desc[UR6][R22.64], R18 ;  /* 0x0000001216001986 */ /* 0x0003e2000c101906 */
[----:B------:R-:W-:-:S03]  /*44040*/  LOP3.LUT P1, RZ, R10, 0x400, RZ, 0xc0, !PT ;  /* 0x000004000aff7812 */ /* 0x000fc6000782c0ff */
[----:B------:R-:W3:Y:S04]  /*44050*/  LDL.LU R230, [R1+0xd38] ;  /* 0x000d380001e67983 */ /* 0x000ee80000300800 */
[----:B------:R-:W3:Y:S04]  /*44060*/  LDL.LU R19, [R1+0x948] ;  /* 0x0009480001137983 */ /* 0x000ee80000300800 */
[----:B-1----:R-:W3:Y:S01]  /*44070*/  LDL.LU R18, [R1+0x548] ;  /* 0x0005480001127983 */ /* 0x002ee20000300800 */
[----:B----4-:R-:W-:-:S05]  /*44080*/  IMAD.WIDE R22, R0, 0x4, R2 ;  /* 0x0000000400167825 */ /* 0x010fca00078e0202 */
[----:B--2---:R1:W-:Y:S01]  /*44090*/  @P1 STG.E desc[UR6][R22.64], R16 ;  /* 0x0000001016001986 */ /* 0x0043e2000c101906 */
[----:B------:R-:W-:-:S03]  /*440a0*/  LOP3.LUT P1, RZ, R10, 0x200, RZ, 0xc0, !PT ;  /* 0x000002000aff7812 */ /* 0x000fc6000782c0ff */
[----:B-1----:R-:W2:Y:S01]  /*440b0*/  LDL.LU R16, [R1+0x11d8] ;  /* 0x0011d80001107983 */ /* 0x002ea20000300800 */
[----:B------:R-:W-:-:S09]  /*440c0*/  IMAD.WIDE R22, R0, 0x4, R4 ;  /* 0x0000000400167825 */ /* 0x000fd200078e0204 */
[----:B------:R1:W-:Y:S04]  /*440d0*/  @P1 STG.E desc[UR6][R22.64], R17 ;  /* 0x0000001116001986 */ /* 0x0003e8000c101906 */
[----:B-1----:R-:W4:Y:S01]  /*440e0*/  LDL.LU R17, [R1+0x148] ;  /* 0x0001480001117983 */ /* 0x002f220000300800 */
        /* <DEDUP_REMOVED lines=20> */
[C---:B------:R-:W-:Y:S02]  /*44230*/  LOP3.LUT P4, RZ, R14.reuse, 0x80000, RZ, 0xc0, !PT ;  /* 0x000800000eff7812 */ /* 0x040fe4000788c0ff */
[C---:B------:R-:W-:Y:S02]  /*44240*/  LOP3.LUT P5, RZ, R14.reuse, 0x100000, RZ, 0xc0, !PT ;  /* 0x001000000eff7812 */ /* 0x040fe400078ac0ff */
[C---:B------:R-:W-:Y:S02]  /*44250*/  LOP3.LUT P6, RZ, R14.reuse, 0x200000, RZ, 0xc0, !PT ;  /* 0x002000000eff7812 */ /* 0x040fe400078cc0ff */
[----:B------:R-:W-:Y:S01]  /*44260*/  LOP3.LUT P0, RZ, R14, 0x400000, RZ, 0xc0, !PT ;  /* 0x004000000eff7812 */ /* 0x000fe2000780c0ff */
[----:B---3--:R-:W-:-:S05]  /*44270*/  IMAD.WIDE R22, R252, 0x4, R2 ;  /* 0x00000004fc167825 */ /* 0x008fca00078e0202 */
[----:B------:R1:W-:Y:S02]  /*44280*/  @P2 STG.E desc[UR6][R22.64], R248 ;  /* 0x000000f816002986 */ /* 0x0003e4000c101906 */
[----:B-1----:R-:W-:-:S05]  /*44290*/  IMAD.WIDE R22, R252, 0x4, R4 ;  /* 0x00000004fc167825 */ /* 0x002fca00078e0204 */
[----:B------:R1:W-:Y:S02]  /*442a0*/  @P3 STG.E desc[UR6][R22.64], R231 ;  /* 0x000000e716003986 */ /* 0x0003e4000c101906 */
[----:B-1----:R-:W-:-:S05]  /*442b0*/  IMAD.WIDE R22, R20, 0x4, R2 ;  /* 0x0000000414167825 */ /* 0x002fca00078e0202 */
[----:B------:R1:W-:Y:S02]  /*442c0*/  @P4 STG.E desc[UR6][R22.64], R230 ;  /* 0x000000e616004986 */ /* 0x0003e4000c101906 */
[----:B-1----:R-:W-:-:S05]  /*442d0*/  IMAD.WIDE R22, R20, 0x4, R4 ;  /* 0x0000000414167825 */ /* 0x002fca00078e0204 */
[----:B------:R2:W-:Y:S02]  /*442e0*/  @P5 STG.E desc[UR6][R22.64], R19 ;  /* 0x0000001316005986 */ /* 0x0005e4000c101906 */
[----:B--2---:R-:W-:-:S05]  /*442f0*/  IMAD.WIDE R22, R16, 0x4, R2 ;  /* 0x0000000410167825 */ /* 0x004fca00078e0202 */
[----:B------:R1:W-:Y:S02]  /*44300*/  @P6 STG.E desc[UR6][R22.64], R18 ;  /* 0x0000001216006986 */ /* 0x0003e4000c101906 */
[----:B-1----:R-:W-:Y:S02]  /*44310*/  IMAD.WIDE R22, R16, 0x4, R4 ;  /* 0x0000000410167825 */ /* 0x002fe400078e0204 */
[----:B------:R-:W2:Y:S04]  /*44320*/  LDL.LU R18, [R1+0xd40] ;  /* 0x000d400001127983 */ /* 0x000ea80000300800 */
[----:B------:R-:W3:Y:S04]  /*44330*/  LDL.LU R16, [R1+0x11e4] ;  /* 0x0011e40001107983 */ /* 0x000ee80000300800 */
[----:B------:R-:W2:Y:S04]  /*44340*/  LDL.LU R252, [R1+0xd3c] ;  /* 0x000d3c0001fc7983 */ /* 0x000ea80000300800 */
[----:B------:R-:W3:Y:S04]  /*44350*/  LDL.LU R231, [R1+0x11e0] ;  /* 0x0011e00001e77983 */ /* 0x000ee80000300800 */
[----:B----4-:R1:W-:Y:S04]  /*44360*/  @P0 STG.E desc[UR6][R22.64], R17 ;  /* 0x0000001116000986 */ /* 0x0103e8000c101906 */
[----:B-1----:R-:W4:Y:S04]  /*44370*/  LDL.LU R17, [R1+0x94c] ;  /* 0x00094c0001117983 */ /* 0x002f280000300800 */
[----:B------:R-:W4:Y:S04]  /*44380*/  LDL.LU R230, [R1+0x54c] ;  /* 0x00054c0001e67983 */ /* 0x000f280000300800 */
[----:B------:R-:W4:Y:S04]  /*44390*/  LDL.LU R20, [R1+0x11dc] ;  /* 0x0011dc0001147983 */ /* 0x000f280000300800 */
[----:B------:R-:W4:Y:S01]  /*443a0*/  LDL.LU R19, [R1+0x14c] ;  /* 0x00014c0001137983 */ /* 0x000f220000300800 */
[----:B------:R-:W-:-:S02]  /*443b0*/  LOP3.LUT P1, RZ, R15, 0x8, RZ, 0xc0, !PT ;  /* 0x000000080fff7812 */ /* 0x000fc4000782c0ff */
[----:B------:R-:W-:Y:S01]  /*443c0*/  LOP3.LUT R11, R11, 0xf7ffffff, RZ, 0xc0, !PT ;  /* 0xf7ffffff0b0b7812 */ /* 0x000fe200078ec0ff */
[----:B------:R-:W4:Y:S10]  /*443d0*/  LDL.LU R248, [R1+0x950] ;  /* 0x0009500001f87983 */ /* 0x000f340000300800 */
        /* <DEDUP_REMOVED lines=18> */
[----:B------:R-:W-:Y:S02]  /*44500*/  LOP3.LUT R10, R10, 0xfffffffd, RZ, 0xc0, !PT ;  /* 0xfffffffd0a0a7812 */ /* 0x000fe400078ec0ff */
[----:B------:R-:W-:-:S09]  /*44510*/  LOP3.LUT P5, RZ, R14, 0x1000000, RZ, 0xc0, !PT ;  /* 0x010000000eff7812 */ /* 0x000fd200078ac0ff */
[----:B------:R-:W-:Y:S02]  /*44520*/  @P1 LOP3.LUT R10, R10, 0x2, RZ, 0xfc, !PT ;  /* 0x000000020a0a1812 */ /* 0x000fe400078efcff */
[----:B------:R-:W-:Y:S02]  /*44530*/  LOP3.LUT P1, RZ, R14, 0x10000000, RZ, 0xc0, !PT ;  /* 0x100000000eff7812 */ /* 0x000fe4000782c0ff */
[----:B------:R-:W-:Y:S02]  /*44540*/  LOP3.LUT R10, R10, 0xfffffffb, RZ, 0xc0, !PT ;  /* 0xfffffffb0a0a7812 */ /* 0x000fe400078ec0ff */
[C---:B------:R-:W-:Y:S02]  /*44550*/  LOP3.LUT P6, RZ, R14.reuse, 0x2000000, RZ, 0xc0, !PT ;  /* 0x020000000eff7812 */ /* 0x040fe400078cc0ff */
[----:B------:R-:W-:-:S07]  /*44560*/  LOP3.LUT P0, RZ, R14, 0x4000000, RZ, 0xc0, !PT ;  /* 0x040000000eff7812 */ /* 0x000fce000780c0ff */
[----:B------:R-:W-:Y:S02]  /*44570*/  @P1 LOP3.LUT R10, R10, 0x4, RZ, 0xfc, !PT ;  /* 0x000000040a0a1812 */ /* 0x000fe400078efcff */
[----:B------:R-:W-:Y:S01]  /*44580*/  LOP3.LUT P1, RZ, R14, 0x8000000, RZ, 0xc0, !PT ;  /* 0x080000000eff7812 */ /* 0x000fe2000782c0ff */
[----:B---3--:R-:W-:-:S05]  /*44590*/  IMAD.WIDE R22, R231, 0x4, R2 ;  /* 0x00000004e7167825 */ /* 0x008fca00078e0202 */
[----:B--2---:R1:W-:Y:S02]  /*445a0*/  @P4 STG.E desc[UR6][R22.64], R252 ;  /* 0x000000fc16004986 */ /* 0x0043e4000c101906 */
[----:B-1----:R-:W-:-:S05]  /*445b0*/  IMAD.WIDE R22, R231, 0x4, R4 ;  /* 0x00000004e7167825 */ /* 0x002fca00078e0204 */
[----:B----4-:R1:W-:Y:S04]  /*445c0*/  @P5 STG.E desc[UR6][R22.64], R17 ;  /* 0x0000001116005986 */ /* 0x0103e8000c101906 */
[----:B-1----:R-:W2:Y:S04]  /*445d0*/  LDL.LU R17, [R1+0x550] ;  /* 0x0005500001117983 */ /* 0x002ea80000300800 */
[----:B------:R-:W3:Y:S04]  /*445e0*/  LDL.LU R14, [R1+0x11ec] ;  /* 0x0011ec00010e7983 */ /* 0x000ee80000300800 */
        /* <DEDUP_REMOVED lines=9> */
[----:B------:R-:W-:-:S03]  /*44680*/  IMAD.WIDE R22, R20, 0x4, R2 ;  /* 0x0000000414167825 */ /* 0x000fc600078e0202 */
[----:B------:R-:W4:Y:S04]  /*44690*/  LDL.LU R250, [R1+0x958] ;  /* 0x0009580001fa7983 */ /* 0x000f280000300800 */
[----:B------:R-:W4:Y:S04]  /*446a0*/  LDL.LU R249, [R1+0x558] ;  /* 0x0005580001f97983 */ /* 0x000f280000300800 */
[----:B------:R-:W4:Y:S04]  /*446b0*/  LDL.LU R252, [R1+0x11f4] ;  /* 0x0011f40001fc7983 */ /* 0x000f280000300800 */
[----:B------:R1:W-:Y:S04]  /*446c0*/  @P6 STG.E desc[UR6][R22.64], R230 ;  /* 0x000000e616006986 */ /* 0x0003e8000c101906 */
[----:B------:R-:W4:Y:S01]  /*446d0*/  LDL.LU R231, [R1+0x158] ;  /* 0x0001580001e77983 */ /* 0x000f220000300800 */
[----:B-1----:R-:W-:-:S03]  /*446e0*/  IMAD.WIDE R22, R20, 0x4, R4 ;  /* 0x0000000414167825 */ /* 0x002fc600078e0204 */
[----:B------:R-:W4:Y:S04]  /*446f0*/  LDL.LU R230, [R1+0xd4c] ;  /* 0x000d4c0001e67983 */ /* 0x000f280000300800 */
[----:B------:R1:W-:Y:S04]  /*44700*/  @P0 STG.E desc[UR6][R22.64], R19 ;  /* 0x0000001316000986 */ /* 0x0003e8000c101906 */
[----:B-1----:R-:W4:Y:S01]  /*44710*/  LDL.LU R19, [R1+0x11fc] ;  /* 0x0011fc0001137983 */ /* 0x002f220000300800 */
[----:B------:R-:W-:-:S05]  /*44720*/  IMAD.WIDE R22, R16, 0x4, R2 ;  /* 0x0000000410167825 */ /* 0x000fca00078e0202 */
[----:B------:R1:W-:Y:S02]  /*44730*/  @P1 STG.E desc[UR6][R22.64], R18 ;  /* 0x0000001216001986 */ /* 0x0003e4000c101906 */
[----:B-1----:R-:W-:Y:S02]  /*44740*/  IMAD.WIDE R22, R16, 0x4, R4 ;  /* 0x0000000410167825 */ /* 0x002fe400078e0204 */
[----:B------:R-:W4:Y:S04]  /*44750*/  LDL.LU R18, [R1+0x95c] ;  /* 0x00095c0001127983 */ /* 0x000f280000300800 */
[----:B------:R-:W4:Y:S04]  /*44760*/  LDL.LU R16, [R1+0x55c] ;  /* 0x00055c0001107983 */ /* 0x000f280000300800 */
[----:B------:R-:W4:Y:S01]  /*44770*/  LDL.LU R20, [R1+0x1204] ;  /* 0x0012040001147983 */ /* 0x000f220000300800 */
[----:B------:R-:W-:-:S13]  /*44780*/  LOP3.LUT P1, RZ, R10, 0x4, RZ, 0xc0, !PT ;  /* 0x000000040aff7812 */ /* 0x000fda000782c0ff */
[----:B------:R1:W-:Y:S01]  /*44790*/  @P1 STG.E desc[UR6][R22.64], R248 ;  /* 0x000000f816001986 */ /* 0x0003e2000c101906 */
[----:B------:R-:W-:Y:S02]  /*447a0*/  LOP3.LUT P1, RZ, R10, 0x2, RZ, 0xc0, !PT ;  /* 0x000000020aff7812 */ /* 0x000fe4000782c0ff */
[C---:B------:R-:W-:Y:S02]  /*447b0*/  LOP3.LUT P2, RZ, R15.reuse, 0x10, RZ, 0xc0, !PT ;  /* 0x000000100fff7812 */ /* 0x040fe4000784c0ff */
[C---:B------:R-:W-:Y:S02]  /*447c0*/  LOP3.LUT P3, RZ, R15.reuse, 0x20, RZ, 0xc0, !PT ;  /* 0x000000200fff7812 */ /* 0x040fe4000786c0ff */
[C---:B------:R-:W-:Y:S02]  /*447d0*/  LOP3.LUT P4, RZ, R15.reuse, 0x40, RZ, 0xc0, !PT ;  /* 0x000000400fff7812 */ /* 0x040fe4000788c0ff */
[C---:B------:R-:W-:Y:S02]  /*447e0*/  LOP3.LUT P5, RZ, R15.reuse, 0x80, RZ, 0xc0, !PT ;  /* 0x000000800fff7812 */ /* 0x040fe400078ac0ff */
[C---:B------:R-:W-:Y:S01]  /*447f0*/  LOP3.LUT P6, RZ, R15.reuse, 0x100, RZ, 0xc0, !PT ;  /* 0x000001000fff7812 */ /* 0x040fe200078cc0ff */
[----:B-1----:R-:W4:Y:S01]  /*44800*/  LDL.LU R248, [R1+0x17a8] ;  /* 0x0017a80001f87983 */ /* 0x002f220000300800 */
[----:B------:R-:W-:Y:S01]  /*44810*/  LOP3.LUT P0, RZ, R15, 0x200, RZ, 0xc0, !PT ;  /* 0x000002000fff7812 */ /* 0x000fe2000780c0ff */
[----:B---3--:R-:W-:-:S05]  /*44820*/  IMAD.WIDE R22, R14, 0x4, R2 ;  /* 0x000000040e167825 */ /* 0x008fca00078e0202 */
[----:B--2---:R1:W-:Y:S01]  /*44830*/  @P1 STG.E desc[UR6][R22.64], R17 ;  /* 0x0000001116001986 */ /* 0x0043e2000c101906 */
[----:B------:R-:W-:Y:S01]  /*44840*/  LOP3.LUT P1, RZ, R10, 0x1, RZ, 0xc0, !PT ;  /* 0x000000010aff7812 */ /* 0x000fe2000782c0ff */
[----:B-1----:R-:W-:Y:S02]  /*44850*/  IMAD.WIDE R22, R14, 0x4, R4 ;  /* 0x000000040e167825 */ /* 0x002fe400078e0204 */
[----:B------:R-:W2:Y:S10]  /*44860*/  LDL.LU R17, [R1+0x17a4] ;  /* 0x0017a40001117983 */ /* 0x000eb40000300800 */
        /* <DEDUP_REMOVED lines=27> */
[----:B------:R1:W-:Y:S04]  /*44a20*/  @P0 STG.E desc[UR6][R22.64], R16 ;  /* 0x0000001016000986 */ /* 0x0003e8000c101906 */
[----:B-1----:R-:W3:Y:S04]  /*44a30*/  LDL.LU R16, [R1+0x15c] ;  /* 0x00015c0001107983 */ /* 0x002ee80000300800 */
[----:B------:R-:W4:Y:S04]  /*44a40*/  LDL.LU R252, [R1+0xd50] ;  /* 0x000d500001fc7983 */ /* 0x000f280000300800 */
[----:B------:R-:W2:Y:S01]  /*44a50*/  LDL.LU R231, [R1+0x1200] ;  /* 0x0012000001e77983 */ /* 0x000ea20000300800 */
[----:B------:R-:W-:-:S03]  /*44a60*/  LOP3.LUT P4, RZ, R15, 0x400, RZ, 0xc0, !PT ;  /* 0x000004000fff7812 */ /* 0x000fc6000788c0ff */
[----:B------:R-:W4:Y:S04]  /*44a70*/  LDL.LU R230, [R1+0x960] ;  /* 0x0009600001e67983 */ /* 0x000f280000300800 */
[----:B------:R-:W4:Y:S04]  /*44a80*/  LDL.LU R19, [R1+0x560] ;  /* 0x0005600001137983 */ /* 0x000f280000300800 */
[----:B------:R-:W4:Y:S01]  /*44a90*/  LDL.LU R18, [R1+0x1208] ;  /* 0x0012080001127983 */ /* 0x000f220000300800 */
[----:B------:R-:W-:Y:S01]  /*44aa0*/  IMAD.WIDE R22, R20, 0x4, R4 ;  /* 0x0000000414167825 */ /* 0x000fe200078e0204 */
        /* <DEDUP_REMOVED lines=11> */
[----:B---3--:R1:W-:Y:S04]  /*44b60*/  @P4 STG.E desc[UR6][R22.64], R16 ;  /* 0x0000001016004986 */ /* 0x0083e8000c101906 */
[----:B-1----:R-:W3:Y:S04]  /*44b70*/  LDL.LU R16, [R1+0x160] ;  /* 0x0001600001107983 */ /* 0x002ee80000300800 */
[----:B------:R-:W3:Y:S04]  /*44b80*/  LDL.LU R10, [R1+0xd54] ;  /* 0x000d5400010a7983 */ /* 0x000ee80000300800 */
[----:B------:R-:W3:Y:S04]  /*44b90*/  LDL.LU R20, [R1+0x1210] ;  /* 0x0012100001147983 */ /* 0x000ee80000300800 */
[----:B------:R-:W3:Y:S04]  /*44ba0*/  LDL.LU R14, [R1+0x964] ;  /* 0x00096400010e7983 */ /* 0x000ee80000300800 */
[----:B------:R-:W3:Y:S04]  /*44bb0*/  LDL.LU R0, [R1+0x120c] ;  /* 0x00120c0001007983 */ /* 0x000ee80000300800 */
[----:B------:R-:W3:Y:S04]  /*44bc0*/  LDL.LU R13, [R1+0x564] ;  /* 0x00056400010d7983 */ /* 0x000ee80000300800 */
[----:B------:R-:W3:Y:S04]  /*44bd0*/  LDL.LU R164, [R1+0x164] ;  /* 0x0001640001a47983 */ /* 0x000ee80000300800 */
[----:B------:R-:W3:Y:S04]  /*44be0*/  LDL.LU R165, [R1+0xd58] ;  /* 0x000d580001a57983 */ /* 0x000ee80000300800 */
[----:B------:R-:W3:Y:S01]  /*44bf0*/  LDL.LU R228, [R1+0x1214] ;  /* 0x0012140001e47983 */ /* 0x000ee20000300800 */
[----:B------:R-:W-:-:S02]  /*44c00*/  @P1 LOP3.LUT R11, R11, 0x400000, RZ, 0xfc, !PT ;  /* 0x004000000b0b1812 */ /* 0x000fc400078efcff */
[----:B------:R-:W-:Y:S01]  /*44c10*/  LOP3.LUT P1, RZ, R15, 0x40000, RZ, 0xc0, !PT ;  /* 0x000400000fff7812 */ /* 0x000fe2000782c0ff */
[----:B------:R-:W3:Y:S01]  /*44c20*/  LDL.LU R229, [R1+0x968] ;  /* 0x0009680001e57983 */ /* 0x000ee20000300800 */
[----:B------:R-:W-:-:S03]  /*44c30*/  LOP3.LUT R11, R11, 0xff7fffff, RZ, 0xc0, !PT ;  /* 0xff7fffff0b0b7812 */ /* 0x000fc600078ec0ff */
[----:B------:R-:W3:Y:S04]  /*44c40*/  LDL.LU R167, [R1+0x121c] ;  /* 0x00121c0001a77983 */ /* 0x000ee80000300800 */
[----:B------:R-:W3:Y:S04]  /*44c50*/  LDL.LU R166, [R1+0x568] ;  /* 0x0005680001a67983 */ /* 0x000ee80000300800 */
[----:B------:R-:W-:Y:S01]  /*44c60*/  @P1 LOP3.LUT R11, R11, 0x800000, RZ, 0xfc, !PT ;  /* 0x008000000b0b1812 */ /* 0x000fe200078efcff */
[----:B------:R-:W3:Y:S01]  /*44c70*/  LDL.LU R251, [R1+0x168] ;  /* 0x0001680001fb7983 */ /* 0x000ee20000300800 */
[----:B------:R-:W-:-:S02]  /*44c80*/  LOP3.LUT P1, RZ, R15, 0x20000, RZ, 0xc0, !PT ;  /* 0x000200000fff7812 */ /* 0x000fc4000782c0ff */
[----:B------:R-:W-:Y:S01]  /*44c90*/  LOP3.LUT R11, R11, 0xfeffffff, RZ, 0xc0, !PT ;  /* 0xfeffffff0b0b7812 */ /* 0x000fe200078ec0ff */
[----:B------:R-:W3:Y:S01]  /*44ca0*/  LDL.LU R250, [R1+0xd5c] ;  /* 0x000d5c0001fa7983 */ /* 0x000ee20000300800 */
[C---:B------:R-:W-:Y:S02]  /*44cb0*/  LOP3.LUT P5, RZ, R15.reuse, 0x800, RZ, 0xc0, !PT ;  /* 0x000008000fff7812 */ /* 0x040fe400078ac0ff */
[----:B------:R-:W-:Y:S01]  /*44cc0*/  LOP3.LUT P6, RZ, R15, 0x1000, RZ, 0xc0, !PT ;  /* 0x000010000fff7812 */ /* 0x000fe200078cc0ff */
[----:B--2---:R-:W-:Y:S01]  /*44cd0*/  IMAD.WIDE R22, R231, 0x4, R2 ;  /* 0x00000004e7167825 */ /* 0x004fe200078e0202 */
[----:B------:R-:W2:Y:S05]  /*44ce0*/  LDL.LU R249, [R1+0x1218] ;  /* 0x0012180001f97983 */ /* 0x000eaa0000300800 */
[----:B------:R-:W-:-:S02]  /*44cf0*/  @P1 LOP3.LUT R11, R11, 0x1000000, RZ, 0xfc, !PT ;  /* 0x010000000b0b1812 */ /* 0x000fc400078efcff */
[----:B------:R-:W-:Y:S02]  /*44d00*/  LOP3.LUT P1, RZ, R15, 0x10000, RZ, 0xc0, !PT ;  /* 0x000100000fff7812 */ /* 0x000fe4000782c0ff */
[----:B------:R-:W-:Y:S01]  /*44d10*/  LOP3.LUT R11, R11, 0xfdffffff, RZ, 0xc0, !PT ;  /* 0xfdffffff0b0b7812 */ /* 0x000fe200078ec0ff */
[----:B----4-:R1:W-:Y:S01]  /*44d20*/  @P5 STG.E desc[UR6][R22.64], R252 ;  /* 0x000000fc16005986 */ /* 0x0103e2000c101906 */
[----:B------:R-:W-:-:S09]  /*44d30*/  LOP3.LUT P0, RZ, R15, 0x2000, RZ, 0xc0, !PT ;  /* 0x000020000fff7812 */ /* 0x000fd2000780c0ff */
[----:B------:R-:W-:Y:S02]  /*44d40*/  @P1 LOP3.LUT R11, R11, 0x2000000, RZ, 0xfc, !PT ;  /* 0x020000000b0b1812 */ /* 0x000fe400078efcff */
[----:B------:R-:W-:Y:S01]  /*44d50*/  LOP3.LUT P1, RZ, R15, 0x8000, RZ, 0xc0, !PT ;  /* 0x000080000fff7812 */ /* 0x000fe2000782c0ff */
[----:B-1----:R-:W-:Y:S01]  /*44d60*/  IMAD.WIDE R22, R231, 0x4, R4 ;  /* 0x00000004e7167825 */ /* 0x002fe200078e0204 */
[----:B------:R-:W-:Y:S01]  /*44d70*/  LOP3.LUT R11, R11, 0xfbffffff, RZ, 0xc0, !PT ;  /* 0xfbffffff0b0b7812 */ /* 0x000fe200078ec0ff */
[----:B------:R-:W4:Y:S04]  /*44d80*/  LDL.LU R252, [R1+0x96c] ;  /* 0x00096c0001fc7983 */ /* 0x000f280000300800 */
[----:B------:R1:W-:Y:S04]  /*44d90*/  @P6 STG.E desc[UR6][R22.64], R230 ;  /* 0x000000e616006986 */ /* 0x0003e8000c101906 */
[----:B------:R-:W4:Y:S02]  /*44da0*/  LDL.LU R231, [R1+0x56c] ;  /* 0x00056c0001e77983 */ /* 0x000f240000300800 */
[----:B------:R-:W-:-:S02]  /*44db0*/  @P1 LOP3.LUT R11, R11, 0x4000000, RZ, 0xfc, !PT ;  /* 0x040000000b0b1812 */ /* 0x000fc400078efcff */
[----:B------:R-:W-:Y:S01]  /*44dc0*/  LOP3.LUT P1, RZ, R15, 0x4000, RZ, 0xc0, !PT ;  /* 0x000040000fff7812 */ /* 0x000fe2000782c0ff */
[----:B-1----:R-:W4:Y:S01]  /*44dd0*/  LDL.LU R230, [R1+0x1220] ;  /* 0x0012200001e67983 */ /* 0x002f220000300800 */
[----:B------:R-:W-:-:S05]  /*44de0*/  IMAD.WIDE R22, R18, 0x4, R2 ;  /* 0x0000000412167825 */ /* 0x000fca00078e0202 */
[----:B------:R1:W-:Y:S02]  /*44df0*/  @P0 STG.E desc[UR6][R22.64], R19 ;  /* 0x0000001316000986 */ /* 0x0003e4000c101906 */
[----:B-1----:R-:W-:Y:S02]  /*44e00*/  IMAD.WIDE R22, R18, 0x4, R4 ;  /* 0x0000000412167825 */ /* 0x002fe400078e0204 */
[----:B------:R-:W4:Y:S04]  /*44e10*/  LDL.LU R19, [R1+0x16c] ;  /* 0x00016c0001137983 */ /* 0x000f280000300800 */
[----:B------:R-:W4:Y:S04]  /*44e20*/  LDL.LU R18, [R1+0x1228] ;  /* 0x0012280001127983 */ /* 0x000f280000300800 */
[----:B---3--:R1:W-:Y:S04]  /*44e30*/  @P1 STG.E desc[UR6][R22.64], R16 ;  /* 0x0000001016001986 */ /* 0x0083e8000c101906 */
[----:B-1----:R-:W3:Y:S01]  /*44e40*/  LDL.LU R16, [R1+0x17a0] ;  /* 0x0017a00001107983 */ /* 0x002ee20000300800 */
[----:B------:R-:W-:Y:S01]  /*44e50*/  LOP3.LUT P1, RZ, R11, 0x4000000, RZ, 0xc0, !PT ;  /* 0x040000000bff7812 */ /* 0x000fe2000782c0ff */
[----:B------:R-:W-:-:S12]  /*44e60*/  IMAD.WIDE R22, R20, 0x4, R2 ;  /* 0x0000000414167825 */ /* 0x000fd800078e0202 */
        /* <DEDUP_REMOVED lines=26> */
[----:B--2---:R-:W-:-:S05]  /*45010*/  IMAD.WIDE R22, R249, 0x4, R2 ;  /* 0x00000004f9167825 */ /* 0x004fca00078e0202 */
[----:B------:R1:W-:Y:S01]  /*45020*/  @P2 STG.E desc[UR6][R22.64], R250 ;  /* 0x000000fa16002986 */ /* 0x0003e2000c101906 */
[----:B------:R-:W-:Y:S01]  /*45030*/  LOP3.LUT P5, RZ, R15, 0x4000000, RZ, 0xc0, !PT ;  /* 0x040000000fff7812 */ /* 0x000fe200078ac0ff */
[----:B-1----:R-:W-:-:S05]  /*45040*/  IMAD.WIDE R22, R249, 0x4, R4 ;  /* 0x00000004f9167825 */ /* 0x002fca00078e0204 */
[----:B----4-:R1:W-:Y:S01]  /*45050*/  @P3 STG.E desc[UR6][R22.64], R252 ;  /* 0x000000fc16003986 */ /* 0x0103e2000c101906 */
[----:B------:R-:W-:Y:S01]  /*45060*/  LOP3.LUT P6, RZ, R15, 0x8000000, RZ, 0xc0, !PT ;  /* 0x080000000fff7812 */ /* 0x000fe200078cc0ff */
[----:B-1----:R-:W-:-:S05]  /*45070*/  IMAD.WIDE R22, R230, 0x4, R2 ;  /* 0x00000004e6167825 */ /* 0x002fca00078e0202 */
[----:B------:R1:W-:Y:S02]  /*45080*/  @P4 STG.E desc[UR6][R22.64], R231 ;  /* 0x000000e716004986 */ /* 0x0003e4000c101906 */
[----:B-1----:R-:W-:-:S05]  /*45090*/  IMAD.WIDE R22, R230, 0x4, R4 ;  /* 0x00000004e6167825 */ /* 0x002fca00078e0204 */
[----:B------:R1:W-:Y:S02]  /*450a0*/  @P5 STG.E desc[UR6][R22.64], R19 ;  /* 0x0000001316005986 */ /* 0x0003e4000c101906 */
[----:B-1----:R-:W-:-:S05]  /*450b0*/  IMAD.WIDE R22, R18, 0x4, R2 ;  /* 0x0000000412167825 */ /* 0x002fca00078e0202 */
[----:B---3--:R1:W-:Y:S04]  /*450c0*/  @P6 STG.E desc[UR6][R22.64], R16 ;  /* 0x0000001016006986 */ /* 0x0083e8000c101906 */
[----:B-1----:R-:W2:Y:S01]  /*450d0*/  LDL.LU R16, [R1+0x179c] ;  /* 0x00179c0001107983 */ /* 0x002ea20000300800 */
[----:B------:R-:W-:-:S03]  /*450e0*/  IMAD.WIDE R22, R18, 0x4, R4 ;  /* 0x0000000412167825 */ /* 0x000fc600078e0204 */
[----:B------:R-:W3:Y:S04]  /*450f0*/  LDL.LU R19, [R1+0x574] ;  /* 0x0005740001137983 */ /* 0x000ee80000300800 */
[----:B------:R-:W4:Y:S04]  /*45100*/  LDL.LU R18, [R1+0x1234] ;  /* 0x0012340001127983 */ /* 0x000f280000300800 */
[----:B------:R-:W3:Y:S04]  /*45110*/  LDL.LU R250, [R1+0x570] ;  /* 0x0005700001fa7983 */ /* 0x000ee80000300800 */
[----:B------:R-:W4:Y:S01]  /*45120*/  LDL.LU R249, [R1+0x1224] ;  /* 0x0012240001f97983 */ /* 0x000f220000300800 */
[----:B------:R-:W-:-:S03]  /*45130*/  LOP3.LUT P0, RZ, R15, 0x10000000, RZ, 0xc0, !PT ;  /* 0x100000000fff7812 */ /* 0x000fc6000780c0ff */
[----:B------:R-:W3:Y:S04]  /*45140*/  LDL.LU R252, [R1+0x170] ;  /* 0x0001700001fc7983 */ /* 0x000ee80000300800 */
[----:B------:R-:W3:Y:S04]  /*45150*/  LDL.LU R231, [R1+0xd64] ;  /* 0x000d640001e77983 */ /* 0x000ee80000300800 */
[----:B------:R-:W3:Y:S04]  /*45160*/  LDL.LU R230, [R1+0x122c] ;  /* 0x00122c0001e67983 */ /* 0x000ee80000300800 */
[----:B------:R1:W-:Y:S04]  /*45170*/  @P0 STG.E desc[UR6][R22.64], R20 ;  /* 0x0000001416000986 */ /* 0x0003e8000c101906 */
[----:B-1----:R-:W3:Y:S04]  /*45180*/  LDL.LU R20, [R1+0x974] ;  /* 0x0009740001147983 */ /* 0x002ee80000300800 */
[----:B------:R-:W3:Y:S01]  /*45190*/  LDL.LU R22, [R1+0x174] ;  /* 0x0001740001167983 */ /* 0x000ee20000300800 */
[----:B------:R-:W-:-:S03]  /*451a0*/  LOP3.LUT R11, R11, 0xfffff7ff, RZ, 0xc0, !PT ;  /* 0xfffff7ff0b0b7812 */ /* 0x000fc600078ec0ff */
        /* <DEDUP_REMOVED lines=8> */
[----:B------:R-:W-:-:S03]  /*45230*/  LOP3.LUT P4, RZ, R15, 0x20000000, RZ, 0xc0, !PT ;  /* 0x200000000fff7812 */ /* 0x000fc6000788c0ff */
[----:B------:R-:W3:Y:S01]  /*45240*/  LDL.LU R166, [R1+0x97c] ;  /* 0x00097c0001a67983 */ /* 0x000ee20000300800 */
[C---:B------:R-:W-:Y:S02]  /*45250*/  LOP3.LUT P5, RZ, R15.reuse, 0x40000000, RZ, 0xc0, !PT ;  /* 0x400000000fff7812 */ /* 0x040fe400078ac0ff */
[----:B------:R-:W-:Y:S01]  /*45260*/  LOP3.LUT P6, RZ, R15, 0x80000000, RZ, 0xc0, !PT ;  /* 0x800000000fff7812 */ /* 0x000fe200078cc0ff */
[----:B------:R-:W3:Y:S04]  /*45270*/  LDL.LU R167, [R1+0x57c] ;  /* 0x00057c0001a77983 */ /* 0x000ee80000300800 */
[----:B------:R-:W3:Y:S01]  /*45280*/  LDL.LU R251, [R1+0x123c] ;  /* 0x00123c0001fb7983 */ /* 0x000ee20000300800 */
[----:B--2---:R-:W-:-:S13]  /*45290*/  LOP3.LUT P1, RZ, R16, 0x200, RZ, 0xc0, !PT ;  /* 0x0000020010ff7812 */ /* 0x004fda000782c0ff */
        /* <DEDUP_REMOVED lines=15> */
[----:B----4-:R-:W-:-:S10]  /*45390*/  IMAD.WIDE R14, R249, 0x4, R2 ;  /* 0x00000004f90e7825 */ /* 0x010fd400078e0202 */
[----:B------:R-:W-:Y:S02]  /*453a0*/  @P1 LOP3.LUT R11, R11, 0x10000, RZ, 0xfc, !PT ;  /* 0x000100000b0b1812 */ /* 0x000fe400078efcff */
[C---:B------:R-:W-:Y:S02]  /*453b0*/  LOP3.LUT P1, RZ, R16.reuse, 0x8, RZ, 0xc0, !PT ;  /* 0x0000000810ff7812 */ /* 0x040fe4000782c0ff */
[----:B------:R-:W-:Y:S01]  /*453c0*/  LOP3.LUT R11, R11, 0xfffdffff, RZ, 0xc0, !PT ;  /* 0xfffdffff0b0b7812 */ /* 0x000fe200078ec0ff */
[----:B---3--:R1:W-:Y:S01]  /*453d0*/  @P4 STG.E desc[UR6][R14.64], R250 ;  /* 0x000000fa0e004986 */ /* 0x0083e2000c101906 */
[----:B------:R-:W-:-:S09]  /*453e0*/  LOP3.LUT P0, RZ, R16, 0x1, RZ, 0xc0, !PT ;  /* 0x0000000110ff7812 */ /* 0x000fd2000780c0ff */
[----:B------:R-:W-:Y:S01]  /*453f0*/  @P1 LOP3.LUT R11, R11, 0x20000, RZ, 0xfc, !PT ;  /* 0x000200000b0b1812 */ /* 0x000fe200078efcff */
[----:B-1----:R-:W-:Y:S01]  /*45400*/  IMAD.WIDE R14, R249, 0x4, R4 ;  /* 0x00000004f90e7825 */ /* 0x002fe200078e0204 */
[----:B------:R-:W-:Y:S01]  /*45410*/  LOP3.LUT P1, RZ, R16, 0x4, RZ, 0xc0, !PT ;  /* 0x0000000410ff7812 */ /* 0x000fe2000782c0ff */
[----:B------:R-:W2:Y:S04]  /*45420*/  LDL.LU R250, [R1+0x17c] ;  /* 0x00017c0001fa7983 */ /* 0x000ea80000300800 */
[----:B------:R1:W-:Y:S01]  /*45430*/  @P5 STG.E desc[UR6][R14.64], R252 ;  /* 0x000000fc0e005986 */ /* 0x0003e2000c101906 */
[----:B------:R-:W-:Y:S01]  /*45440*/  LOP3.LUT R11, R11, 0xfffbffff, RZ, 0xc0, !PT ;  /* 0xfffbffff0b0b7812 */ /* 0x000fe200078ec0ff */
[----:B-1----:R-:W-:Y:S02]  /*45450*/  IMAD.WIDE R14, R230, 0x4, R2 ;  /* 0x00000004e60e7825 */ /* 0x002fe400078e0202 */
[----:B------:R-:W3:Y:S04]  /*45460*/  LDL.LU R252, [R1+0x1244] ;  /* 0x0012440001fc7983 */ /* 0x000ee80000300800 */
[----:B------:R-:W-:Y:S01]  /*45470*/  @P1 LOP3.LUT R11, R11, 0x40000, RZ, 0xfc, !PT ;  /* 0x000400000b0b1812 */ /* 0x000fe200078efcff */
[----:B------:R1:W-:Y:S04]  /*45480*/  @P6 STG.E desc[UR6][R14.64], R231 ;  /* 0x000000e70e006986 */ /* 0x0003e8000c101906 */
[----:B------:R-:W4:Y:S01]  /*45490*/  LDL.LU R249, [R1+0xd70] ;  /* 0x000d700001f97983 */ /* 0x000f220000300800 */
[----:B------:R-:W-:Y:S01]  /*454a0*/  LOP3.LUT P1, RZ, R16, 0x2, RZ, 0xc0, !PT ;  /* 0x0000000210ff7812 */ /* 0x000fe2000782c0ff */
[----:B-1----:R-:W-:-:S02]  /*454b0*/  IMAD.WIDE R14, R230, 0x4, R4 ;  /* 0x00000004e60e7825 */ /* 0x002fc400078e0204 */
[----:B------:R-:W4:Y:S04]  /*454c0*/  LDL.LU R231, [R1+0x980] ;  /* 0x0009800001e77983 */ /* 0x000f280000300800 */
[----:B------:R1:W-:Y:S04]  /*454d0*/  @P0 STG.E desc[UR6][R14.64], R20 ;  /* 0x000000140e000986 */ /* 0x0003e8000c101906 */
[----:B------:R-:W4:Y:S04]  /*454e0*/  LDL.LU R230, [R1+0x580] ;  /* 0x0005800001e67983 */ /* 0x000f280000300800 */
[----:B-1----:R-:W4:Y:S01]  /*454f0*/  LDL.LU R20, [R1+0x124c] ;  /* 0x00124c0001147983 */ /* 0x002f220000300800 */
[----:B------:R-:W-:-:S05]  /*45500*/  IMAD.WIDE R14, R18, 0x4, R2 ;  /* 0x00000004120e7825 */ /* 0x000fca00078e0202 */
[----:B------:R1:W-:Y:S02]  /*45510*/  @P1 STG.E desc[UR6][R14.64], R19 ;  /* 0x000000130e001986 */ /* 0x0003e4000c101906 */
[----:B-1----:R-:W-:Y:S02]  /*45520*/  IMAD.WIDE R14, R18, 0x4, R4 ;  /* 0x00000004120e7825 */ /* 0x002fe400078e0204 */
[----:B------:R-:W4:Y:S04]  /*45530*/  LDL.LU R19, [R1+0x180] ;  /* 0x0001800001137983 */ /* 0x000f280000300800 */
        /* <DEDUP_REMOVED lines=26> */
[C---:B------:R-:W-:Y:S01]  /*456e0*/  LOP3.LUT P4, RZ, R16.reuse, 0x1000, RZ, 0xc0, !PT ;  /* 0x0000100010ff7812 */ /* 0x040fe2000788c0ff */
[----:B-1----:R-:W-:Y:S01]  /*456f0*/  IMAD.WIDE R14, R251, 0x4, R4 ;  /* 0x00000004fb0e7825 */ /* 0x002fe200078e0204 */
[C---:B------:R-:W-:Y:S02]  /*45700*/  LOP3.LUT P5, RZ, R16.reuse, 0x2000, RZ, 0xc0, !PT ;  /* 0x0000200010ff7812 */ /* 0x040fe400078ac0ff */
[C---:B------:R-:W-:Y:S02]  /*45710*/  LOP3.LUT P6, RZ, R16.reuse, 0x4000, RZ, 0xc0, !PT ;  /* 0x0000400010ff7812 */ /* 0x040fe400078cc0ff */
[----:B------:R-:W-:Y:S01]  /*45720*/  LOP3.LUT P0, RZ, R16, 0x8000, RZ, 0xc0, !PT ;  /* 0x0000800010ff7812 */ /* 0x000fe2000780c0ff */
[----:B--2---:R3:W-:Y:S02]  /*45730*/  @P2 STG.E desc[UR6][R14.64], R250 ;  /* 0x000000fa0e002986 */ /* 0x0047e4000c101906 */
[----:B---3--:R-:W-:-:S05]  /*45740*/  IMAD.WIDE R14, R252, 0x4, R2 ;  /* 0x00000004fc0e7825 */ /* 0x008fca00078e0202 */
[----:B----4-:R1:W-:Y:S02]  /*45750*/  @P3 STG.E desc[UR6][R14.64], R249 ;  /* 0x000000f90e003986 */ /* 0x0103e4000c101906 */
[----:B-1----:R-:W-:-:S05]  /*45760*/  IMAD.WIDE R14, R252, 0x4, R4 ;  /* 0x00000004fc0e7825 */ /* 0x002fca00078e0204 */
[----:B------:R1:W-:Y:S02]  /*45770*/  @P4 STG.E desc[UR6][R14.64], R231 ;  /* 0x000000e70e004986 */ /* 0x0003e4000c101906 */
[----:B-1----:R-:W-:-:S05]  /*45780*/  IMAD.WIDE R14, R20, 0x4, R2 ;  /* 0x00000004140e7825 */ /* 0x002fca00078e0202 */
[----:B------:R1:W-:Y:S02]  /*45790*/  @P5 STG.E desc[UR6][R14.64], R230 ;  /* 0x000000e60e005986 */ /* 0x0003e4000c101906 */
[----:B-1----:R-:W-:Y:S02]  /*457a0*/  IMAD.WIDE R14, R20, 0x4, R4 ;  /* 0x00000004140e7825 */ /* 0x002fe400078e0204 */
[----:B------:R-:W2:Y:S04]  /*457b0*/  LDL.LU R230, [R1+0x1258] ;  /* 0x0012580001e67983 */ /* 0x000ea80000300800 */
[----:B------:R1:W-:Y:S02]  /*457c0*/  @P6 STG.E desc[UR6][R14.64], R19 ;  /* 0x000000130e006986 */ /* 0x0003e4000c101906 */
[----:B-1----:R-:W-:-:S05]  /*457d0*/  IMAD.WIDE R14, R18, 0x4, R2 ;  /* 0x00000004120e7825 */ /* 0x002fca00078e0202 */
[----:B------:R1:W-:Y:S04]  /*457e0*/  @P0 STG.E desc[UR6][R14.64], R17 ;  /* 0x000000110e000986 */ /* 0x0003e8000c101906 */
[----:B-1----:R-:W3:Y:S04]  /*457f0*/  LDL.LU R17, [R1+0x1798] ;  /* 0x0017980001117983 */ /* 0x002ee80000300800 */
[----:B------:R-:W4:Y:S04]  /*45800*/  LDL.LU R249, [R1+0x984] ;  /* 0x0009840001f97983 */ /* 0x000f280000300800 */
[----:B------:R-:W2:Y:S04]  /*45810*/  LDL.LU R250, [R1+0x584] ;  /* 0x0005840001fa7983 */ /* 0x000ea80000300800 */
[----:B------:R-:W3:Y:S01]  /*45820*/  LDL.LU R20, [R1+0x1250] ;  /* 0x0012500001147983 */ /* 0x000ee20000300800 */
[----:B------:R-:W-:-:S02]  /*45830*/  LOP3.LUT P1, RZ, R16, 0x10000000, RZ, 0xc0, !PT ;  /* 0x1000000010ff7812 */ /* 0x000fc4000782c0ff */
[----:B------:R-:W-:Y:S01]  /*45840*/  LOP3.LUT R11, R11, 0xfffffff7, RZ, 0xc0, !PT ;  /* 0xfffffff70b0b7812 */ /* 0x000fe200078ec0ff */
[----:B------:R-:W2:Y:S01]  /*45850*/  LDL.LU R252, [R1+0x184] ;  /* 0x0001840001fc7983 */ /* 0x000ea20000300800 */
[----:B------:R-:W-:Y:S01]  /*45860*/  LOP3.LUT P4, RZ, R16, 0x10000, RZ, 0xc0, !PT ;  /* 0x0001000010ff7812 */ /* 0x000fe2000788c0ff */
[----:B------:R-:W-:Y:S02]  /*45870*/  IMAD.WIDE R14, R18, 0x4, R4 ;  /* 0x00000004120e7825 */ /* 0x000fe400078e0204 */
[----:B------:R-:W2:Y:S04]  /*45880*/  LDL.LU R231, [R1+0xd78] ;  /* 0x000d780001e77983 */ /* 0x000ea80000300800 */
[----:B------:R-:W2:Y:S02]  /*45890*/  LDL.LU R19, [R1+0x588] ;  /* 0x0005880001137983 */ /* 0x000ea40000300800 */
[----:B------:R-:W-:-:S02]  /*458a0*/  @P1 LOP3.LUT R11, R11, 0x8, RZ, 0xfc, !PT ;  /* 0x000000080b0b1812 */ /* 0x000fc400078efcff */
[----:B------:R-:W-:Y:S01]  /*458b0*/  LOP3.LUT P1, RZ, R16, 0x8000000, RZ, 0xc0, !PT ;  /* 0x0800000010ff7812 */ /* 0x000fe2000782c0ff */
[----:B------:R-:W2:Y:S01]  /*458c0*/  LDL.LU R18, [R1+0x1254] ;  /* 0x0012540001127983 */ /* 0x000ea20000300800 */
[----:B------:R-:W-:-:S03]  /*458d0*/  LOP3.LUT R11, R11, 0xffffffef, RZ, 0xc0, !PT ;  /* 0xffffffef0b0b7812 */ /* 0x000fc600078ec0ff */
[----:B------:R-:W2:Y:S08]  /*458e0*/  LDL.LU R22, [R1+0x125c] ;  /* 0x00125c0001167983 */ /* 0x000eb00000300800 */
        /* <DEDUP_REMOVED lines=16> */
[C---:B------:R-:W-:Y:S02]  /*459f0*/  LOP3.LUT P1, RZ, R16.reuse, 0x200000, RZ, 0xc0, !PT ;  /* 0x0020000010ff7812 */ /* 0x040fe4000782c0ff */
[----:B------:R-:W-:Y:S02]  /*45a00*/  LOP3.LUT R11, R11, 0xfffffbff, RZ, 0xc0, !PT ;  /* 0xfffffbff0b0b7812 */ /* 0x000fe400078ec0ff */
[C---:B------:R-:W-:Y:S02]  /*45a10*/  LOP3.LUT P5, RZ, R16.reuse, 0x20000, RZ, 0xc0, !PT ;  /* 0x0002000010ff7812 */ /* 0x040fe400078ac0ff */
[C---:B------:R-:W-:Y:S02]  /*45a20*/  LOP3.LUT P6, RZ, R16.reuse, 0x40000, RZ, 0xc0, !PT ;  /* 0x0004000010ff7812 */ /* 0x040fe400078cc0ff */
[----:B------:R-:W-:-:S02]  /*45a30*/  LOP3.LUT P0, RZ, R16, 0x80000, RZ, 0xc0, !PT ;  /* 0x0008000010ff7812 */ /* 0x000fc4000780c0ff */
[C---:B------:R-:W-:Y:S02]  /*45a40*/  LOP3.LUT P2, RZ, R16.reuse, 0x20000000, RZ, 0xc0, !PT ;  /* 0x2000000010ff7812 */ /* 0x040fe4000784c0ff */
[C---:B------:R-:W-:Y:S02]  /*45a50*/  LOP3.LUT P3, RZ, R16.reuse, 0x40000000, RZ, 0xc0, !PT ;  /* 0x4000000010ff7812 */ /* 0x040fe4000786c0ff */
[----:B------:R-:W-:Y:S02]  /*45a60*/  @P1 LOP3.LUT R11, R11, 0x400, RZ, 0xfc, !PT ;  /* 0x000004000b0b1812 */ /* 0x000fe400078efcff */
[C---:B------:R-:W-:Y:S01]  /*45a70*/  LOP3.LUT P1, RZ, R16.reuse, 0x100000, RZ, 0xc0, !PT ;  /* 0x0010000010ff7812 */ /* 0x040fe2000782c0ff */
[----:B----4-:R1:W-:Y:S04]  /*45a80*/  @P4 STG.E desc[UR6][R14.64], R249 ;  /* 0x000000f90e004986 */ /* 0x0103e8000c101906 */
[----:B-1----:R-:W4:Y:S01]  /*45a90*/  LDL.LU R249, [R1+0x988] ;  /* 0x0009880001f97983 */ /* 0x002f220000300800 */
[----:B------:R-:W-:-:S03]  /*45aa0*/  LOP3.LUT P4, RZ, R16, 0x80000000, RZ, 0xc0, !PT ;  /* 0x8000000010ff7812 */ /* 0x000fc6000788c0ff */
[----:B------:R-:W4:Y:S01]  /*45ab0*/  LDL.LU R16, [R1+0x188] ;  /* 0x0001880001107983 */ /* 0x000f220000300800 */
[----:B---3--:R-:W-:-:S05]  /*45ac0*/  IMAD.WIDE R14, R20, 0x4, R2 ;  /* 0x00000004140e7825 */ /* 0x008fca00078e0202 */
[----:B--2---:R1:W-:Y:S02]  /*45ad0*/  @P5 STG.E desc[UR6][R14.64], R250 ;  /* 0x000000fa0e005986 */ /* 0x0043e4000c101906 */
[----:B-1----:R-:W-:Y:S02]  /*45ae0*/  IMAD.WIDE R14, R20, 0x4, R4 ;  /* 0x00000004140e7825 */ /* 0x002fe400078e0204 */
[----:B------:R-:W2:Y:S04]  /*45af0*/  LDL.LU R20, [R1+0xd7c] ;  /* 0x000d7c0001147983 */ /* 0x000ea80000300800 */
[----:B------:R-:W3:Y:S04]  /*45b00*/  LDL.LU R23, [R1+0x98c] ;  /* 0x00098c0001177983 */ /* 0x000ee80000300800 */
[----:B------:R-:W3:Y:S04]  /*45b10*/  LDL.LU R10, [R1+0x58c] ;  /* 0x00058c00010a7983 */ /* 0x000ee80000300800 */
[----:B------:R-:W3:Y:S04]  /*45b20*/  LDL.LU R13, [R1+0x1260] ;  /* 0x00126000010d7983 */ /* 0x000ee80000300800 */
[----:B------:R-:W3:Y:S04]  /*45b30*/  LDL.LU R0, [R1+0x18c] ;  /* 0x00018c0001007983 */ /* 0x000ee80000300800 */
[----:B------:R-:W3:Y:S04]  /*45b40*/  LDL.LU R164, [R1+0xd80] ;  /* 0x000d800001a47983 */ /* 0x000ee80000300800 */
[----:B------:R1:W-:Y:S04]  /*45b50*/  @P6 STG.E desc[UR6][R14.64], R252 ;  /* 0x000000fc0e006986 */ /* 0x0003e8000c101906 */
[----:B------:R-:W3:Y:S04]  /*45b60*/  LDL.LU R165, [R1+0x1268] ;  /* 0x0012680001a57983 */ /* 0x000ee80000300800 */
[----:B------:R-:W3:Y:S01]  /*45b70*/  LDL.LU R228, [R1+0x990] ;  /* 0x0009900001e47983 */ /* 0x000ee20000300800 */
[----:B-1----:R-:W-:-:S03]  /*45b80*/  IMAD.WIDE R14, R230, 0x4, R2 ;  /* 0x00000004e60e7825 */ /* 0x002fc600078e0202 */
[----:B------:R-:W3:Y:S04]  /*45b90*/  LDL.LU R229, [R1+0x590] ;  /* 0x0005900001e57983 */ /* 0x000ee80000300800 */
[----:B------:R1:W-:Y:S04]  /*45ba0*/  @P0 STG.E desc[UR6][R14.64], R231 ;  /* 0x000000e70e000986 */ /* 0x0003e8000c101906 */
[----:B------:R-:W3:Y:S04]  /*45bb0*/  LDL.LU R166, [R1+0x1264] ;  /* 0x0012640001a67983 */ /* 0x000ee80000300800 */
[----:B------:R-:W3:Y:S01]  /*45bc0*/  LDL.LU R167, [R1+0x190] ;  /* 0x0001900001a77983 */ /* 0x000ee20000300800 */
[----:B-1----:R-:W-:-:S03]  /*45bd0*/  IMAD.WIDE R14, R230, 0x4, R4 ;  /* 0x00000004e60e7825 */ /* 0x002fc600078e0204 */
[----:B------:R-:W3:Y:S04]  /*45be0*/  LDL.LU R251, [R1+0xd84] ;  /* 0x000d840001fb7983 */ /* 0x000ee80000300800 */
[----:B------:R-:W3:Y:S04]  /*45bf0*/  LDL.LU R250, [R1+0x126c] ;  /* 0x00126c0001fa7983 */ /* 0x000ee80000300800 */
[----:B------:R-:W3:Y:S04]  /*45c00*/  LDL.LU R252, [R1+0x994] ;  /* 0x0009940001fc7983 */ /* 0x000ee80000300800 */
[----:B------:R-:W3:Y:S04]  /*45c10*/  LDL.LU R231, [R1+0x594] ;  /* 0x0005940001e77983 */ /* 0x000ee80000300800 */
[----:B------:R-:W3:Y:S04]  /*45c20*/  LDL.LU R230, [R1+0x1270] ;  /* 0x0012700001e67983 */ /* 0x000ee80000300800 */
[----:B----4-:R1:W-:Y:S01]  /*45c30*/  @P1 STG.E desc[UR6][R14.64], R249 ;  /* 0x000000f90e001986 */ /* 0x0103e2000c101906 */
[----:B------:R-:W-:Y:S01]  /*45c40*/  LOP3.LUT P1, RZ, R11, 0x400, RZ, 0xc0, !PT ;  /* 0x000004000bff7812 */ /* 0x000fe2000782c0ff */
[----:B-1----:R-:W-:-:S02]  /*45c50*/  IMAD.WIDE R14, R18, 0x4, R2 ;  /* 0x00000004120e7825 */ /* 0x002fc400078e0202 */
[----:B------:R-:W4:Y:S10]  /*45c60*/  LDL.LU R249, [R1+0x1794] ;  /* 0x0017940001f97983 */ /* 0x000f340000300800 */
[----:B------:R1:W-:Y:S01]  /*45c70*/  @P1 STG.E desc[UR6][R14.64], R19 ;  /* 0x000000130e001986 */ /* 0x0003e2000c101906 */
[----:B------:R-:W-:Y:S01]  /*45c80*/  LOP3.LUT P1, RZ, R11, 0x200, RZ, 0xc0, !PT ;  /* 0x000002000bff7812 */ /* 0x000fe2000782c0ff */
[----:B-1----:R-:W-:-:S02]  /*45c90*/  IMAD.WIDE R14, R18, 0x4, R4 ;  /* 0x00000004120e7825 */ /* 0x002fc400078e0204 */
[----:B------:R-:W4:Y:S10]  /*45ca0*/  LDL.LU R19, [R1+0x1790] ;  /* 0x0017900001137983 */ /* 0x000f340000300800 */
[----:B------:R1:W-:Y:S01]  /*45cb0*/  @P1 STG.E desc[UR6][R14.64], R16 ;  /* 0x000000100e001986 */ /* 0x0003e2000c101906 */
[----:B------:R-:W-:-:S03]  /*45cc0*/  LOP3.LUT P1, RZ, R11, 0x100, RZ, 0xc0, !PT ;  /* 0x000001000bff7812 */ /* 0x000fc6000782c0ff */
[----:B------:R-:W4:Y:S01]  /*45cd0*/  LDL.LU R18, [R1+0x178c] ;  /* 0x00178c0001127983 */ /* 0x000f220000300800 */
[----:B-1----:R-:W-:-:S09]  /*45ce0*/  IMAD.WIDE R14, R22, 0x4, R2 ;  /* 0x00000004160e7825 */ /* 0x002fd200078e0202 */
[----:B--2---:R1:W-:Y:S04]  /*45cf0*/  @P1 STG.E desc[UR6][R14.64], R20 ;  /* 0x000000140e001986 */ /* 0x0043e8000c101906 */
[----:B-1----:R-:W2:Y:S01]  /*45d00*/  LDL.LU R20, [R1+0x194] ;  /* 0x0001940001147983 */ /* 0x002ea20000300800 */
[----:B------:R-:W-:Y:S01]  /*45d10*/  LOP3.LUT P1, RZ, R11, 0x80, RZ, 0xc0, !PT ;  /* 0x000000800bff7812 */ /* 0x000fe2000782c0ff */
[----:B------:R-:W-:-:S12]  /*45d20*/  IMAD.WIDE R14, R22, 0x4, R4 ;  /* 0x00000004160e7825 */ /* 0x000fd800078e0204 */
[----:B---3--:R1:W-:Y:S01]  /*45d30*/  @P1 STG.E desc[UR6][R14.64], R23 ;  /* 0x000000170e001986 */ /* 0x0083e2000c101906 */
        /* <DEDUP_REMOVED lines=21> */
[----:B-1----:R-:W-:Y:S02]  /*45e90*/  IMAD.WIDE R14, R250, 0x4, R4 ;  /* 0x00000004fa0e7825 */ /* 0x002fe400078e0204 */
[----:B------:R-:W3:Y:S04]  /*45ea0*/  LDL.LU R250, [R1+0xd8c] ;  /* 0x000d8c0001fa7983 */ /* 0x000ee80000300800 */
[----:B------:R1:W-:Y:S02]  /*45eb0*/  @P5 STG.E desc[UR6][R14.64], R252 ;  /* 0x000000fc0e005986 */ /* 0x0003e4000c101906 */
[----:B-1----:R-:W-:-:S05]  /*45ec0*/  IMAD.WIDE R14, R230, 0x4, R2 ;  /* 0x00000004e60e7825 */ /* 0x002fca00078e0202 */
[----:B------:R1:W-:Y:S02]  /*45ed0*/  @P6 STG.E desc[UR6][R14.64], R231 ;  /* 0x000000e70e006986 */ /* 0x0003e4000c101906 */
[----:B-1----:R-:W-:Y:S02]  /*45ee0*/  IMAD.WIDE R14, R230, 0x4, R4 ;  /* 0x00000004e60e7825 */ /* 0x002fe400078e0204 */
[----:B------:R-:W4:Y:S04]  /*45ef0*/  LDL.LU R230, [R1+0x127c] ;  /* 0x00127c0001e67983 */ /* 0x000f280000300800 */
[----:B------:R-:W3:Y:S04]  /*45f00*/  LDL.LU R231, [R1+0x99c] ;  /* 0x00099c0001e77983 */ /* 0x000ee80000300800 */
        /* <DEDUP_REMOVED lines=32> */
[----:B------:R-:W4:Y:S01]  /*46110*/  LDL.LU R165, [R1+0x128c] ;  /* 0x00128c0001a57983 */ /* 0x000f220000300800 */
[----:B------:R-:W-:-:S02]  /*46120*/  @P1 LOP3.LUT R12, R12, 0x80000000, RZ, 0xfc, !PT ;  /* 0x800000000c0c1812 */ /* 0x000fc400078efcff */
[----:B------:R-:W-:Y:S01]  /*46130*/  LOP3.LUT P1, RZ, R17, 0x400, RZ, 0xc0, !PT ;  /* 0x0000040011ff7812 */ /* 0x000fe2000782c0ff */
[----:B------:R-:W4:Y:S01]  /*46140*/  LDL.LU R228, [R1+0xd94] ;  /* 0x000d940001e47983 */ /* 0x000f220000300800 */
        /* <DEDUP_REMOVED lines=8> */
[----:B------:R-:W-:Y:S01]  /*461d0*/  LOP3.LUT P0, RZ, R17, 0x40, RZ, 0xc0, !PT ;  /* 0x0000004011ff7812 */ /* 0x000fe2000780c0ff */
[----:B---3--:R1:W-:Y:S01]  /*461e0*/  @P5 STG.E desc[UR6][R14.64], R229 ;  /* 0x000000e50e005986 */ /* 0x0083e2000c101906 */
        /* <DEDUP_REMOVED lines=8> */
[----:B------:R1:W-:Y:S02]  /*46270*/  @P0 STG.E desc[UR6][R14.64], R251 ;  /* 0x000000fb0e000986 */ /* 0x0003e4000c101906 */
[----:B-1----:R-:W-:-:S02]  /*46280*/  IMAD.WIDE R14, R230, 0x4, R2 ;  /* 0x00000004e60e7825 */ /* 0x002fc400078e0202 */
[----:B------:R-:W3:Y:S04]  /*46290*/  LDL.LU R251, [R1+0x1294] ;  /* 0x0012940001fb7983 */ /* 0x000ee80000300800 */
[----:B------:R1:W-:Y:S01]  /*462a0*/  @P1 STG.E desc[UR6][R14.64], R250 ;  /* 0x000000fa0e001986 */ /* 0x0003e2000c101906 */
[----:B------:R-:W-:-:S03]  /*462b0*/  LOP3.LUT P1, RZ, R11, 0x4, RZ, 0xc0, !PT ;  /* 0x000000040bff7812 */ /* 0x000fc6000782c0ff */
[----:B------:R-:W3:Y:S01]  /*462c0*/  LDL.LU R167, [R1+0x5a4] ;  /* 0x0005a40001a77983 */ /* 0x000ee20000300800 */
[----:B-1----:R-:W-:-:S03]  /*462d0*/  IMAD.WIDE R14, R230, 0x4, R4 ;  /* 0x00000004e60e7825 */ /* 0x002fc600078e0204 */
[----:B------:R-:W3:Y:S06]  /*462e0*/  LDL.LU R250, [R1+0x1a4] ;  /* 0x0001a40001fa7983 */ /* 0x000eec0000300800 */
[----:B------:R1:W-:Y:S01]  /*462f0*/  @P1 STG.E desc[UR6][R14.64], R231 ;  /* 0x000000e70e001986 */ /* 0x0003e2000c101906 */
[----:B------:R-:W-:-:S03]  /*46300*/  LOP3.LUT P1, RZ, R11, 0x2, RZ, 0xc0, !PT ;  /* 0x000000020bff7812 */ /* 0x000fc6000782c0ff */
[----:B------:R-:W3:Y:S01]  /*46310*/  LDL.LU R230, [R1+0x1298] ;  /* 0x0012980001e67983 */ /* 0x000ee20000300800 */
[----:B-1----:R-:W-:-:S03]  /*46320*/  IMAD.WIDE R14, R252, 0x4, R2 ;  /* 0x00000004fc0e7825 */ /* 0x002fc600078e0202 */
[----:B------:R-:W3:Y:S06]  /*46330*/  LDL.LU R231, [R1+0xd98] ;  /* 0x000d980001e77983 */ /* 0x000eec0000300800 */
[----:B--2---:R1:W-:Y:S01]  /*46340*/  @P1 STG.E desc[UR6][R14.64], R20 ;  /* 0x000000140e001986 */ /* 0x0043e2000c101906 */
[----:B------:R-:W-:Y:S01]  /*46350*/  LOP3.LUT P1, RZ, R11, 0x1, RZ, 0xc0, !PT ;  /* 0x000000010bff7812 */ /* 0x000fe2000782c0ff */
[----:B------:R-:W-:Y:S02]  /*46360*/  IMAD.WIDE R10, R252, 0x4, R4 ;  /* 0x00000004fc0a7825 */ /* 0x000fe400078e0204 */
[----:B-1----:R-:W2:Y:S10]  /*46370*/  LDL.LU R20, [R1+0x129c] ;  /* 0x00129c0001147983 */ /* 0x002eb40000300800 */
[----:B----4-:R1:W-:Y:S01]  /*46380*/  @P1 STG.E desc[UR6][R10.64], R22 ;  /* 0x000000160a001986 */ /* 0x0103e2000c101906 */
[----:B------:R-:W-:-:S03]  /*46390*/  LOP3.LUT P1, RZ, R12, 0x80000000, RZ, 0xc0, !PT ;  /* 0x800000000cff7812 */ /* 0x000fc6000782c0ff */
[----:B------:R-:W4:Y:S01]  /*463a0*/  LDL.LU R252, [R1+0x5a8] ;  /* 0x0005a80001fc7983 */ /* 0x000f220000300800 */
[----:B-1----:R-:W-:-:S09]  /*463b0*/  IMAD.WIDE R10, R13, 0x4, R2 ;  /* 0x000000040d0a7825 */ /* 0x002fd200078e0202 */
        /* <DEDUP_REMOVED lines=9> */
[----:B------:R1:W-:Y:S04]  /*46450*/  @P1 STG.E desc[UR6][R10.64], R18 ;  /* 0x000000120a001986 */ /* 0x0003e8000c101906 */
[----:B-1----:R-:W2:Y:S01]  /*46460*/  LDL.LU R18, [R1+0x1788] ;  /* 0x0017880001127983 */ /* 0x002ea20000300800 */
[----:B------:R-:W-:Y:S02]  /*46470*/  LOP3.LUT P1, RZ, R12, 0x8000000, RZ, 0xc0, !PT ;  /* 0x080000000cff7812 */ /* 0x000fe4000782c0ff */
[----:B------:R-:W-:Y:S01]  /*46480*/  LOP3.LUT P2, RZ, R17, 0x10000, RZ, 0xc0, !PT ;  /* 0x0001000011ff7812 */ /* 0x000fe2000784c0ff */
[----:B---3--:R-:W-:Y:S01]  /*46490*/  IMAD.WIDE R10, R229, 0x4, R2 ;  /* 0x00000004e50a7825 */ /* 0x008fe200078e0202 */
[C---:B------:R-:W-:Y:S02]  /*464a0*/  LOP3.LUT P3, RZ, R17.reuse, 0x20000, RZ, 0xc0, !PT ;  /* 0x0002000011ff7812 */ /* 0x040fe4000786c0ff */
[----:B------:R-:W-:-:S07]  /*464b0*/  LOP3.LUT P4, RZ, R17, 0x40000, RZ, 0xc0, !PT ;  /* 0x0004000011ff7812 */ /* 0x000fce000788c0ff */
        /* <DEDUP_REMOVED lines=9> */
[----:B-1----:R-:W-:-:S05]  /*46550*/  IMAD.WIDE R10, R230, 0x4, R2 ;  /* 0x00000004e60a7825 */ /* 0x002fca00078e0202 */
[----:B------:R1:W-:Y:S02]  /*46560*/  @P5 STG.E desc[UR6][R10.64], R231 ;  /* 0x000000e70a005986 */ /* 0x0003e4000c101906 */
[----:B-1----:R-:W-:Y:S02]  /*46570*/  IMAD.WIDE R10, R230, 0x4, R4 ;  /* 0x00000004e60a7825 */ /* 0x002fe400078e0204 */
[----:B------:R-:W3:Y:S04]  /*46580*/  LDL.LU R231, [R1+0x12a4] ;  /* 0x0012a40001e77983 */ /* 0x000ee80000300800 */
[----:B------:R-:W3:Y:S04]  /*46590*/  LDL.LU R230, [R1+0x1ac] ;  /* 0x0001ac0001e67983 */ /* 0x000ee80000300800 */
[----:B--2---:R1:W-:Y:S04]  /*465a0*/  @P6 STG.E desc[UR6][R10.64], R18 ;  /* 0x000000120a006986 */ /* 0x0043e8000c101906 */
[----:B-1----:R-:W2:Y:S04]  /*465b0*/  LDL.LU R18, [R1+0x1784] ;  /* 0x0017840001127983 */ /* 0x002ea80000300800 */
[----:B------:R-:W3:Y:S04]  /*465c0*/  LDL.LU R166, [R1+0x1a8] ;  /* 0x0001a80001a67983 */ /* 0x000ee80000300800 */
[----:B------:R-:W3:Y:S04]  /*465d0*/  LDL.LU R167, [R1+0xd9c] ;  /* 0x000d9c0001a77983 */ /* 0x000ee80000300800 */
[----:B------:R-:W3:Y:S01]  /*465e0*/  LDL.LU R251, [R1+0x12a0] ;  /* 0x0012a00001fb7983 */ /* 0x000ee20000300800 */
[----:B------:R-:W-:-:S03]  /*465f0*/  LOP3.LUT P0, RZ, R17, 0x200000, RZ, 0xc0, !PT ;  /* 0x0020000011ff7812 */ /* 0x000fc6000780c0ff */
[----:B------:R-:W3:Y:S01]  /*46600*/  LDL.LU R250, [R1+0x9ac] ;  /* 0x0009ac0001fa7983 */ /* 0x000ee20000300800 */
[----:B------:R-:W-:-:S09]  /*46610*/  IMAD.WIDE R10, R20, 0x4, R2 ;  /* 0x00000004140a7825 */ /* 0x000fd200078e0202 */
[----:B----4-:R1:W-:Y:S04]  /*46620*/  @P0 STG.E desc[UR6][R10.64], R252 ;  /* 0x000000fc0a000986 */ /* 0x0103e8000c101906 */
[----:B-1----:R-:W4:Y:S01]  /*46630*/  LDL.LU R252, [R1+0x5ac] ;  /* 0x0005ac0001fc7983 */ /* 0x002f220000300800 */
[----:B------:R-:W-:Y:S01]  /*46640*/  LOP3.LUT R12, R12, 0xfff7ffff, RZ, 0xc0, !PT ;  /* 0xfff7ffff0c0c7812 */ /* 0x000fe200078ec0ff */
[----:B------:R-:W-:Y:S02]  /*46650*/  IMAD.WIDE R10, R20, 0x4, R4 ;  /* 0x00000004140a7825 */ /* 0x000fe400078e0204 */
[----:B------:R-:W4:Y:S01]  /*46660*/  LDL.LU R20, [R1+0x12a8] ;  /* 0x0012a80001147983 */ /* 0x000f220000300800 */
[C---:B------:R-:W-:Y:S02]  /*46670*/  LOP3.LUT P4, RZ, R17.reuse, 0x400000, RZ, 0xc0, !PT ;  /* 0x0040000011ff7812 */ /* 0x040fe4000788c0ff */
[----:B------:R-:W-:-:S02]  /*46680*/  LOP3.LUT P5, RZ, R17, 0x800000, RZ, 0xc0, !PT ;  /* 0x0080000011ff7812 */ /* 0x000fc400078ac0ff */
[C---:B------:R-:W-:Y:S02]  /*46690*/  LOP3.LUT P6, RZ, R17.reuse, 0x1000000, RZ, 0xc0, !PT ;  /* 0x0100000011ff7812 */ /* 0x040fe400078cc0ff */
[----:B------:R-:W-:Y:S02]  /*466a0*/  LOP3.LUT P0, RZ, R17, 0x2000000, RZ, 0xc0, !PT ;  /* 0x0200000011ff7812 */ /* 0x000fe4000780c0ff */
        /* <DEDUP_REMOVED lines=24> */
[----:B------:R-:W2:Y:S04]  /*46830*/  LDL.LU R17, [R1+0xda0] ;  /* 0x000da00001117983 */ /* 0x000ea80000300800 */
        /* <DEDUP_REMOVED lines=10> */
[----:B---3--:R1:W-:Y:S04]  /*468e0*/  @P4 STG.E desc[UR6][R10.64], R166 ;  /* 0x000000a60a004986 */ /* 0x0083e8000c101906 */
[----:B------:R-:W3:Y:S01]  /*468f0*/  LDL.LU R229, [R1+0xda8] ;  /* 0x000da80001e57983 */ /* 0x000ee20000300800 */
[----:B-1----:R-:W-:-:S03]  /*46900*/  IMAD.WIDE R10, R251, 0x4, R2 ;  /* 0x00000004fb0a7825 */ /* 0x002fc600078e0202 */
[----:B------:R-:W3:Y:S04]  /*46910*/  LDL.LU R166, [R1+0x12b8] ;  /* 0x0012b80001a67983 */ /* 0x000ee80000300800 */
[----:B------:R1:W-:Y:S02]  /*46920*/  @P5 STG.E desc[UR6][R10.64], R167 ;  /* 0x000000a70a005986 */ /* 0x0003e4000c101906 */
[----:B-1----:R-:W-:Y:S02]  /*46930*/  IMAD.WIDE R10, R251, 0x4, R4 ;  /* 0x00000004fb0a7825 */ /* 0x002fe400078e0204 */
[----:B------:R-:W3:Y:S04]  /*46940*/  LDL.LU R167, [R1+0x9b8] ;  /* 0x0009b80001a77983 */ /* 0x000ee80000300800 */
[----:B------:R1:W-:Y:S04]  /*46950*/  @P6 STG.E desc[UR6][R10.64], R250 ;  /* 0x000000fa0a006986 */ /* 0x0003e8000c101906 */
[----:B------:R-:W3:Y:S04]  /*46960*/  LDL.LU R251, [R1+0x5b8] ;  /* 0x0005b80001fb7983 */ /* 0x000ee80000300800 */
[----:B-1----:R-:W3:Y:S01]  /*46970*/  LDL.LU R250, [R1+0x12bc] ;  /* 0x0012bc0001fa7983 */ /* 0x002ee20000300800 */
[----:B------:R-:W-:-:S05]  /*46980*/  IMAD.WIDE R10, R231, 0x4, R2 ;  /* 0x00000004e70a7825 */ /* 0x000fca00078e0202 */
[----:B----4-:R1:W-:Y:S02]  /*46990*/  @P0 STG.E desc[UR6][R10.64], R252 ;  /* 0x000000fc0a000986 */ /* 0x0103e4000c101906 */
[----:B-1----:R-:W-:Y:S02]  /*469a0*/  IMAD.WIDE R10, R231, 0x4, R4 ;  /* 0x00000004e70a7825 */ /* 0x002fe400078e0204 */
[----:B------:R-:W4:Y:S04]  /*469b0*/  LDL.LU R252, [R1+0x1b8] ;  /* 0x0001b80001fc7983 */ /* 0x000f280000300800 */
[----:B------:R1:W-:Y:S04]  /*469c0*/  @P1 STG.E desc[UR6][R10.64], R230 ;  /* 0x000000e60a001986 */ /* 0x0003e8000c101906 */
[----:B------:R-:W4:Y:S04]  /*469d0*/  LDL.LU R231, [R1+0xdac] ;  /* 0x000dac0001e77983 */ /* 0x000f280000300800 */
[----:B-1----:R-:W4:Y:S01]  /*469e0*/  LDL.LU R230, [R1+0x12c0] ;  /* 0x0012c00001e67983 */ /* 0x002f220000300800 */
[----:B------:R-:W-:Y:S01]  /*469f0*/  LOP3.LUT P1, RZ, R12, 0x4000000, RZ, 0xc0, !PT ;  /* 0x040000000cff7812 */ /* 0x000fe2000782c0ff */
[----:B------:R-:W-:Y:S01]  /*46a00*/  IMAD.WIDE R10, R20, 0x4, R2 ;  /* 0x00000004140a7825 */ /* 0x000fe200078e0202 */
[----:B------:R-:W-:-:S02]  /*46a10*/  LOP3.LUT P2, RZ, R18, 0x8, RZ, 0xc0, !PT ;  /* 0x0000000812ff7812 */ /* 0x000fc4000784c0ff */
[C---:B------:R-:W-:Y:S02]  /*46a20*/  LOP3.LUT P3, RZ, R18.reuse, 0x10, RZ, 0xc0, !PT ;  /* 0x0000001012ff7812 */ /* 0x040fe4000786c0ff */
[C---:B------:R-:W-:Y:S02]  /*46a30*/  LOP3.LUT P4, RZ, R18.reuse, 0x20, RZ, 0xc0, !PT ;  /* 0x0000002012ff7812 */ /* 0x040fe4000788c0ff */
[C---:B------:R-:W-:Y:S02]  /*46a40*/  LOP3.LUT P5, RZ, R18.reuse, 0x40, RZ, 0xc0, !PT ;  /* 0x0000004012ff7812 */ /* 0x040fe400078ac0ff */
[----:B------:R-:W-:-:S03]  /*46a50*/  LOP3.LUT P6, RZ, R18, 0x80, RZ, 0xc0, !PT ;  /* 0x0000008012ff7812 */ /* 0x000fc600078cc0ff */
[----:B--2---:R1:W-:Y:S02]  /*46a60*/  @P1 STG.E desc[UR6][R10.64], R17 ;  /* 0x000000110a001986 */ /* 0x0043e4000c101906 */
        /* <DEDUP_REMOVED lines=22> */
[----:B---3--:R-:W-:-:S05]  /*46bd0*/  IMAD.WIDE R10, R166, 0x4, R2 ;  /* 0x00000004a60a7825 */ /* 0x008fca00078e0202 */
[----:B------:R1:W-:Y:S02]  /*46be0*/  @P2 STG.E desc[UR6][R10.64], R229 ;  /* 0x000000e50a002986 */ /* 0x0003e4000c101906 */
[----:B-1----:R-:W-:Y:S02]  /*46bf0*/  IMAD.WIDE R10, R166, 0x4, R4 ;  /* 0x00000004a60a7825 */ /* 0x002fe400078e0204 */
[----:B------:R-:W3:Y:S04]  /*46c00*/  LDL.LU R166, [R1+0x5bc] ;  /* 0x0005bc0001a67983 */ /* 0x000ee80000300800 */
[----:B------:R1:W-:Y:S02]  /*46c10*/  @P3 STG.E desc[UR6][R10.64], R167 ;  /* 0x000000a70a003986 */ /* 0x0003e4000c101906 */
[----:B-1----:R-:W-:-:S02]  /*46c20*/  IMAD.WIDE R10, R250, 0x4, R2 ;  /* 0x00000004fa0a7825 */ /* 0x002fc400078e0202 */
[----:B------:R-:W3:Y:S04]  /*46c30*/  LDL.LU R167, [R1+0x12c4] ;  /* 0x0012c40001a77983 */ /* 0x000ee80000300800 */
[----:B------:R1:W-:Y:S02]  /*46c40*/  @P4 STG.E desc[UR6][R10.64], R251 ;  /* 0x000000fb0a004986 */ /* 0x0003e4000c101906 */
[----:B-1----:R-:W-:Y:S02]  /*46c50*/  IMAD.WIDE R10, R250, 0x4, R4 ;  /* 0x00000004fa0a7825 */ /* 0x002fe400078e0204 */
[----:B------:R-:W3:Y:S04]  /*46c60*/  LDL.LU R251, [R1+0x1bc] ;  /* 0x0001bc0001fb7983 */ /* 0x000ee80000300800 */
[----:B----4-:R1:W-:Y:S04]  /*46c70*/  @P5 STG.E desc[UR6][R10.64], R252 ;  /* 0x000000fc0a005986 */ /* 0x0103e8000c101906 */
[----:B------:R-:W4:Y:S04]  /*46c80*/  LDL.LU R250, [R1+0xdb0] ;  /* 0x000db00001fa7983 */ /* 0x000f280000300800 */
[----:B-1----:R-:W4:Y:S01]  /*46c90*/  LDL.LU R252, [R1+0x12d0] ;  /* 0x0012d00001fc7983 */ /* 0x002f220000300800 */
[----:B------:R-:W-:-:S05]  /*46ca0*/  IMAD.WIDE R10, R230, 0x4, R2 ;  /* 0x00000004e60a7825 */ /* 0x000fca00078e0202 */
[----:B------:R1:W-:Y:S04]  /*46cb0*/  @P6 STG.E desc[UR6][R10.64], R231 ;  /* 0x000000e70a006986 */ /* 0x0003e8000c101906 */
[----:B-1----:R-:W4:Y:S01]  /*46cc0*/  LDL.LU R231, [R1+0x9c0] ;  /* 0x0009c00001e77983 */ /* 0x002f220000300800 */
[----:B------:R-:W-:Y:S01]  /*46cd0*/  LOP3.LUT P0, RZ, R18, 0x100, RZ, 0xc0, !PT ;  /* 0x0000010012ff7812 */ /* 0x000fe2000780c0ff */
[----:B------:R-:W-:Y:S02]  /*46ce0*/  IMAD.WIDE R10, R230, 0x4, R4 ;  /* 0x00000004e60a7825 */ /* 0x000fe400078e0204 */
[----:B------:R-:W4:Y:S10]  /*46cf0*/  LDL.LU R230, [R1+0x5c0] ;  /* 0x0005c00001e67983 */ /* 0x000f340000300800 */
[----:B--2---:R1:W-:Y:S04]  /*46d00*/  @P0 STG.E desc[UR6][R10.64], R20 ;  /* 0x000000140a000986 */ /* 0x0043e8000c101906 */
[----:B-1----:R-:W2:Y:S04]  /*46d10*/  LDL.LU R20, [R1+0x12d4] ;  /* 0x0012d40001147983 */ /* 0x002ea80000300800 */
        /* <DEDUP_REMOVED lines=8> */
[----:B------:R-:W2:Y:S01]  /*46da0*/  LDL.LU R164, [R1+0x12e0] ;  /* 0x0012e00001a47983 */ /* 0x000ea20000300800 */
[----:B------:R-:W-:-:S03]  /*46db0*/  LOP3.LUT P4, RZ, R18, 0x200, RZ, 0xc0, !PT ;  /* 0x0000020012ff7812 */ /* 0x000fc6000788c0ff */
[----:B------:R-:W2:Y:S01]  /*46dc0*/  LDL.LU R165, [R1+0x9c8] ;  /* 0x0009c80001a57983 */ /* 0x000ea20000300800 */
[----:B------:R-:W-:-:S03]  /*46dd0*/  LOP3.LUT P5, RZ, R18, 0x400, RZ, 0xc0, !PT ;  /* 0x0000040012ff7812 */ /* 0x000fc600078ac0ff */
[----:B------:R-:W2:Y:S04]  /*46de0*/  LDL.LU R228, [R1+0x5c8] ;  /* 0x0005c80001e47983 */ /* 0x000ea80000300800 */
[----:B------:R-:W2:Y:S01]  /*46df0*/  LDL.LU R229, [R1+0x12e4] ;  /* 0x0012e40001e57983 */ /* 0x000ea20000300800 */
        /* <DEDUP_REMOVED lines=10> */
[----:B------:R1:W-:Y:S02]  /*46ea0*/  @P4 STG.E desc[UR6][R10.64], R166 ;  /* 0x000000a60a004986 */ /* 0x0003e4000c101906 */
[----:B-1----:R-:W-:Y:S02]  /*46eb0*/  IMAD.WIDE R10, R167, 0x4, R4 ;  /* 0x00000004a70a7825 */ /* 0x002fe400078e0204 */
[----:B------:R-:W3:Y:S04]  /*46ec0*/  LDL.LU R166, [R1+0x1c8] ;  /* 0x0001c80001a67983 */ /* 0x000ee80000300800 */
[----:B------:R4:W-:Y:S02]  /*46ed0*/  @P5 STG.E desc[UR6][R10.64], R251 ;  /* 0x000000fb0a005986 */ /* 0x0009e4000c101906 */
[----:B----4-:R-:W-:-:S02]  /*46ee0*/  IMAD.WIDE R10, R252, 0x4, R2 ;  /* 0x00000004fc0a7825 */ /* 0x010fc400078e0202 */
[----:B------:R-:W4:Y:S04]  /*46ef0*/  LDL.LU R251, [R1+0x12e8] ;  /* 0x0012e80001fb7983 */ /* 0x000f280000300800 */
[----:B------:R1:W-:Y:S04]  /*46f00*/  @P6 STG.E desc[UR6][R10.64], R250 ;  /* 0x000000fa0a006986 */ /* 0x0003e8000c101906 */
[----:B------:R-:W4:Y:S01]  /*46f10*/  LDL.LU R167, [R1+0xdbc] ;  /* 0x000dbc0001a77983 */ /* 0x000f220000300800 */
[----:B-1----:R-:W-:-:S03]  /*46f20*/  IMAD.WIDE R10, R252, 0x4, R4 ;  /* 0x00000004fc0a7825 */ /* 0x002fc600078e0204 */
[----:B------:R-:W4:Y:S04]  /*46f30*/  LDL.LU R250, [R1+0x9cc] ;  /* 0x0009cc0001fa7983 */ /* 0x000f280000300800 */
[----:B------:R1:W-:Y:S04]  /*46f40*/  @P0 STG.E desc[UR6][R10.64], R231 ;  /* 0x000000e70a000986 */ /* 0x0003e8000c101906 */
[----:B------:R-:W4:Y:S04]  /*46f50*/  LDL.LU R252, [R1+0x5cc] ;  /* 0x0005cc0001fc7983 */ /* 0x000f280000300800 */
[----:B-1----:R-:W4:Y:S01]  /*46f60*/  LDL.LU R231, [R1+0x12ec] ;  /* 0x0012ec0001e77983 */ /* 0x002f220000300800 */
[----:B------:R-:W-:-:S04]  /*46f70*/  LOP3.LUT R12, R12, 0xffffdfff, RZ, 0xc0, !PT ;  /* 0xffffdfff0c0c7812 */ /* 0x000fc800078ec0ff */
        /* <DEDUP_REMOVED lines=17> */
[----:B--2---:R-:W-:-:S12]  /*47090*/  IMAD.WIDE R10, R20, 0x4, R2 ;  /* 0x00000004140a7825 */ /* 0x004fd800078e0202 */
[----:B------:R1:W-:Y:S02]  /*470a0*/  @P1 STG.E desc[UR6][R10.64], R230 ;  /* 0x000000e60a001986 */ /* 0x0003e4000c101906 */
[----:B-1----:R-:W-:Y:S02]  /*470b0*/  IMAD.WIDE R10, R20, 0x4, R4 ;  /* 0x00000004140a7825 */ /* 0x002fe400078e0204 */
[----:B------:R-:W2:Y:S04]  /*470c0*/  LDL.LU R230, [R1+0xdc0] ;  /* 0x000dc00001e67983 */ /* 0x000ea80000300800 */
        /* <DEDUP_REMOVED lines=30> */
[----:B----4-:R-:W-:-:S05]  /*472b0*/  IMAD.WIDE R10, R251, 0x4, R2 ;  /* 0x00000004fb0a7825 */ /* 0x010fca00078e0202 */
[----:B------:R1:W-:Y:S01]  /*472c0*/  @P3 STG.E desc[UR6][R10.64], R167 ;  /* 0x000000a70a003986 */ /* 0x0003e2000c101906 */
[----:B------:R-:W-:Y:S01]  /*472d0*/  LOP3.LUT P6, RZ, R18, 0x4000000, RZ, 0xc0, !PT ;  /* 0x0400000012ff7812 */ /* 0x000fe200078cc0ff */
        /* <DEDUP_REMOVED lines=8> */
[----:B------:R-:W4:Y:S04]  /*47360*/  LDL.LU R228, [R1+0x9d0] ;  /* 0x0009d00001e47983 */ /* 0x000f280000300800 */
[----:B------:R-:W4:Y:S04]  /*47370*/  LDL.LU R229, [R1+0x5d0] ;  /* 0x0005d00001e57983 */ /* 0x000f280000300800 */
[----:B------:R-:W4:Y:S04]  /*47380*/  LDL.LU R166, [R1+0x12f4] ;  /* 0x0012f40001a67983 */ /* 0x000f280000300800 */
[----:B------:R-:W4:Y:S01]  /*47390*/  LDL.LU R167, [R1+0x1d0] ;  /* 0x0001d00001a77983 */ /* 0x000f220000300800 */
[----:B------:R-:W-:-:S03]  /*473a0*/  LOP3.LUT P0, RZ, R18, 0x8000000, RZ, 0xc0, !PT ;  /* 0x0800000012ff7812 */ /* 0x000fc6000780c0ff */
[----:B------:R-:W4:Y:S04]  /*473b0*/  LDL.LU R252, [R1+0xdc4] ;  /* 0x000dc40001fc7983 */ /* 0x000f280000300800 */
[----:B------:R-:W4:Y:S04]  /*473c0*/  LDL.LU R250, [R1+0x9d4] ;  /* 0x0009d40001fa7983 */ /* 0x000f280000300800 */
[----:B------:R-:W4:Y:S01]  /*473d0*/  LDL.LU R251, [R1+0x5d4] ;  /* 0x0005d40001fb7983 */ /* 0x000f220000300800 */
[----:B--2---:R-:W-:-:S05]  /*473e0*/  IMAD.WIDE R10, R20, 0x4, R2 ;  /* 0x00000004140a7825 */ /* 0x004fca00078e0202 */
[----:B------:R1:W-:Y:S04]  /*473f0*/  @P0 STG.E desc[UR6][R10.64], R230 ;  /* 0x000000e60a000986 */ /* 0x0003e8000c101906 */
[----:B-1----:R-:W2:Y:S01]  /*47400*/  LDL.LU R230, [R1+0x12fc] ;  /* 0x0012fc0001e67983 */ /* 0x002ea20000300800 */
[----:B------:R-:W-:-:S03]  /*47410*/  IMAD.WIDE R10, R20, 0x4, R4 ;  /* 0x00000004140a7825 */ /* 0x000fc600078e0204 */
[----:B------:R-:W2:Y:S01]  /*47420*/  LDL.LU R20, [R1+0x1d4] ;  /* 0x0001d40001147983 */ /* 0x000ea20000300800 */
[----:B------:R-:W-:-:S03]  /*47430*/  LOP3.LUT R12, R12, 0xfffffff7, RZ, 0xc0, !PT ;  /* 0xfffffff70c0c7812 */ /* 0x000fc600078ec0ff */
[----:B------:R-:W2:Y:S01]  /*47440*/  LDL.LU R17, [R1+0x1300] ;  /* 0x0013000001117983 */ /* 0x000ea20000300800 */
[C---:B------:R-:W-:Y:S02]  /*47450*/  LOP3.LUT P4, RZ, R18.reuse, 0x10000000, RZ, 0xc0, !PT ;  /* 0x1000000012ff7812 */ /* 0x040fe4000788c0ff */
[C---:B------:R-:W-:Y:S02]  /*47460*/  LOP3.LUT P5, RZ, R18.reuse, 0x20000000, RZ, 0xc0, !PT ;  /* 0x2000000012ff7812 */ /* 0x040fe400078ac0ff */
[C---:B------:R-:W-:Y:S02]  /*47470*/  LOP3.LUT P6, RZ, R18.reuse, 0x40000000, RZ, 0xc0, !PT ;  /* 0x4000000012ff7812 */ /* 0x040fe400078cc0ff */
        /* <DEDUP_REMOVED lines=11> */
[----:B---3--:R-:W-:-:S13]  /*47530*/  LOP3.LUT P1, RZ, R19, 0x100, RZ, 0xc0, !PT ;  /* 0x0000010013ff7812 */ /* 0x008fda000782c0ff */
        /* <DEDUP_REMOVED lines=18> */
[----:B----4-:R1:W-:Y:S10]  /*47660*/  @P4 STG.E desc[UR6][R10.64], R228 ;  /* 0x000000e40a004986 */ /* 0x0103f4000c101906 */
[----:B------:R-:W-:-:S02]  /*47670*/  @P1 LOP3.LUT R12, R12, 0x200, RZ, 0xfc, !PT ;  /* 0x000002000c0c1812 */ /* 0x000fc400078efcff */
[----:B------:R-:W-:Y:S01]  /*47680*/  LOP3.LUT P1, RZ, R19, 0x2, RZ, 0xc0, !PT ;  /* 0x0000000213ff7812 */ /* 0x000fe2000782c0ff */
[----:B-1----:R-:W-:Y:S01]  /*47690*/  IMAD.WIDE R10, R166, 0x4, R2 ;  /* 0x00000004a60a7825 */ /* 0x002fe200078e0202 */
[----:B------:R-:W-:Y:S01]  /*476a0*/  LOP3.LUT R12, R12, 0xfffffbff, RZ, 0xc0, !PT ;  /* 0xfffffbff0c0c7812 */ /* 0x000fe200078ec0ff */
[----:B------:R-:W3:Y:S04]  /*476b0*/  LDL.LU R228, [R1+0x1dc] ;  /* 0x0001dc0001e47983 */ /* 0x000ee80000300800 */
[----:B------:R1:W-:Y:S06]  /*476c0*/  @P5 STG.E desc[UR6][R10.64], R229 ;  /* 0x000000e50a005986 */ /* 0x0003ec000c101906 */
[----:B------:R-:W-:-:S02]  /*476d0*/  @P1 LOP3.LUT R12, R12, 0x400, RZ, 0xfc, !PT ;  /* 0x000004000c0c1812 */ /* 0x000fc400078efcff */
[----:B------:R-:W-:Y:S01]  /*476e0*/  LOP3.LUT P1, RZ, R19, 0x1, RZ, 0xc0, !PT ;  /* 0x0000000113ff7812 */ /* 0x000fe2000782c0ff */
[----:B-1----:R-:W-:Y:S01]  /*476f0*/  IMAD.WIDE R10, R166, 0x4, R4 ;  /* 0x00000004a60a7825 */ /* 0x002fe200078e0204 */
[----:B------:R-:W4:Y:S04]  /*47700*/  LDL.LU R229, [R1+0xdd0] ;  /* 0x000dd00001e57983 */ /* 0x000f280000300800 */
[----:B------:R1:W-:Y:S04]  /*47710*/  @P6 STG.E desc[UR6][R10.64], R167 ;  /* 0x000000a70a006986 */ /* 0x0003e8000c101906 */
[----:B------:R-:W4:Y:S01]  /*47720*/  LDL.LU R166, [R1+0x1310] ;  /* 0x0013100001a67983 */ /* 0x000f220000300800 */
[----:B-1----:R-:W-:-:S03]  /*47730*/  IMAD.WIDE R10, R231, 0x4, R2 ;  /* 0x00000004e70a7825 */ /* 0x002fc600078e0202 */
[----:B------:R-:W4:Y:S04]  /*47740*/  LDL.LU R167, [R1+0x9e0] ;  /* 0x0009e00001a77983 */ /* 0x000f280000300800 */
[----:B------:R1:W-:Y:S02]  /*47750*/  @P0 STG.E desc[UR6][R10.64], R252 ;  /* 0x000000fc0a000986 */ /* 0x0003e4000c101906 */
[----:B-1----:R-:W-:Y:S02]  /*47760*/  IMAD.WIDE R10, R231, 0x4, R4 ;  /* 0x00000004e70a7825 */ /* 0x002fe400078e0204 */
[----:B------:R-:W4:Y:S04]  /*47770*/  LDL.LU R252, [R1+0x5e0] ;  /* 0x0005e00001fc7983 */ /* 0x000f280000300800 */
[----:B------:R2:W-:Y:S01]  /*47780*/  @P1 STG.E desc[UR6][R10.64], R250 ;  /* 0x000000fa0a001986 */ /* 0x0005e2000c101906 */
[----:B------:R-:W-:-:S03]  /*47790*/  LOP3.LUT P1, RZ, R12, 0x400, RZ, 0xc0, !PT ;  /* 0x000004000cff7812 */ /* 0x000fc6000782c0ff */
[----:B------:R-:W4:Y:S01]  /*477a0*/  LDL.LU R231, [R1+0x1314] ;  /* 0x0013140001e77983 */ /* 0x000f220000300800 */
[----:B--2---:R-:W-:-:S03]  /*477b0*/  IMAD.WIDE R10, R230, 0x4, R2 ;  /* 0x00000004e60a7825 */ /* 0x004fc600078e0202 */
[----:B------:R-:W2:Y:S06]  /*477c0*/  LDL.LU R250, [R1+0x177c] ;  /* 0x00177c0001fa7983 */ /* 0x000eac0000300800 */
[----:B------:R1:W-:Y:S01]  /*477d0*/  @P1 STG.E desc[UR6][R10.64], R251 ;  /* 0x000000fb0a001986 */ /* 0x0003e2000c101906 */
[----:B------:R-:W-:Y:S01]  /*477e0*/  LOP3.LUT P1, RZ, R12, 0x200, RZ, 0xc0, !PT ;  /* 0x000002000cff7812 */ /* 0x000fe2000782c0ff */
[----:B-1----:R-:W-:Y:S02]  /*477f0*/  IMAD.WIDE R10, R230, 0x4, R4 ;  /* 0x00000004e60a7825 */ /* 0x002fe400078e0204 */
[----:B------:R-:W2:Y:S04]  /*47800*/  LDL.LU R251, [R1+0x1778] ;  /* 0x0017780001fb7983 */ /* 0x000ea80000300800 */
[----:B------:R-:W2:Y:S06]  /*47810*/  LDL.LU R230, [R1+0x1774] ;  /* 0x0017740001e67983 */ /* 0x000eac0000300800 */
[----:B------:R1:W-:Y:S04]  /*47820*/  @P1 STG.E desc[UR6][R10.64], R20 ;  /* 0x000000140a001986 */ /* 0x0003e8000c101906 */
[----:B-1----:R-:W2:Y:S01]  /*47830*/  LDL.LU R20, [R1+0x1770] ;  /* 0x0017700001147983 */ /* 0x002ea20000300800 */
        /* <DEDUP_REMOVED lines=27> */
[----:B---3--:R4:W-:Y:S02]  /*479f0*/  @P3 STG.E desc[UR6][R10.64], R228 ;  /* 0x000000e40a003986 */ /* 0x0089e4000c101906 */
[----:B----4-:R-:W-:-:S05]  /*47a00*/  IMAD.WIDE R10, R166, 0x4, R2 ;  /* 0x00000004a60a7825 */ /* 0x010fca00078e0202 */
        /* <DEDUP_REMOVED lines=8> */
[----:B------:R-:W4:Y:S04]  /*47a90*/  LDL.LU R229, [R1+0x1320] ;  /* 0x0013200001e57983 */ /* 0x000f280000300800 */
[----:B--2---:R1:W-:Y:S04]  /*47aa0*/  @P0 STG.E desc[UR6][R10.64], R20 ;  /* 0x000000140a000986 */ /* 0x0043e8000c101906 */
[----:B-1----:R-:W2:Y:S04]  /*47ab0*/  LDL.LU R20, [R1+0x176c] ;  /* 0x00176c0001147983 */ /* 0x002ea80000300800 */
[----:B------:R-:W4:Y:S04]  /*47ac0*/  LDL.LU R252, [R1+0xdd4] ;  /* 0x000dd40001fc7983 */ /* 0x000f280000300800 */
[----:B------:R-:W4:Y:S04]  /*47ad0*/  LDL.LU R0, [R1+0x9e4] ;  /* 0x0009e40001007983 */ /* 0x000f280000300800 */
[----:B------:R-:W4:Y:S04]  /*47ae0*/  LDL.LU R165, [R1+0x5e4] ;  /* 0x0005e40001a57983 */ /* 0x000f280000300800 */
[----:B------:R-:W4:Y:S01]  /*47af0*/  LDL.LU R167, [R1+0x131c] ;  /* 0x00131c0001a77983 */ /* 0x000f220000300800 */
[----:B------:R-:W-:-:S03]  /*47b00*/  LOP3.LUT P0, RZ, R19, 0x8000000, RZ, 0xc0, !PT ;  /* 0x0800000013ff7812 */ /* 0x000fc6000780c0ff */
[----:B------:R-:W4:Y:S01]  /*47b10*/  LDL.LU R164, [R1+0x1e4] ;  /* 0x0001e40001a47983 */ /* 0x000f220000300800 */
[C---:B------:R-:W-:Y:S02]  /*47b20*/  LOP3.LUT P2, RZ, R19.reuse, 0x8000, RZ, 0xc0, !PT ;  /* 0x0000800013ff7812 */ /* 0x040fe4000784c0ff */
[C---:B------:R-:W-:Y:S02]  /*47b30*/  LOP3.LUT P5, RZ, R19.reuse, 0x80000, RZ, 0xc0, !PT ;  /* 0x0008000013ff7812 */ /* 0x040fe400078ac0ff */
[C---:B------:R-:W-:Y:S02]  /*47b40*/  LOP3.LUT P6, RZ, R19.reuse, 0x400000, RZ, 0xc0, !PT ;  /* 0x0040000013ff7812 */ /* 0x040fe400078cc0ff */
[----:B------:R-:W-:Y:S02]  /*47b50*/  LOP3.LUT R12, R12, 0xfffffffb, RZ, 0xc0, !PT ;  /* 0xfffffffb0c0c7812 */ /* 0x000fe400078ec0ff */
[----:B------:R-:W-:-:S07]  /*47b60*/  LOP3.LUT P3, RZ, R19, 0x10000, RZ, 0xc0, !PT ;  /* 0x0001000013ff7812 */ /* 0x000fce000786c0ff */
[----:B------:R-:W-:-:S04]  /*47b70*/  @P5 LOP3.LUT R12, R12, 0x4, RZ, 0xfc, !PT ;  /* 0x000000040c0c5812 */ /* 0x000fc800078efcff */
[----:B------:R-:W-:Y:S02]  /*47b80*/  LOP3.LUT R12, R12, 0xfffffffe, RZ, 0xc0, !PT ;  /* 0xfffffffe0c0c7812 */ /* 0x000fe400078ec0ff */
[C---:B------:R-:W-:Y:S02]  /*47b90*/  LOP3.LUT P4, RZ, R19.reuse, 0x20000, RZ, 0xc0, !PT ;  /* 0x0002000013ff7812 */ /* 0x040fe4000788c0ff */
[----:B------:R-:W-:Y:S02]  /*47ba0*/  @P6 LOP3.LUT R12, R12, 0x1, RZ, 0xfc, !PT ;  /* 0x000000010c0c6812 */ /* 0x000fe400078efcff */
[C---:B------:R-:W-:Y:S02]  /*47bb0*/  LOP3.LUT P6, RZ, R19.reuse, 0x200000, RZ, 0xc0, !PT ;  /* 0x0020000013ff7812 */ /* 0x040fe400078cc0ff */
[----:B------:R-:W-:Y:S02]  /*47bc0*/  LOP3.LUT R12, R12, 0xfffffffd, RZ, 0xc0, !PT ;  /* 0xfffffffd0c0c7812 */ /* 0x000fe400078ec0ff */
[----:B------:R-:W-:-:S02]  /*47bd0*/  LOP3.LUT P5, RZ, R19, 0x40000, RZ, 0xc0, !PT ;  /* 0x0004000013ff7812 */ /* 0x000fc400078ac0ff */
[----:B------:R-:W-:-:S07]  /*47be0*/  LOP3.LUT P1, RZ, R19, 0x10000000, RZ, 0xc0, !PT ;  /* 0x1000000013ff7812 */ /* 0x000fce000782c0ff */
[----:B------:R-:W-:Y:S02]  /*47bf0*/  @P6 LOP3.LUT R12, R12, 0x2, RZ, 0xfc, !PT ;  /* 0x000000020c0c6812 */ /* 0x000fe400078efcff */
[----:B------:R-:W-:Y:S01]  /*47c00*/  LOP3.LUT P6, RZ, R19, 0x100000, RZ, 0xc0, !PT ;  /* 0x0010000013ff7812 */ /* 0x000fe200078cc0ff */
[----:B---3--:R-:W-:Y:S01]  /*47c10*/  IMAD.WIDE R10, R231, 0x4, R2 ;  /* 0x00000004e70a7825 */ /* 0x008fe200078e0202 */
[----:B--2---:R-:W-:-:S04]  /*47c20*/  LOP3.LUT R20, R20, 0xefffffff, RZ, 0xc0, !PT ;  /* 0xefffffff14147812 */ /* 0x004fc800078ec0ff */
[----:B------:R-:W-:Y:S02]  /*47c30*/  @P0 LOP3.LUT R20, R20, 0x10000000, RZ, 0xfc, !PT ;  /* 0x1000000014140812 */ /* 0x000fe400078efcff */
[----:B------:R-:W-:Y:S02]  /*47c40*/  LOP3.LUT P0, RZ, R19, 0x4000000, RZ, 0xc0, !PT ;  /* 0x0400000013ff7812 */ /* 0x000fe4000780c0ff */
[----:B------:R-:W-:Y:S01]  /*47c50*/  LOP3.LUT R20, R20, 0xdfffffff, RZ, 0xc0, !PT ;  /* 0xdfffffff14147812 */ /* 0x000fe200078ec0ff */
[----:B----4-:R1:W-:Y:S10]  /*47c60*/  @P2 STG.E desc[UR6][R10.64], R252 ;  /* 0x000000fc0a002986 */ /* 0x0103f4000c101906 */
[----:B------:R-:W-:-:S02]  /*47c70*/  @P0 LOP3.LUT R20, R20, 0x20000000, RZ, 0xfc, !PT ;  /* 0x2000000014140812 */ /* 0x000fc400078efcff */
[----:B------:R-:W-:Y:S01]  /*47c80*/  LOP3.LUT P0, RZ, R19, 0x2000000, RZ, 0xc0, !PT ;  /* 0x0200000013ff7812 */ /* 0x000fe2000780c0ff */
[----:B-1----:R-:W-:Y:S02]  /*47c90*/  IMAD.WIDE R10, R231, 0x4, R4 ;  /* 0x00000004e70a7825 */ /* 0x002fe400078e0204 */
[----:B------:R-:W2:Y:S01]  /*47ca0*/  LDL.LU R231, [R1+0x9e8] ;  /* 0x0009e80001e77983 */ /* 0x000ea20000300800 */
[----:B------:R-:W-:-:S03]  /*47cb0*/  LOP3.LUT R20, R20, 0xbfffffff, RZ, 0xc0, !PT ;  /* 0xbfffffff14147812 */ /* 0x000fc600078ec0ff */
[----:B------:R-:W3:Y:S04]  /*47cc0*/  LDL.LU R252, [R1+0x5e8] ;  /* 0x0005e80001fc7983 */ /* 0x000ee80000300800 */
[----:B------:R-:W4:Y:S02]  /*47cd0*/  LDL.LU R13, [R1+0x1324] ;  /* 0x00132400010d7983 */ /* 0x000f240000300800 */
[----:B------:R-:W-:Y:S02]  /*47ce0*/  @P0 LOP3.LUT R20, R20, 0x40000000, RZ, 0xfc, !PT ;  /* 0x4000000014140812 */ /* 0x000fe400078efcff */
[----:B------:R-:W-:Y:S01]  /*47cf0*/  LOP3.LUT P0, RZ, R19, 0x1000000, RZ, 0xc0, !PT ;  /* 0x0100000013ff7812 */ /* 0x000fe2000780c0ff */
[----:B------:R1:W-:Y:S01]  /*47d00*/  @P3 STG.E desc[UR6][R10.64], R0 ;  /* 0x000000000a003986 */ /* 0x0003e2000c101906 */
[----:B------:R-:W-:-:S03]  /*47d10*/  LOP3.LUT R20, R20, 0x7fffffff, RZ, 0xc0, !PT ;  /* 0x7fffffff14147812 */ /* 0x000fc600078ec0ff */
[----:B------:R-:W3:Y:S01]  /*47d20*/  LDL.LU R166, [R1+0xddc] ;  /* 0x000ddc0001a67983 */ /* 0x000ee20000300800 */
[----:B------:R-:W-:-:S03]  /*47d30*/  LOP3.LUT P2, RZ, R19, 0x20000000, RZ, 0xc0, !PT ;  /* 0x2000000013ff7812 */ /* 0x000fc6000784c0ff */
[----:B------:R-:W3:Y:S01]  /*47d40*/  LDL.LU R18, [R1+0x1328] ;  /* 0x0013280001127983 */ /* 0x000ee20000300800 */
[----:B-1----:R-:W-:-:S03]  /*47d50*/  IMAD.WIDE R10, R167, 0x4, R2 ;  /* 0x00000004a70a7825 */ /* 0x002fc600078e0202 */
[----:B------:R-:W-:Y:S02]  /*47d60*/  @P0 LOP3.LUT R20, R20, 0x80000000, RZ, 0xfc, !PT ;  /* 0x8000000014140812 */ /* 0x000fe400078efcff */
[C---:B------:R-:W-:Y:S01]  /*47d70*/  LOP3.LUT P0, RZ, R19.reuse, 0x800000, RZ, 0xc0, !PT ;  /* 0x0080000013ff7812 */ /* 0x040fe2000780c0ff */
[----:B------:R1:W-:Y:S01]  /*47d80*/  @P4 STG.E desc[UR6][R10.64], R165 ;  /* 0x000000a50a004986 */ /* 0x0003e2000c101906 */
[C---:B------:R-:W-:Y:S02]  /*47d90*/  LOP3.LUT P3, RZ, R19.reuse, 0x40000000, RZ, 0xc0, !PT ;  /* 0x4000000013ff7812 */ /* 0x040fe4000786c0ff */
[----:B------:R-:W-:Y:S02]  /*47da0*/  LOP3.LUT P4, RZ, R19, 0x80000000, RZ, 0xc0, !PT ;  /* 0x8000000013ff7812 */ /* 0x000fe4000788c0ff */
[----:B------:R-:W3:Y:S04]  /*47db0*/  LDL.LU R19, [R1+0x1e8] ;  /* 0x0001e80001137983 */ /* 0x000ee80000300800 */
[----:B-1----:R-:W3:Y:S01]  /*47dc0*/  LDL.LU R165, [R1+0x9ec] ;  /* 0x0009ec0001a57983 */ /* 0x002ee20000300800 */
[----:B------:R-:W-:-:S03]  /*47dd0*/  IMAD.WIDE R10, R167, 0x4, R4 ;  /* 0x00000004a70a7825 */ /* 0x000fc600078e0204 */
[----:B------:R-:W3:Y:S04]  /*47de0*/  LDL.LU R167, [R1+0x5ec] ;  /* 0x0005ec0001a77983 */ /* 0x000ee80000300800 */
[----:B------:R-:W3:Y:S04]  /*47df0*/  LDL.LU R17, [R1+0x132c] ;  /* 0x00132c0001117983 */ /* 0x000ee80000300800 */
[----:B------:R1:W-:Y:S01]  /*47e00*/  @P5 STG.E desc[UR6][R10.64], R164 ;  /* 0x000000a40a005986 */ /* 0x0003e2000c101906 */
[----:B------:R-:W-:-:S03]  /*47e10*/  LOP3.LUT P5, RZ, R12, 0x4, RZ, 0xc0, !PT ;  /* 0x000000040cff7812 */ /* 0x000fc600078ac0ff */
        /* <DEDUP_REMOVED lines=12> */
[----:B--2---:R4:W-:Y:S01]  /*47ee0*/  @P6 STG.E desc[UR6][R10.64], R231 ;  /* 0x000000e70a006986 */ /* 0x0049e2000c101906 */
[----:B------:R-:W-:Y:S01]  /*47ef0*/  LOP3.LUT P6, RZ, R12, 0x2, RZ, 0xc0, !PT ;  /* 0x000000020cff7812 */ /* 0x000fe200078cc0ff */
[----:B----4-:R-:W-:-:S02]  /*47f00*/  IMAD.WIDE R10, R13, 0x4, R2 ;  /* 0x000000040d0a7825 */ /* 0x010fc400078e0202 */
[----:B------:R-:W2:Y:S10]  /*47f10*/  LDL.LU R231, [R1+0x1768] ;  /* 0x0017680001e77983 */ /* 0x000eb40000300800 */
[----:B---3--:R1:W-:Y:S01]  /*47f20*/  @P6 STG.E desc[UR6][R10.64], R252 ;  /* 0x000000fc0a006986 */ /* 0x0083e2000c101906 */
[----:B------:R-:W-:Y:S01]  /*47f30*/  LOP3.LUT P6, RZ, R12, 0x1, RZ, 0xc0, !PT ;  /* 0x000000010cff7812 */ /* 0x000fe200078cc0ff */
[----:B------:R-:W-:-:S04]  /*47f40*/  IMAD.WIDE R12, R13, 0x4, R4 ;  /* 0x000000040d0c7825 */ /* 0x000fc800078e0204 */
[----:B-1----:R-:W-:Y:S01]  /*47f50*/  IMAD.WIDE R10, R18, 0x4, R2 ;  /* 0x00000004120a7825 */ /* 0x002fe200078e0202 */
[----:B------:R-:W3:Y:S07]  /*47f60*/  LDL.LU R252, [R1+0x1764] ;  /* 0x0017640001fc7983 */ /* 0x000eee0000300800 */
[----:B------:R-:W-:Y:S04]  /*47f70*/  @P6 STG.E desc[UR6][R12.64], R19 ;  /* 0x000000130c006986 */ /* 0x000fe8000c101906 */
[----:B------:R1:W-:Y:S04]  /*47f80*/  @P0 STG.E desc[UR6][R10.64], R166 ;  /* 0x000000a60a000986 */ /* 0x0003e8000c101906 */
[----:B-1----:R-:W4:Y:S01]  /*47f90*/  LDL.LU R166, [R1+0xde4] ;  /* 0x000de40001a67983 */ /* 0x002f220000300800 */
[----:B------:R-:W-:Y:S01]  /*47fa0*/  LOP3.LUT P0, RZ, R20, 0x80000000, RZ, 0xc0, !PT ;  /* 0x8000000014ff7812 */ /* 0x000fe2000780c0ff */
[----:B------:R-:W-:-:S12]  /*47fb0*/  IMAD.WIDE R10, R18, 0x4, R4 ;  /* 0x00000004120a7825 */ /* 0x000fd800078e0204 */
[----:B------:R1:W-:Y:S01]  /*47fc0*/  @P0 STG.E desc[UR6][R10.64], R165 ;  /* 0x000000a50a000986 */ /* 0x0003e2000c101906 */
[C---:B------:R-:W-:Y:S01]  /*47fd0*/  LOP3.LUT P0, RZ, R20.reuse, 0x40000000, RZ, 0xc0, !PT ;  /* 0x4000000014ff7812 */ /* 0x040fe2000780c0ff */
[C---:B-1----:R-:W-:Y:S02]  /*47fe0*/  IMAD.WIDE R10, R17.reuse, 0x4, R2 ;  /* 0x00000004110a7825 */ /* 0x042fe400078e0202 */
[----:B------:R-:W2:Y:S10]  /*47ff0*/  LDL.LU R165, [R1+0x9f4] ;  /* 0x0009f40001a57983 */ /* 0x000eb40000300800 */
[----:B------:R1:W-:Y:S04]  /*48000*/  @P0 STG.E desc[UR6][R10.64], R167 ;  /* 0x000000a70a000986 */ /* 0x0003e8000c101906 */
[----:B-1----:R-:W3:Y:S01]  /*48010*/  LDL.LU R167, [R1+0x133c] ;  /* 0x00133c0001a77983 */ /* 0x002ee20000300800 */
[----:B------:R-:W-:Y:S01]  /*48020*/  LOP3.LUT P0, RZ, R20, 0x20000000, RZ, 0xc0, !PT ;  /* 0x2000000014ff7812 */ /* 0x000fe2000780c0ff */
[----:B------:R-:W-:-:S12]  /*48030*/  IMAD.WIDE R10, R17, 0x4, R4 ;  /* 0x00000004110a7825 */ /* 0x000fd800078e0204 */
[----:B------:R1:W-:Y:S01]  /*48040*/  @P0 STG.E desc[UR6][R10.64], R14 ;  /* 0x0000000e0a000986 */ /* 0x0003e2000c101906 */
[----:B------:R-:W-:Y:S01]  /*48050*/  LOP3.LUT P0, RZ, R20, 0x10000000, RZ, 0xc0, !PT ;  /* 0x1000000014ff7812 */ /* 0x000fe2000780c0ff */
[----:B-1----:R-:W-:-:S12]  /*48060*/  IMAD.WIDE R10, R16, 0x4, R2 ;  /* 0x00000004100a7825 */ /* 0x002fd800078e0202 */
[----:B------:R1:W-:Y:S02]  /*48070*/  @P0 STG.E desc[UR6][R10.64], R15 ;  /* 0x0000000f0a000986 */ /* 0x0003e4000c101906 */
[----:B-1----:R-:W-:Y:S02]  /*48080*/  IMAD.WIDE R10, R16, 0x4, R4 ;  /* 0x00000004100a7825 */ /* 0x002fe400078e0204 */
[----:B------:R-:W2:Y:S04]  /*48090*/  LDL.LU R16, [R1+0x5f4] ;  /* 0x0005f40001107983 */ /* 0x000ea80000300800 */
        /* <DEDUP_REMOVED lines=9> */
[----:B------:R-:W2:Y:S04]  /*48130*/  LDL.LU R228, [R1+0x1344] ;  /* 0x0013440001e47983 */ /* 0x000ea80000300800 */
[----:B------:R-:W2:Y:S01]  /*48140*/  LDL.LU R229, [R1+0xe48] ;  /* 0x000e480001e57983 */ /* 0x000ea20000300800 */
[----:B------:R-:W-:-:S03]  /*48150*/  LOP3.LUT P6, RZ, R20, 0x2, RZ, 0xc0, !PT ;  /* 0x0000000214ff7812 */ /* 0x000fc600078cc0ff */
[----:B----4-:R1:W-:Y:S04]  /*48160*/  @P5 STG.E desc[UR6][R10.64], R166 ;  /* 0x000000a60a005986 */ /* 0x0103e8000c101906 */
[----:B-1----:R-:W4:Y:S04]  /*48170*/  LDL.LU R166, [R1+0x1340] ;  /* 0x0013400001a67983 */ /* 0x002f280000300800 */
[----:B------:R-:W4:Y:S04]  /*48180*/  LDL.LU R15, [R1+0xde8] ;  /* 0x000de800010f7983 */ /* 0x000f280000300800 */
[----:B------:R-:W4:Y:S04]  /*48190*/  LDL.LU R23, [R1+0x9f8] ;  /* 0x0009f80001177983 */ /* 0x000f280000300800 */
[----:B------:R-:W4:Y:S04]  /*481a0*/  LDL.LU R18, [R1+0x5f8] ;  /* 0x0005f80001127983 */ /* 0x000f280000300800 */
[----:B------:R-:W4:Y:S04]  /*481b0*/  LDL.LU R0, [R1+0xe4c] ;  /* 0x000e4c0001007983 */ /* 0x000f280000300800 */
[----:B------:R-:W4:Y:S01]  /*481c0*/  LDL.LU R17, [R1+0x1348] ;  /* 0x0013480001117983 */ /* 0x000f220000300800 */
[----:B---3--:R-:W-:-:S05]  /*481d0*/  IMAD.WIDE R10, R167, 0x4, R2 ;  /* 0x00000004a70a7825 */ /* 0x008fca00078e0202 */
[----:B--2---:R1:W-:Y:S04]  /*481e0*/  @P6 STG.E desc[UR6][R10.64], R165 ;  /* 0x000000a50a006986 */ /* 0x0043e8000c101906 */
[----:B-1----:R-:W2:Y:S04]  /*481f0*/  LDL.LU R165, [R1+0xdec] ;  /* 0x000dec0001a57983 */ /* 0x002ea80000300800 */
[----:B------:R-:W3:Y:S04]  /*48200*/  LDL.LU R22, [R1+0x9fc] ;  /* 0x0009fc0001167983 */ /* 0x000ee80000300800 */
[----:B------:R-:W3:Y:S01]  /*48210*/  LDL.LU R164, [R1+0x134c] ;  /* 0x00134c0001a47983 */ /* 0x000ee20000300800 */
[----:B------:R-:W-:-:S02]  /*48220*/  LOP3.LUT P1, RZ, R20, 0x10, RZ, 0xc0, !PT ;  /* 0x0000001014ff7812 */ /* 0x000fc4000782c0ff */
[C---:B------:R-:W-:Y:S02]  /*48230*/  LOP3.LUT P0, RZ, R20.reuse, 0x4, RZ, 0xc0, !PT ;  /* 0x0000000414ff7812 */ /* 0x040fe4000780c0ff */
[----:B------:R-:W-:-:S09]  /*48240*/  LOP3.LUT R20, R20, 0xf7ffffff, RZ, 0xc0, !PT ;  /* 0xf7ffffff14147812 */ /* 0x000fd200078ec0ff */
[----:B------:R-:W-:-:S04]  /*48250*/  @P1 LOP3.LUT R20, R20, 0x8000000, RZ, 0xfc, !PT ;  /* 0x0800000014141812 */ /* 0x000fc800078efcff */
[C---:B------:R-:W-:Y:S02]  /*48260*/  LOP3.LUT P3, RZ, R20.reuse, 0x80, RZ, 0xc0, !PT ;  /* 0x0000008014ff7812 */ /* 0x040fe4000786c0ff */
[C---:B------:R-:W-:Y:S02]  /*48270*/  LOP3.LUT P1, RZ, R20.reuse, 0x8, RZ, 0xc0, !PT ;  /* 0x0000000814ff7812 */ /* 0x040fe4000782c0ff */
[C---:B------:R-:W-:Y:S02]  /*48280*/  LOP3.LUT P2, RZ, R20.reuse, 0x20, RZ, 0xc0, !PT ;  /* 0x0000002014ff7812 */ /* 0x040fe4000784c0ff */
[----:B------:R-:W-:-:S07]  /*48290*/  LOP3.LUT R20, R20, 0xfbffffff, RZ, 0xc0, !PT ;  /* 0xfbffffff14147812 */ /* 0x000fce00078ec0ff */
[----:B------:R-:W-:-:S04]  /*482a0*/  @P3 LOP3.LUT R20, R20, 0x4000000, RZ, 0xfc, !PT ;  /* 0x0400000014143812 */ /* 0x000fc800078efcff */
[C---:B------:R-:W-:Y:S02]  /*482b0*/  LOP3.LUT P5, RZ, R20.reuse, 0x800, RZ, 0xc0, !PT ;  /* 0x0000080014ff7812 */ /* 0x040fe400078ac0ff */
[C---:B------:R-:W-:Y:S02]  /*482c0*/  LOP3.LUT P3, RZ, R20.reuse, 0x40, RZ, 0xc0, !PT ;  /* 0x0000004014ff7812 */ /* 0x040fe4000786c0ff */
[C---:B------:R-:W-:Y:S02]  /*482d0*/  LOP3.LUT P4, RZ, R20.reuse, 0x100, RZ, 0xc0, !PT ;  /* 0x0000010014ff7812 */ /* 0x040fe4000788c0ff */
[----:B------:R-:W-:-:S07]  /*482e0*/  LOP3.LUT R20, R20, 0xfeffffff, RZ, 0xc0, !PT ;  /* 0xfeffffff14147812 */ /* 0x000fce00078ec0ff */
[----:B------:R-:W-:-:S04]  /*482f0*/  @P5 LOP3.LUT R20, R20, 0x1000000, RZ, 0xfc, !PT ;  /* 0x0100000014145812 */ /* 0x000fc800078efcff */
[C---:B------:R-:W-:Y:S02]  /*48300*/  LOP3.LUT P5, RZ, R20.reuse, 0x400, RZ, 0xc0, !PT ;  /* 0x0000040014ff7812 */ /* 0x040fe400078ac0ff */
[----:B------:R-:W-:Y:S01]  /*48310*/  LOP3.LUT R20, R20, 0xfdffffff, RZ, 0xc0, !PT ;  /* 0xfdffffff14147812 */ /* 0x000fe200078ec0ff */
[----:B------:R-:W-:Y:S02]  /*48320*/  IMAD.WIDE R10, R167, 0x4, R4 ;  /* 0x00000004a70a7825 */ /* 0x000fe400078e0204 */
[----:B------:R-:W3:Y:S04]  /*48330*/  LDL.LU R167, [R1+0x5fc] ;  /* 0x0005fc0001a77983 */ /* 0x000ee80000300800 */
[----:B------:R1:W-:Y:S04]  /*48340*/  @P0 STG.E desc[UR6][R10.64], R16 ;  /* 0x000000100a000986 */ /* 0x0003e8000c101906 */
[----:B------:R-:W-:-:S04]  /*48350*/  @P5 LOP3.LUT R20, R20, 0x2000000, RZ, 0xfc, !PT ;  /* 0x0200000014145812 */ /* 0x000fc800078efcff */
[C---:B------:R-:W-:Y:S02]  /*48360*/  LOP3.LUT P0, RZ, R20.reuse, 0x8000, RZ, 0xc0, !PT ;  /* 0x0000800014ff7812 */ /* 0x040fe4000780c0ff */
[C---:B------:R-:W-:Y:S02]  /*48370*/  LOP3.LUT P5, RZ, R20.reuse, 0x200, RZ, 0xc0, !PT ;  /* 0x0000020014ff7812 */ /* 0x040fe400078ac0ff */
[C---:B------:R-:W-:Y:S01]  /*48380*/  LOP3.LUT P6, RZ, R20.reuse, 0x1000, RZ, 0xc0, !PT ;  /* 0x0000100014ff7812 */ /* 0x040fe200078cc0ff */
[----:B-1----:R-:W3:Y:S01]  /*48390*/  LDL.LU R16, [R1+0xdf0] ;  /* 0x000df00001107983 */ /* 0x002ee20000300800 */
[----:B------:R-:W-:-:S07]  /*483a0*/  LOP3.LUT R20, R20, 0xffbfffff, RZ, 0xc0, !PT ;  /* 0xffbfffff14147812 */ /* 0x000fce00078ec0ff */
[----:B------:R-:W-:-:S04]  /*483b0*/  @P0 LOP3.LUT R20, R20, 0x400000, RZ, 0xfc, !PT ;  /* 0x0040000014140812 */ /* 0x000fc800078efcff */
[C---:B------:R-:W-:Y:S02]  /*483c0*/  LOP3.LUT P0, RZ, R20.reuse, 0x4000, RZ, 0xc0, !PT ;  /* 0x0000400014ff7812 */ /* 0x040fe4000780c0ff */
[----:B------:R-:W-:-:S11]  /*483d0*/  LOP3.LUT R20, R20, 0xff7fffff, RZ, 0xc0, !PT ;  /* 0xff7fffff14147812 */ /* 0x000fd600078ec0ff */
[----:B------:R-:W-:Y:S01]  /*483e0*/  @P0 LOP3.LUT R20, R20, 0x800000, RZ, 0xfc, !PT ;  /* 0x0080000014140812 */ /* 0x000fe200078efcff */
[----:B----4-:R-:W-:-:S05]  /*483f0*/  IMAD.WIDE R10, R166, 0x4, R2 ;  /* 0x00000004a60a7825 */ /* 0x010fca00078e0202 */
[----:B------:R1:W-:Y:S01]  /*48400*/  @P1 STG.E desc[UR6][R10.64], R229 ;  /* 0x000000e50a001986 */ /* 0x0003e2000c101906 */
[----:B------:R-:W-:-:S03]  /*48410*/  LOP3.LUT P1, RZ, R20, 0x8000000, RZ, 0xc0, !PT ;  /* 0x0800000014ff7812 */ /* 0x000fc6000782c0ff */
[----:B-1----:R-:W4:Y:S01]  /*48420*/  LDL.LU R229, [R1+0x1350] ;  /* 0x0013500001e57983 */ /* 0x002f220000300800 */
[----:B------:R-:W-:-:S03]  /*48430*/  IMAD.WIDE R10, R166, 0x4, R4 ;  /* 0x00000004a60a7825 */ /* 0x000fc600078e0204 */
[----:B------:R-:W4:Y:S04]  /*48440*/  LDL.LU R14, [R1+0xa00] ;  /* 0x000a0000010e7983 */ /* 0x000f280000300800 */
[----:B------:R-:W4:Y:S04]  /*48450*/  LDL.LU R166, [R1+0x1354] ;  /* 0x0013540001a67983 */ /* 0x000f280000300800 */
[----:B------:R1:W-:Y:S02]  /*48460*/  @P1 STG.E desc[UR6][R10.64], R15 ;  /* 0x0000000f0a001986 */ /* 0x0003e4000c101906 */
[----:B-1----:R-:W-:-:S02]  /*48470*/  IMAD.WIDE R10, R228, 0x4, R2 ;  /* 0x00000004e40a7825 */ /* 0x002fc400078e0202 */
[----:B------:R-:W4:Y:S04]  /*48480*/  LDL.LU R15, [R1+0x1f0] ;  /* 0x0001f000010f7983 */ /* 0x000f280000300800 */
[----:B------:R1:W-:Y:S02]  /*48490*/  @P2 STG.E desc[UR6][R10.64], R23 ;  /* 0x000000170a002986 */ /* 0x0003e4000c101906 */
[----:B-1----:R-:W-:Y:S02]  /*484a0*/  IMAD.WIDE R10, R228, 0x4, R4 ;  /* 0x00000004e40a7825 */ /* 0x002fe400078e0204 */
[----:B------:R-:W4:Y:S04]  /*484b0*/  LDL.LU R23, [R1+0x600] ;  /* 0x0006000001177983 */ /* 0x000f280000300800 */
[----:B------:R1:W-:Y:S01]  /*484c0*/  @P3 STG.E desc[UR6][R10.64], R18 ;  /* 0x000000120a003986 */ /* 0x0003e2000c101906 */
[----:B------:R-:W-:-:S03]  /*484d0*/  LOP3.LUT P3, RZ, R20, 0x4000000, RZ, 0xc0, !PT ;  /* 0x0400000014ff7812 */ /* 0x000fc6000786c0ff */
[----:B------:R-:W4:Y:S01]  /*484e0*/  LDL.LU R228, [R1+0x1358] ;  /* 0x0013580001e47983 */ /* 0x000f220000300800 */
[----:B-1----:R-:W-:-:S09]  /*484f0*/  IMAD.WIDE R10, R17, 0x4, R2 ;  /* 0x00000004110a7825 */ /* 0x002fd200078e0202 */
[----:B------:R1:W-:Y:S02]  /*48500*/  @P3 STG.E desc[UR6][R10.64], R0 ;  /* 0x000000000a003986 */ /* 0x0003e4000c101906 */
[----:B-1----:R-:W-:Y:S02]  /*48510*/  IMAD.WIDE R10, R17, 0x4, R4 ;  /* 0x00000004110a7825 */ /* 0x002fe400078e0204 */
[----:B------:R-:W4:Y:S04]  /*48520*/  LDL.LU R0, [R1+0xdf4] ;  /* 0x000df40001007983 */ /* 0x000f280000300800 */
[----:B--2---:R3:W-:Y:S02]  /*48530*/  @P4 STG.E desc[UR6][R10.64], R165 ;  /* 0x000000a50a004986 */ /* 0x0047e4000c101906 */
[----:B---3--:R-:W-:-:S02]  /*48540*/  IMAD.WIDE R10, R164, 0x4, R2 ;  /* 0x00000004a40a7825 */ /* 0x008fc400078e0202 */
[----:B------:R-:W2:Y:S04]  /*48550*/  LDL.LU R165, [R1+0x135c] ;  /* 0x00135c0001a57983 */ /* 0x000ea80000300800 */
[----:B------:R1:W-:Y:S04]  /*48560*/  @P5 STG.E desc[UR6][R10.64], R22 ;  /* 0x000000160a005986 */ /* 0x0003e8000c101906 */
[----:B-1----:R-:W3:Y:S01]  /*48570*/  LDL.LU R22, [R1+0xa04] ;  /* 0x000a040001167983 */ /* 0x002ee20000300800 */
[----:B------:R-:W-:Y:S01]  /*48580*/  LOP3.LUT P5, RZ, R20, 0x2000000, RZ, 0xc0, !PT ;  /* 0x0200000014ff7812 */ /* 0x000fe200078ac0ff */
[----:B------:R-:W-:Y:S01]  /*48590*/  IMAD.WIDE R10, R164, 0x4, R4 ;  /* 0x00000004a40a7825 */ /* 0x000fe200078e0204 */
[C---:B------:R-:W-:Y:S01]  /*485a0*/  LOP3.LUT P0, RZ, R20.reuse, 0x2000, RZ, 0xc0, !PT ;  /* 0x0000200014ff7812 */ /* 0x040fe2000780c0ff */
[----:B------:R-:W2:Y:S10]  /*485b0*/  LDL.LU R164, [R1+0x1f4] ;  /* 0x0001f40001a47983 */ /* 0x000eb40000300800 */
[----:B------:R1:W-:Y:S01]  /*485c0*/  @P5 STG.E desc[UR6][R10.64], R167 ;  /* 0x000000a70a005986 */ /* 0x0003e2000c101906 */
[----:B------:R-:W-:-:S02]  /*485d0*/  LOP3.LUT P5, RZ, R20, 0x1000000, RZ, 0xc0, !PT ;  /* 0x0100000014ff7812 */ /* 0x000fc400078ac0ff */
[----:B------:R-:W-:Y:S01]  /*485e0*/  LOP3.LUT P1, RZ, R20, 0x10000, RZ, 0xc0, !PT ;  /* 0x0001000014ff7812 */ /* 0x000fe2000782c0ff */
[----:B-1----:R-:W2:Y:S01]  /*485f0*/  LDL.LU R167, [R1+0x1360] ;  /* 0x0013600001a77983 */ /* 0x002ea20000300800 */
[----:B----4-:R-:W-:-:S09]  /*48600*/  IMAD.WIDE R10, R229, 0x4, R2 ;  /* 0x00000004e50a7825 */ /* 0x010fd200078e0202 */
[----:B------:R1:W-:Y:S02]  /*48610*/  @P5 STG.E desc[UR6][R10.64], R16 ;  /* 0x000000100a005986 */ /* 0x0003e4000c101906 */
[----:B-1----:R-:W-:Y:S02]  /*48620*/  IMAD.WIDE R10, R229, 0x4, R4 ;  /* 0x00000004e50a7825 */ /* 0x002fe400078e0204 */
[----:B------:R-:W4:Y:S04]  /*48630*/  LDL.LU R16, [R1+0x604] ;  /* 0x0006040001107983 */ /* 0x000f280000300800 */
[----:B------:R1:W-:Y:S04]  /*48640*/  @P6 STG.E desc[UR6][R10.64], R14 ;  /* 0x0000000e0a006986 */ /* 0x0003e8000c101906 */
[----:B------:R-:W4:Y:S01]  /*48650*/  LDL.LU R229, [R1+0xdf8] ;  /* 0x000df80001e57983 */ /* 0x000f220000300800 */
[----:B-1----:R-:W-:-:S05]  /*48660*/  IMAD.WIDE R10, R166, 0x4, R2 ;  /* 0x00000004a60a7825 */ /* 0x002fca00078e0202 */
[----:B------:R1:W-:Y:S01]  /*48670*/  @P0 STG.E desc[UR6][R10.64], R15 ;  /* 0x0000000f0a000986 */ /* 0x0003e2000c101906 */
[----:B------:R-:W-:Y:S01]  /*48680*/  LOP3.LUT P0, RZ, R20, 0x800000, RZ, 0xc0, !PT ;  /* 0x0080000014ff7812 */ /* 0x000fe2000780c0ff */
[----:B-1----:R-:W-:Y:S02]  /*48690*/  IMAD.WIDE R10, R166, 0x4, R4 ;  /* 0x00000004a60a7825 */ /* 0x002fe400078e0204 */
[----:B------:R-:W4:Y:S10]  /*486a0*/  LDL.LU R166, [R1+0x1364] ;  /* 0x0013640001a67983 */ /* 0x000f340000300800 */
[----:B------:R1:W-:Y:S01]  /*486b0*/  @P0 STG.E desc[UR6][R10.64], R23 ;  /* 0x000000170a000986 */ /* 0x0003e2000c101906 */
[----:B------:R-:W-:-:S03]  /*486c0*/  LOP3.LUT P0, RZ, R20, 0x400000, RZ, 0xc0, !PT ;  /* 0x0040000014ff7812 */ /* 0x000fc6000780c0ff */
[----:B------:R-:W4:Y:S01]  /*486d0*/  LDL.LU R14, [R1+0xa08] ;  /* 0x000a0800010e7983 */ /* 0x000f220000300800 */
[----:B-1----:R-:W-:-:S03]  /*486e0*/  IMAD.WIDE R10, R228, 0x4, R2 ;  /* 0x00000004e40a7825 */ /* 0x002fc600078e0202 */
[----:B------:R-:W4:Y:S06]  /*486f0*/  LDL.LU R23, [R1+0x1f8] ;  /* 0x0001f80001177983 */ /* 0x000f2c0000300800 */
[----:B------:R1:W-:Y:S02]  /*48700*/  @P0 STG.E desc[UR6][R10.64], R0 ;  /* 0x000000000a000986 */ /* 0x0003e4000c101906 */
[----:B-1----:R-:W-:Y:S02]  /*48710*/  IMAD.WIDE R10, R228, 0x4, R4 ;  /* 0x00000004e40a7825 */ /* 0x002fe400078e0204 */
[----:B------:R-:W4:Y:S04]  /*48720*/  LDL.LU R228, [R1+0x1368] ;  /* 0x0013680001e47983 */ /* 0x000f280000300800 */
[----:B------:R-:W4:Y:S04]  /*48730*/  LDL.LU R15, [R1+0x608] ;  /* 0x00060800010f7983 */ /* 0x000f280000300800 */
[----:B---3--:R1:W-:Y:S04]  /*48740*/  @P1 STG.E desc[UR6][R10.64], R22 ;  /* 0x000000160a001986 */ /* 0x0083e8000c101906 */
[----:B-1----:R-:W3:Y:S01]  /*48750*/  LDL.LU R22, [R1+0xdfc] ;  /* 0x000dfc0001167983 */ /* 0x002ee20000300800 */
[----:B------:R-:W-:-:S02]  /*48760*/  LOP3.LUT P2, RZ, R20, 0x20000, RZ, 0xc0, !PT ;  /* 0x0002000014ff7812 */ /* 0x000fc4000784c0ff */
[C---:B------:R-:W-:Y:S02]  /*48770*/  LOP3.LUT P3, RZ, R20.reuse, 0x40000, RZ, 0xc0, !PT ;  /* 0x0004000014ff7812 */ /* 0x040fe4000786c0ff */
[----:B------:R-:W-:Y:S01]  /*48780*/  LOP3.LUT P4, RZ, R20, 0x80000, RZ, 0xc0, !PT ;  /* 0x0008000014ff7812 */ /* 0x000fe2000788c0ff */
[----:B--2---:R-:W-:-:S04]  /*48790*/  IMAD.WIDE R12, R165, 0x4, R2 ;  /* 0x00000004a50c7825 */ /* 0x004fc800078e0202 */
[----:B------:R-:W-:Y:S02]  /*487a0*/  IMAD.WIDE R10, R165, 0x4, R4 ;  /* 0x00000004a50a7825 */ /* 0x000fe400078e0204 */
[----:B------:R-:W2:Y:S01]  /*487b0*/  LDL.LU R165, [R1+0xa0c] ;  /* 0x000a0c0001a57983 */ /* 0x000ea20000300800 */
[----:B------:R-:W-:Y:S01]  /*487c0*/  LOP3.LUT P6, RZ, R9, 0x20, RZ, 0xc0, !PT ;  /* 0x0000002009ff7812 */ /* 0x000fe200078cc0ff */
[----:B------:R-:W-:Y:S02]  /*487d0*/  VIADD R9, R6, 0x106 ;  /* 0x0000010606097836 */ /* 0x000fe40000000000 */
[----:B------:R1:W-:Y:S01]  /*487e0*/  @P2 STG.E desc[UR6][R12.64], R164 ;  /* 0x000000a40c002986 */ /* 0x0003e2000c101906 */
[C---:B------:R-:W-:Y:S02]  /*487f0*/  LOP3.LUT P5, RZ, R20.reuse, 0x100000, RZ, 0xc0, !PT ;  /* 0x0010000014ff7812 */ /* 0x040fe400078ac0ff */
[----:B------:R-:W-:Y:S01]  /*48800*/  LOP3.LUT P0, RZ, R20, 0x200000, RZ, 0xc0, !PT ;  /* 0x0020000014ff7812 */ /* 0x000fe2000780c0ff */
[----:B-1----:R-:W2:Y:S01]  /*48810*/  LDL.LU R164, [R1+0x136c] ;  /* 0x00136c0001a47983 */ /* 0x002ea20000300800 */
[----:B------:R-:W-:-:S02]  /*48820*/  IMAD.WIDE R12, R167, 0x4, R2 ;  /* 0x00000004a70c7825 */ /* 0x000fc400078e0202 */
[----:B------:R-:W-:Y:S01]  /*48830*/  ISETP.LT.AND P0, PT, R8, UR4, !P0 ;  /* 0x0000000408007c0c */ /* 0x000fe2000c701270 */
[----:B----4-:R1:W-:Y:S01]  /*48840*/  @P3 STG.E desc[UR6][R10.64], R16 ;  /* 0x000000100a003986 */ /* 0x0103e2000c101906 */
[----:B------:R-:W-:Y:S01]  /*48850*/  ISETP.GE.AND P3, PT, R9, UR8, PT ;  /* 0x0000000809007c0c */ /* 0x000fe2000bf66270 */
[----:B------:R-:W-:Y:S01]  /*48860*/  VIADD R0, R6, 0x1e8 ;  /* 0x000001e806007836 */ /* 0x000fe20000000000 */
[----:B------:R-:W-:Y:S01]  /*48870*/  ULDC UR8, c[0x0][0x22c] ;  /* 0x00008b0000087ab9 */ /* 0x000fe20000000800 */
[----:B------:R4:W-:Y:S04]  /*48880*/  @P4 STG.E desc[UR6][R12.64], R229 ;  /* 0x000000e50c004986 */ /* 0x0009e8000c101906 */
[----:B-1----:R-:W2:Y:S01]  /*48890*/  LDL.LU R16, [R1+0x1fc] ;  /* 0x0001fc0001107983 */ /* 0x002ea20000300800 */
[----:B------:R-:W-:Y:S01]  /*488a0*/  ISETP.LT.AND P4, PT, R7, UR4, !P3 ;  /* 0x0000000407007c0c */ /* 0x000fe2000df81270 */
[----:B------:R-:W-:-:S02]  /*488b0*/  IMAD.WIDE R10, R167, 0x4, R4 ;  /* 0x00000004a70a7825 */ /* 0x000fc400078e0204 */
[----:B----4-:R-:W4:Y:S04]  /*488c0*/  LDL.LU R229, [R1+0x60c] ;  /* 0x00060c0001e57983 */ /* 0x010f280000300800 */
[----:B------:R-:W4:Y:S01]  /*488d0*/  LDL.LU R167, [R1+0x1370] ;  /* 0x0013700001a77983 */ /* 0x000f220000300800 */
[----:B------:R-:W-:-:S03]  /*488e0*/  IMAD.WIDE R12, R166, 0x4, R2 ;  /* 0x00000004a60c7825 */ /* 0x000fc600078e0202 */
[----:B------:R1:W-:Y:S04]  /*488f0*/  @P5 STG.E desc[UR6][R10.64], R14 ;  /* 0x0000000e0a005986 */ /* 0x0003e8000c101906 */
[----:B------:R1:W-:Y:S02]  /*48900*/  @P6 STG.E desc[UR6][R12.64], R23 ;  /* 0x000000170c006986 */ /* 0x0003e4000c101906 */
[----:B-1----:R-:W-:Y:S02]  /*48910*/  IMAD.WIDE R10, R166, 0x4, R4 ;  /* 0x00000004a60a7825 */ /* 0x002fe400078e0204 */
[----:B------:R-:W4:Y:S04]  /*48920*/  LDL.LU R23, [R1+0xe50] ;  /* 0x000e500001177983 */ /* 0x000f280000300800 */
[----:B------:R-:W4:Y:S01]  /*48930*/  LDL.LU R166, [R1+0x1374] ;  /* 0x0013740001a67983 */ /* 0x000f220000300800 */
[----:B------:R-:W-:-:S03]  /*48940*/  IMAD.WIDE R12, R228, 0x4, R2 ;  /* 0x00000004e40c7825 */ /* 0x000fc600078e0202 */
[----:B------:R1:W-:Y:S02]  /*48950*/  @P0 STG.E desc[UR6][R10.64], R15 ;  /* 0x0000000f0a000986 */ /* 0x0003e4000c101906 */
[----:B-1----:R-:W-:Y:S02]  /*48960*/  IMAD.WIDE R10, R228, 0x4, R4 ;  /* 0x00000004e40a7825 */ /* 0x002fe400078e0204 */
[----:B---3--:R1:W-:Y:S04]  /*48970*/  @P4 STG.E desc[UR6][R12.64], R22 ;  /* 0x000000160c004986 */ /* 0x0083e8000c101906 */
[----:B-1----:R-:W3:Y:S04]  /*48980*/  LDL.LU R22, [R1+0x610] ;  /* 0x0006100001167983 */ /* 0x002ee80000300800 */
[----:B------:R-:W3:Y:S01]  /*48990*/  LDL.LU R228, [R1+0x210] ;  /* 0x0002100001e47983 */ /* 0x000ee20000300800 */
[----:B------:R-:W-:Y:S01]  /*489a0*/  ISETP.GE.AND P1, PT, R0, UR5, PT ;  /* 0x0000000500007c0c */ /* 0x000fe2000bf26270 */
[----:B------:R-:W-:Y:S01]  /*489b0*/  VIADD R0, R6, 0x1e9 ;  /* 0x000001e906007836 */ /* 0x000fe20000000000 */
[----:B------:R-:W-:-:S04]  /*489c0*/  ISETP.LT.AND P3, PT, R8, UR4, !P3 ;  /* 0x0000000408007c0c */ /* 0x000fc8000df61270 */
[----:B------:R-:W-:Y:S01]  /*489d0*/  ISETP.GE.AND P2, PT, R0, UR5, PT ;  /* 0x0000000500007c0c */ /* 0x000fe2000bf46270 */
[----:B------:R-:W-:-:S05]  /*489e0*/  VIADD R0, R6, 0x107 ;  /* 0x0000010706007836 */ /* 0x000fca0000000000 */
[----:B------:R-:W-:Y:S01]  /*489f0*/  ISETP.GE.AND P5, PT, R0, UR8, PT ;  /* 0x0000000800007c0c */ /* 0x000fe2000bfa6270 */
[----:B------:R-:W-:Y:S01]  /*48a00*/  VIADD R0, R6, 0x108 ;  /* 0x0000010806007836 */ /* 0x000fe20000000000 */
[----:B------:R-:W-:Y:S02]  /*48a10*/  ULDC UR8, c[0x0][0x22c] ;  /* 0x00008b0000087ab9 */ /* 0x000fe40000000800 */
[----:B------:R-:W-:Y:S02]  /*48a20*/  ISETP.LT.AND P6, PT, R7, UR4, !P5 ;  /* 0x0000000407007c0c */ /* 0x000fe4000efc1270 */
[----:B------:R-:W-:Y:S01]  /*48a30*/  ISETP.LT.AND P5, PT, R8, UR4, !P5 ;  /* 0x0000000408007c0c */ /* 0x000fe2000efa1270 */
[----:B--2---:R1:W-:Y:S01]  /*48a40*/  @P3 STG.E desc[UR6][R10.64], R165 ;  /* 0x000000a50a003986 */ /* 0x0043e2000c101906 */
[----:B------:R-:W-:Y:S01]  /*48a50*/  IMAD.WIDE R12, R164, 0x4, R2 ;  /* 0x00000004a40c7825 */ /* 0x000fe200078e0202 */
[----:B------:R-:W-:Y:S01]  /*48a60*/  ISETP.GE.AND P0, PT, R0, UR8, PT ;  /* 0x0000000800007c0c */ /* 0x000fe2000bf06270 */
[----:B------:R-:W-:-:S02]  /*48a70*/  ULDC UR8, c[0x0][0x22c] ;  /* 0x00008b0000087ab9 */ /* 0x000fc40000000800 */
[----:B------:R-:W-:Y:S01]  /*48a80*/  VIADD R0, R6, 0x109 ;  /* 0x0000010906007836 */ /* 0x000fe20000000000 */
[----:B-1----:R-:W2:Y:S01]  /*48a90*/  LDL.LU R165, [R1+0x1378] ;  /* 0x0013780001a57983 */ /* 0x002ea20000300800 */
[----:B------:R-:W-:-:S03]  /*48aa0*/  IMAD.WIDE R10, R164, 0x4, R4 ;  /* 0x00000004a40a7825 */ /* 0x000fc600078e0204 */
[----:B------:R-:W2:Y:S01]  /*48ab0*/  LDL.LU R15, [R1+0x200] ;  /* 0x00020000010f7983 */ /* 0x000ea20000300800 */
[----:B------:R-:W-:-:S03]  /*48ac0*/  ISETP.LT.AND P4, PT, R7, UR4, !P0 ;  /* 0x0000000407007c0c */ /* 0x000fc6000c781270 */
[----:B------:R-:W2:Y:S01]  /*48ad0*/  LDL.LU R164, [R1+0xe54] ;  /* 0x000e540001a47983 */ /* 0x000ea20000300800 */
[----:B------:R-:W-:Y:S02]  /*48ae0*/  ISETP.GE.AND P3, PT, R0, UR8, PT ;  /* 0x0000000800007c0c */ /* 0x000fe4000bf66270 */
[----:B------:R-:W-:Y:S01]  /*48af0*/  ISETP.LT.AND P0, PT, R8, UR4, !P0 ;  /* 0x0000000408007c0c */ /* 0x000fe2000c701270 */
[----:B------:R1:W-:Y:S01]  /*48b00*/  @P6 STG.E desc[UR6][R12.64], R16 ;  /* 0x000000100c006986 */ /* 0x0003e2000c101906 */
[----:B------:R-:W-:Y:S01]  /*48b10*/  ISETP.LT.AND P6, PT, R7, UR4, !P3 ;  /* 0x0000000407007c0c */ /* 0x000fe2000dfc1270 */
[----:B------:R-:W-:Y:S01]  /*48b20*/  VIADD R0, R6, 0x10a ;  /* 0x0000010a06007836 */ /* 0x000fe20000000000 */
[----:B------:R-:W-:Y:S01]  /*48b30*/  ULDC UR8, c[0x0][0x22c] ;  /* 0x00008b0000087ab9 */ /* 0x000fe20000000800 */
[----:B----4-:R4:W-:Y:S01]  /*48b40*/  @P5 STG.E desc[UR6][R10.64], R229 ;  /* 0x000000e50a005986 */ /* 0x0109e2000c101906 */
[----:B-1----:R-:W-:-:S03]  /*48b50*/  IMAD.WIDE R12, R167, 0x4, R2 ;  /* 0x00000004a70c7825 */ /* 0x002fc600078e0202 */
[----:B----4-:R-:W4:Y:S04]  /*48b60*/  LDL.LU R229, [R1+0x137c] ;  /* 0x00137c0001e57983 */ /* 0x010f280000300800 */
[----:B------:R-:W4:Y:S01]  /*48b70*/  LDL.LU R16, [R1+0x614] ;  /* 0x0006140001107983 */ /* 0x000f220000300800 */
[----:B------:R-:W-:-:S03]  /*48b80*/  IMAD.WIDE R10, R167, 0x4, R4 ;  /* 0x00000004a70a7825 */ /* 0x000fc600078e0204 */
[----:B------:R1:W-:Y:S04]  /*48b90*/  @P4 STG.E desc[UR6][R12.64], R23 ;  /* 0x000000170c004986 */ /* 0x0003e8000c101906 */
[----:B-1----:R-:W4:Y:S01]  /*48ba0*/  LDL.LU R23, [R1+0x214] ;  /* 0x0002140001177983 */ /* 0x002f220000300800 */
[----:B------:R-:W-:-:S03]  /*48bb0*/  IMAD.WIDE R12, R166, 0x4, R2 ;  /* 0x00000004a60c7825 */ /* 0x000fc600078e0202 */
[----:B------:R-:W4:Y:S04]  /*48bc0*/  LDL.LU R167, [R1+0x1380] ;  /* 0x0013800001a77983 */ /* 0x000f280000300800 */
[----:B---3--:R1:W-:Y:S04]  /*48bd0*/  @P0 STG.E desc[UR6][R10.64], R22 ;  /* 0x000000160a000986 */ /* 0x0083e8000c101906 */
[----:B------:R3:W-:Y:S04]  /*48be0*/  @P6 STG.E desc[UR6][R12.64], R228 ;  /* 0x000000e40c006986 */ /* 0x0007e8000c101906 */
[----:B-1----:R-:W4:Y:S04]  /*48bf0*/  LDL.LU R22, [R1+0x204] ;  /* 0x0002040001167983 */ /* 0x002f280000300800 */
[----:B---3--:R-:W3:Y:S01]  /*48c00*/  LDL.LU R228, [R1+0xe58] ;  /* 0x000e580001e47983 */ /* 0x008ee20000300800 */
[----:B------:R-:W-:-:S02]  /*48c10*/  ISETP.GE.AND P5, PT, R0, UR8, PT ;  /* 0x0000000800007c0c */ /* 0x000fc4000bfa6270 */
[----:B------:R-:W-:Y:S01]  /*48c20*/  ISETP.LT.AND P3, PT, R8, UR4, !P3 ;  /* 0x0000000408007c0c */ /* 0x000fe2000df61270 */
[----:B------:R-:W-:Y:S01]  /*48c30*/  IMAD.WIDE R10, R166, 0x4, R4 ;  /* 0x00000004a60a7825 */ /* 0x000fe200078e0204 */
[----:B------:R-:W-:Y:S01]  /*48c40*/  ISETP.LT.AND P4, PT, R7, UR4, !P5 ;  /* 0x0000000407007c0c */ /* 0x000fe2000ef81270 */
[----:B------:R-:W3:Y:S01]  /*48c50*/  LDL.LU R166, [R1+0x1384] ;  /* 0x0013840001a67983 */ /* 0x000ee20000300800 */
[----:B------:R-:W-:Y:S01]  /*48c60*/  ISETP.LT.AND P5, PT, R8, UR4, !P5 ;  /* 0x0000000408007c0c */ /* 0x000fe2000efa1270 */
[----:B------:R-:W-:Y:S01]  /*48c70*/  VIADD R0, R6, 0x10b ;  /* 0x0000010b06007836 */ /* 0x000fe20000000000 */
[----:B------:R-:W-:Y:S01]  /*48c80*/  ULDC UR8, c[0x0][0x22c] ;  /* 0x00008b0000087ab9 */ /* 0x000fe20000000800 */
[----:B------:R-:W3:Y:S03]  /*48c90*/  LDL.LU R14, [R1+0x618] ;  /* 0x00061800010e7983 */ /* 0x000ee60000300800 */
[----:B------:R-:W-:Y:S01]  /*48ca0*/  ISETP.GE.AND P0, PT, R0, UR8, PT ;  /* 0x0000000800007c0c */ /* 0x000fe2000bf06270 */
[----:B------:R-:W-:Y:S01]  /*48cb0*/  VIADD R0, R6, 0x10c ;  /* 0x0000010c06007836 */ /* 0x000fe20000000000 */
[----:B------:R-:W-:Y:S01]  /*48cc0*/  ULDC UR8, c[0x0][0x22c] ;  /* 0x00008b0000087ab9 */ /* 0x000fe20000000800 */
[----:B--2---:R-:W-:Y:S01]  /*48cd0*/  IMAD.WIDE R12, R165, 0x4, R2 ;  /* 0x00000004a50c7825 */ /* 0x004fe200078e0202 */
[----:B------:R1:W-:Y:S04]  /*48ce0*/  @P3 STG.E desc[UR6][R10.64], R15 ;  /* 0x0000000f0a003986 */ /* 0x0003e8000c101906 */
[----:B------:R2:W-:Y:S01]  /*48cf0*/  @P4 STG.E desc[UR6][R12.64], R164 ;  /* 0x000000a40c004986 */ /* 0x0005e2000c101906 */
[----:B------:R-:W-:-:S02]  /*48d00*/  ISETP.LT.AND P6, PT, R7, UR4, !P0 ;  /* 0x0000000407007c0c */ /* 0x000fc4000c7c1270 */
[----:B------:R-:W-:Y:S01]  /*48d10*/  ISETP.GE.AND P3, PT, R0, UR8, PT ;  /* 0x0000000800007c0c */ /* 0x000fe2000bf66270 */
[----:B-1----:R-:W-:Y:S01]  /*48d20*/  IMAD.WIDE R10, R165, 0x4, R4 ;  /* 0x00000004a50a7825 */ /* 0x002fe200078e0204 */
[----:B--2---:R-:W2:Y:S01]  /*48d30*/  LDL.LU R164, [R1+0x218] ;  /* 0x0002180001a47983 */ /* 0x004ea20000300800 */
[----:B------:R-:W-:Y:S02]  /*48d40*/  ISETP.LT.AND P0, PT, R8, UR4, !P0 ;  /* 0x0000000408007c0c */ /* 0x000fe4000c701270 */
[----:B----4-:R-:W-:Y:S01]  /*48d50*/  IMAD.WIDE R12, R229, 0x4, R2 ;  /* 0x00000004e50c7825 */ /* 0x010fe200078e0202 */
[----:B------:R-:W4:Y:S01]  /*48d60*/  LDL.LU R165, [R1+0x1388] ;  /* 0x0013880001a57983 */ /* 0x000f220000300800 */
[----:B------:R-:W-:-:S03]  /*48d70*/  ULDC UR8, c[0x0][0x22c] ;  /* 0x00008b0000087ab9 */ /* 0x000fc60000000800 */
[----:B------:R1:W-:Y:S04]  /*48d80*/  @P5 STG.E desc[UR6][R10.64], R16 ;  /* 0x000000100a005986 */ /* 0x0003e8000c101906 */
[----:B------:R-:W4:Y:S01]  /*48d90*/  LDL.LU R15, [R1+0x208] ;  /* 0x00020800010f7983 */ /* 0x000f220000300800 */
[----:B------:R-:W-:-:S03]  /*48da0*/  ISETP.LT.AND P4, PT, R7, UR4, !P3 ;  /* 0x0000000407007c0c */ /* 0x000fc6000df81270 */
[----:B-1----:R-:W4:Y:S01]  /*48db0*/  LDL.LU R16, [R1+0xe5c] ;  /* 0x000e5c0001107983 */ /* 0x002f220000300800 */
[----:B------:R-:W-:-:S03]  /*48dc0*/  IMAD.WIDE R10, R229, 0x4, R4 ;  /* 0x00000004e50a7825 */ /* 0x000fc600078e0204 */
[----:B------:R-:W4:Y:S04]  /*48dd0*/  LDL.LU R229, [R1+0x61c] ;  /* 0x00061c0001e57983 */ /* 0x000f280000300800 */
[----:B------:R1:W-:Y:S04]  /*48de0*/  @P6 STG.E desc[UR6][R12.64], R23 ;  /* 0x000000170c006986 */ /* 0x0003e8000c101906 */
[----:B-1----:R-:W4:Y:S01]  /*48df0*/  LDL.LU R23, [R1+0x138c] ;  /* 0x00138c0001177983 */ /* 0x002f220000300800 */
[----:B------:R-:W-:-:S03]  /*48e00*/  IMAD.WIDE R12, R167, 0x4, R2 ;  /* 0x00000004a70c7825 */ /* 0x000fc600078e0202 */
[----:B------:R1:W-:Y:S04]  /*48e10*/  @P0 STG.E desc[UR6][R10.64], R22 ;  /* 0x000000160a000986 */ /* 0x0003e8000c101906 */
[----:B---3--:R3:W-:Y:S04]  /*48e20*/  @P4 STG.E desc[UR6][R12.64], R228 ;  /* 0x000000e40c004986 */ /* 0x0087e8000c101906 */
[----:B-1----:R-:W4:Y:S04]  /*48e30*/  LDL.LU R22, [R1+0x21c] ;  /* 0x00021c0001167983 */ /* 0x002f280000300800 */
[----:B---3--:R-:W3:Y:S01]  /*48e40*/  LDL.LU R228, [R1+0x20c] ;  /* 0x00020c0001e47983 */ /* 0x008ee20000300800 */
[----:B------:R-:W-:Y:S01]  /*48e50*/  VIADD R0, R6, 0x10d ;  /* 0x0000010d06007836 */ /* 0x000fe20000000000 */
[----:B------:R-:W-:-:S04]  /*48e60*/  ISETP.LT.AND P3, PT, R8, UR4, !P3 ;  /* 0x0000000408007c0c */ /* 0x000fc8000df61270 */
[----:B------:R-:W-:Y:S01]  /*48e70*/  ISETP.GE.AND P5, PT, R0, UR8, PT ;  /* 0x0000000800007c0c */ /* 0x000fe2000bfa6270 */
[----:B------:R-:W-:Y:S01]  /*48e80*/  VIADD R0, R6, 0x10e ;  /* 0x0000010e06007836 */ /* 0x000fe20000000000 */
[----:B------:R-:W-:Y:S02]  /*48e90*/  ULDC UR8, c[0x0][0x22c] ;  /* 0x00008b0000087ab9 */ /* 0x000fe40000000800 */
[----:B------:R-:W-:Y:S02]  /*48ea0*/  ISETP.LT.AND P6, PT, R7, UR4, !P5 ;  /* 0x0000000407007c0c */ /* 0x000fe4000efc1270 */
[----:B------:R-:W-:Y:S02]  /*48eb0*/  ISETP.GE.AND P0, PT, R0, UR8, PT ;  /* 0x0000000800007c0c */ /* 0x000fe4000bf06270 */
[----:B------:R-:W-:Y:S01]  /*48ec0*/  ISETP.LT.AND P5, PT, R8, UR4, !P5 ;  /* 0x0000000408007c0c */ /* 0x000fe2000efa1270 */
[----:B------:R-:W-:Y:S01]  /*48ed0*/  IMAD.WIDE R10, R167, 0x4, R4 ;  /* 0x00000004a70a7825 */ /* 0x000fe200078e0204 */
[----:B------:R-:W-:Y:S01]  /*48ee0*/  ISETP.LT.AND P4, PT, R7, UR4, !P0 ;  /* 0x0000000407007c0c */ /* 0x000fe2000c781270 */
[----:B------:R-:W3:Y:S02]  /*48ef0*/  LDL.LU R167, [R1+0x1390] ;  /* 0x0013900001a77983 */ /* 0x000ee40000300800 */
[----:B------:R-:W-:Y:S01]  /*48f00*/  IMAD.WIDE R12, R166, 0x4, R2 ;  /* 0x00000004a60c7825 */ /* 0x000fe200078e0202 */
[----:B------:R-:W-:Y:S01]  /*48f10*/  ISETP.LT.AND P0, PT, R8, UR4, !P0 ;  /* 0x0000000408007c0c */ /* 0x000fe2000c701270 */
[----:B------:R1:W-:Y:S01]  /*48f20*/  @P3 STG.E desc[UR6][R10.64], R14 ;  /* 0x0000000e0a003986 */ /* 0x0003e2000c101906 */
[----:B------:R-:W-:Y:S01]  /*48f30*/  ULDC UR8, c[0x0][0x22c] ;  /* 0x00008b0000087ab9 */ /* 0x000fe20000000800 */
[----:B------:R-:W-:-:S02]  /*48f40*/  VIADD R0, R6, 0x10f ;  /* 0x0000010f06007836 */ /* 0x000fc40000000000 */
[----:B--2---:R2:W-:Y:S01]  /*48f50*/  @P6 STG.E desc[UR6][R12.64], R164 ;  /* 0x000000a40c006986 */ /* 0x0045e2000c101906 */
[----:B-1----:R-:W-:Y:S02]  /*48f60*/  IMAD.WIDE R10, R166, 0x4, R4 ;  /* 0x00000004a60a7825 */ /* 0x002fe400078e0204 */
[----:B------:R-:W-:Y:S01]  /*48f70*/  ISETP.GE.AND P3, PT, R0, UR8, PT ;  /* 0x0000000800007c0c */ /* 0x000fe2000bf66270 */
[----:B------:R-:W-:Y:S01]  /*48f80*/  ULDC UR8, c[0x0][0x22c] ;  /* 0x00008b0000087ab9 */ /* 0x000fe20000000800 */
[----:B--2---:R-:W2:Y:S04]  /*48f90*/  LDL.LU R164, [R1+0xe60] ;  /* 0x000e600001a47983 */ /* 0x004ea80000300800 */
[----:B------:R-:W2:Y:S01]  /*48fa0*/  LDL.LU R166, [R1+0x1394] ;  /* 0x0013940001a67983 */ /* 0x000ea20000300800 */
[----:B------:R-:W-:-:S02]  /*48fb0*/  ISETP.LT.AND P6, PT, R7, UR4, !P3 ;  /* 0x0000000407007c0c */ /* 0x000fc4000dfc1270 */
[----:B------:R-:W-:Y:S01]  /*48fc0*/  ISETP.LT.AND P3, PT, R8, UR4, !P3 ;  /* 0x0000000408007c0c */ /* 0x000fe2000df61270 */
[C---:B----4-:R-:W-:Y:S01]  /*48fd0*/  IMAD.WIDE R12, R165.reuse, 0x4, R2 ;  /* 0x00000004a50c7825 */ /* 0x050fe200078e0202 */
[----:B------:R1:W-:Y:S04]  /*48fe0*/  @P5 STG.E desc[UR6][R10.64], R15 ;  /* 0x0000000f0a005986 */ /* 0x0003e8000c101906 */
[----:B------:R4:W-:Y:S01]  /*48ff0*/  @P4 STG.E desc[UR6][R12.64], R16 ;  /* 0x000000100c004986 */ /* 0x0009e2000c101906 */
[----:B-1----:R-:W-:-:S03]  /*49000*/  IMAD.WIDE R10, R165, 0x4, R4 ;  /* 0x00000004a50a7825 */ /* 0x002fc600078e0204 */
[----:B----4-:R-:W4:Y:S04]  /*49010*/  LDL.LU R16, [R1+0xa20] ;  /* 0x000a200001107983 */ /* 0x010f280000300800 */
[----:B------:R-:W4:Y:S04]  /*49020*/  LDL.LU R165, [R1+0x620] ;  /* 0x0006200001a57983 */ /* 0x000f280000300800 */
[----:B------:R1:W-:Y:S04]  /*49030*/  @P0 STG.E desc[UR6][R10.64], R229 ;  /* 0x000000e50a000986 */ /* 0x0003e8000c101906 */
[----:B-1----:R-:W4:Y:S04]  /*49040*/  LDL.LU R229, [R1+0x1398] ;  /* 0x0013980001e57983 */ /* 0x002f280000300800 */
[----:B------:R-:W4:Y:S01]  /*49050*/  LDL.LU R15, [R1+0xa10] ;  /* 0x000a1000010f7983 */ /* 0x000f220000300800 */
[----:B------:R-:W-:-:S04]  /*49060*/  IMAD.WIDE R12, R23, 0x4, R2 ;  /* 0x00000004170c7825 */ /* 0x000fc800078e0202 */
[----:B------:R-:W-:Y:S02]  /*49070*/  IMAD.WIDE R10, R23, 0x4, R4 ;  /* 0x00000004170a7825 */ /* 0x000fe400078e0204 */
[----:B------:R-:W4:Y:S04]  /*49080*/  LDL.LU R23, [R1+0xe64] ;  /* 0x000e640001177983 */ /* 0x000f280000300800 */
[----:B------:R-:W-:Y:S04]  /*49090*/  @P6 STG.E desc[UR6][R12.64], R22 ;  /* 0x000000160c006986 */ /* 0x000fe8000c101906 */
[----:B---3--:R1:W-:Y:S04]  /*490a0*/  @P3 STG.E desc[UR6][R10.64], R228 ;  /* 0x000000e40a003986 */ /* 0x0083e8000c101906 */
[----:B-1----:R-:W3:Y:S04]  /*490b0*/  LDL.LU R228, [R1+0x139c] ;  /* 0x00139c0001e47983 */ /* 0x002ee80000300800 */
[----:B------:R-:W3:Y:S01]  /*490c0*/  LDL.LU R22, [R1+0xa24] ;  /* 0x000a240001167983 */ /* 0x000ee20000300800 */
[----:B------:R-:W-:-:S05]  /*490d0*/  VIADD R0, R6, 0x110 ;  /* 0x0000011006007836 */ /* 0x000fca0000000000 */
[----:B------:R-:W-:Y:S01]  /*490e0*/  ISETP.GE.AND P5, PT, R0, UR8, PT ;  /* 0x0000000800007c0c */ /* 0x000fe2000bfa6270 */
[----:B------:R-:W-:Y:S01]  /*490f0*/  VIADD R0, R6, 0x111 ;  /* 0x0000011106007836 */ /* 0x000fe20000000000 */
[----:B------:R-:W-:Y:S02]  /*49100*/  ULDC UR8, c[0x0][0x22c] ;  /* 0x00008b0000087ab9 */ /* 0x000fe40000000800 */
[C---:B------:R-:W-:Y:S02]  /*49110*/  ISETP.LT.AND P4, PT, R7.reuse, UR4, !P5 ;  /* 0x0000000407007c0c */ /* 0x040fe4000ef81270 */
[----:B------:R-:W-:Y:S02]  /*49120*/  ISETP.GE.AND P0, PT, R0, UR8, PT ;  /* 0x0000000800007c0c */ /* 0x000fe4000bf06270 */
[----:B------:R-:W-:Y:S01]  /*49130*/  ISETP.LT.AND P5, PT, R8, UR4, !P5 ;  /* 0x0000000408007c0c */ /* 0x000fe2000efa1270 */
[----:B------:R-:W-:Y:S01]  /*49140*/  VIADD R0, R6, 0x112 ;  /* 0x0000011206007836 */ /* 0x000fe20000000000 */
[----:B------:R-:W-:Y:S01]  /*49150*/  ISETP.LT.AND P6, PT, R7, UR4, !P0 ;  /* 0x0000000407007c0c */ /* 0x000fe2000c7c1270 */
[----:B------:R-:W-:Y:S01]  /*49160*/  IMAD.WIDE R12, R167, 0x4, R2 ;  /* 0x00000004a70c7825 */ /* 0x000fe200078e0202 */
[----:B------:R-:W-:-:S02]  /*49170*/  ULDC UR8, c[0x0][0x22c] ;  /* 0x00008b0000087ab9 */ /* 0x000fc40000000800 */
[----:B------:R-:W-:Y:S01]  /*49180*/  ISETP.GE.AND P3, PT, R0, UR8, PT ;  /* 0x0000000800007c0c */ /* 0x000fe2000bf66270 */
[----:B------:R-:W-:Y:S01]  /*49190*/  IMAD.WIDE R10, R167, 0x4, R4 ;  /* 0x00000004a70a7825 */ /* 0x000fe200078e0204 */
[C---:B------:R-:W-:Y:S01]  /*491a0*/  ISETP.LT.AND P0, PT, R8.reuse, UR4, !P0 ;  /* 0x0000000408007c0c */ /* 0x040fe2000c701270 */
[----:B------:R-:W-:Y:S01]  /*491b0*/  ULDC UR8, c[0x0][0x22c] ;  /* 0x00008b0000087ab9 */ /* 0x000fe20000000800 */
[----:B--2---:R1:W-:Y:S01]  /*491c0*/  @P4 STG.E desc[UR6][R12.64], R164 ;  /* 0x000000a40c004986 */ /* 0x0043e2000c101906 */
[----:B------:R-:W-:Y:S02]  /*491d0*/  ISETP.LT.AND P4, PT, R7, UR4, !P3 ;  /* 0x0000000407007c0c */ /* 0x000fe4000df81270 */
[----:B------:R-:W-:Y:S01]  /*491e0*/  ISETP.LT.AND P3, PT, R8, UR4, !P3 ;  /* 0x0000000408007c0c */ /* 0x000fe2000df61270 */
[----:B-1----:R-:W2:Y:S01]  /*491f0*/  LDL.LU R164, [R1+0x624] ;  /* 0x0006240001a47983 */ /* 0x002ea20000300800 */
[----:B------:R-:W-:-:S03]  /*49200*/  IMAD.WIDE R12, R166, 0x4, R2 ;  /* 0x00000004a60c7825 */ /* 0x000fc600078e0202 */
[----:B------:R-:W2:Y:S04]  /*49210*/  LDL.LU R167, [R1+0x13a0] ;  /* 0x0013a00001a77983 */ /* 0x000ea80000300800 */
[----:B----4-:R1:W-:Y:S04]  /*49220*/  @P5 STG.E desc[UR6][R10.64], R16 ;  /* 0x000000100a005986 */ /* 0x0103e8000c101906 */
[----:B------:R4:W-:Y:S04]  /*49230*/  @P6 STG.E desc[UR6][R12.64], R165 ;  /* 0x000000a50c006986 */ /* 0x0009e8000c101906 */
[----:B-1----:R-:W2:Y:S04]  /*49240*/  LDL.LU R16, [R1+0xa14] ;  /* 0x000a140001107983 */ /* 0x002ea80000300800 */
[----:B----4-:R-:W4:Y:S01]  /*49250*/  LDL.LU R165, [R1+0xe68] ;  /* 0x000e680001a57983 */ /* 0x010f220000300800 */
[----:B------:R-:W-:-:S03]  /*49260*/  IMAD.WIDE R10, R166, 0x4, R4 ;  /* 0x00000004a60a7825 */ /* 0x000fc600078e0204 */
[----:B------:R-:W4:Y:S01]  /*49270*/  LDL.LU R166, [R1+0x13a4] ;  /* 0x0013a40001a67983 */ /* 0x000f220000300800 */
[----:B------:R-:W-:-:S03]  /*49280*/  IMAD.WIDE R12, R229, 0x4, R2 ;  /* 0x00000004e50c7825 */ /* 0x000fc600078e0202 */
[----:B------:R1:W-:Y:S04]  /*49290*/  @P0 STG.E desc[UR6][R10.64], R15 ;  /* 0x0000000f0a000986 */ /* 0x0003e8000c101906 */
[----:B------:R-:W4:Y:S04]  /*492a0*/  LDL.LU R14, [R1+0xa28] ;  /* 0x000a2800010e7983 */ /* 0x000f280000300800 */
[----:B------:R1:W-:Y:S02]  /*492b0*/  @P4 STG.E desc[UR6][R12.64], R23 ;  /* 0x000000170c004986 */ /* 0x0003e4000c101906 */
[----:B-1----:R-:W-:-:S02]  /*492c0*/  IMAD.WIDE R10, R229, 0x4, R4 ;  /* 0x00000004e50a7825 */ /* 0x002fc400078e0204 */
[----:B------:R-:W4:Y:S04]  /*492d0*/  LDL.LU R23, [R1+0x628] ;  /* 0x0006280001177983 */ /* 0x000f280000300800 */
[----:B------:R-:W4:Y:S04]  /*492e0*/  LDL.LU R229, [R1+0x13a8] ;  /* 0x0013a80001e57983 */ /* 0x000f280000300800 */
[----:B------:R-:W4:Y:S04]  /*492f0*/  LDL.LU R15, [R1+0xa18] ;  /* 0x000a1800010f7983 */ /* 0x000f280000300800 */
[----:B---3--:R1:W-:Y:S04]  /*49300*/  @P3 STG.E desc[UR6][R10.64], R22 ;  /* 0x000000160a003986 */ /* 0x0083e8000c101906 */
[----:B-1----:R-:W3:Y:S01]  /*49310*/  LDL.LU R22, [R1+0xe6c] ;  /* 0x000e6c0001167983 */ /* 0x002ee20000300800 */
        /* <DEDUP_REMOVED lines=10> */
[----:B------:R-:W-:-:S03]  /*493c0*/  ULDC UR8, c[0x0][0x22c] ;  /* 0x00008b0000087ab9 */ /* 0x000fc60000000800 */
[----:B------:R-:W-:Y:S02]  /*493d0*/  IMAD.WIDE R10, R228, 0x4, R4 ;  /* 0x00000004e40a7825 */ /* 0x000fe400078e0204 */
[----:B------:R-:W3:Y:S01]  /*493e0*/  LDL.LU R228, [R1+0xa2c] ;  /* 0x000a2c0001e47983 */ /* 0x000ee20000300800 */
[----:B------:R-:W-:Y:S01]  /*493f0*/  ISETP.GE.AND P3, PT, R0, UR8, PT ;  /* 0x0000000800007c0c */ /* 0x000fe2000bf66270 */
[----:B------:R-:W-:Y:S01]  /*49400*/  VIADD R0, R6, 0x116 ;  /* 0x0000011606007836 */ /* 0x000fe20000000000 */
[C---:B------:R-:W-:Y:S01]  /*49410*/  ISETP.LT.AND P0, PT, R8.reuse, UR4, !P0 ;  /* 0x0000000408007c0c */ /* 0x040fe2000c701270 */
[----:B--2---:R1:W-:Y:S01]  /*49420*/  @P6 STG.E desc[UR6][R12.64], R164 ;  /* 0x000000a40c006986 */ /* 0x0043e2000c101906 */
[----:B------:R-:W-:Y:S01]  /*49430*/  ISETP.LT.AND P6, PT, R7, UR4, !P3 ;  /* 0x0000000407007c0c */ /* 0x000fe2000dfc1270 */
[----:B------:R-:W-:Y:S01]  /*49440*/  ULDC UR8, c[0x0][0x22c] ;  /* 0x00008b0000087ab9 */ /* 0x000fe20000000800 */
[----:B------:R-:W-:Y:S01]  /*49450*/  ISETP.LT.AND P3, PT, R8, UR4, !P3 ;  /* 0x0000000408007c0c */ /* 0x000fe2000df61270 */
[----:B-1----:R-:W2:Y:S01]  /*49460*/  LDL.LU R164, [R1+0x13ac] ;  /* 0x0013ac0001a47983 */ /* 0x002ea20000300800 */
[----:B------:R-:W-:-:S03]  /*49470*/  IMAD.WIDE R12, R167, 0x4, R2 ;  /* 0x00000004a70c7825 */ /* 0x000fc600078e0202 */
[----:B------:R1:W-:Y:S01]  /*49480*/  @P5 STG.E desc[UR6][R10.64], R16 ;  /* 0x000000100a005986 */ /* 0x0003e2000c101906 */
[----:B------:R-:W-:-:S03]  /*49490*/  ISETP.GE.AND P5, PT, R0, UR8, PT ;  /* 0x0000000800007c0c */ /* 0x000fc6000bfa6270 */
[----:B----4-:R4:W-:Y:S01]  /*494a0*/  @P4 STG.E desc[UR6][R12.64], R165 ;  /* 0x000000a50c004986 */ /* 0x0109e2000c101906 */
[----:B------:R-:W-:-:S03]  /*494b0*/  ISETP.LT.AND P4, PT, R7, UR4, !P5 ;  /* 0x0000000407007c0c */ /* 0x000fc6000ef81270 */
[----:B-1----:R-:W2:Y:S01]  /*494c0*/  LDL.LU R16, [R1+0x62c] ;  /* 0x00062c0001107983 */ /* 0x002ea20000300800 */
[----:B------:R-:W-:Y:S01]  /*494d0*/  IMAD.WIDE R10, R167, 0x4, R4 ;  /* 0x00000004a70a7825 */ /* 0x000fe200078e0204 */
[----:B------:R-:W-:Y:S02]  /*494e0*/  ULDC UR8, c[0x0][0x22c] ;  /* 0x00008b0000087ab9 */ /* 0x000fe40000000800 */
[----:B----4-:R-:W4:Y:S01]  /*494f0*/  LDL.LU R165, [R1+0xa1c] ;  /* 0x000a1c0001a57983 */ /* 0x010f220000300800 */
[----:B------:R-:W-:-:S03]  /*49500*/  IMAD.WIDE R12, R166, 0x4, R2 ;  /* 0x00000004a60c7825 */ /* 0x000fc600078e0202 */
[----:B------:R-:W4:Y:S04]  /*49510*/  LDL.LU R167, [R1+0x13b0] ;  /* 0x0013b00001a77983 */ /* 0x000f280000300800 */
[----:B------:R1:W-:Y:S04]  /*49520*/  @P0 STG.E desc[UR6][R10.64], R14 ;  /* 0x0000000e0a000986 */ /* 0x0003e8000c101906 */
[----:B------:R1:W-:Y:S02]  /*49530*/  @P6 STG.E desc[UR6][R12.64], R23 ;  /* 0x000000170c006986 */ /* 0x0003e4000c101906 */
[----:B-1----:R-:W-:-:S05]  /*49540*/  IMAD.WIDE R10, R166, 0x4, R4 ;  /* 0x00000004a60a7825 */ /* 0x002fca00078e0204 */
[----:B------:R1:W-:Y:S01]  /*49550*/  @P3 STG.E desc[UR6][R10.64], R15 ;  /* 0x0000000f0a003986 */ /* 0x0003e2000c101906 */
[----:B------:R-:W-:-:S03]  /*49560*/  IMAD.WIDE R12, R229, 0x4, R2 ;  /* 0x00000004e50c7825 */ /* 0x000fc600078e0202 */
[----:B------:R-:W4:Y:S04]  /*49570*/  LDL.LU R23, [R1+0xe70] ;  /* 0x000e700001177983 */ /* 0x000f280000300800 */
[----:B------:R-:W4:Y:S01]  /*49580*/  LDL.LU R166, [R1+0x13b4] ;  /* 0x0013b40001a67983 */ /* 0x000f220000300800 */
[----:B-1----:R-:W-:-:S03]  /*49590*/  IMAD.WIDE R10, R229, 0x4, R4 ;  /* 0x00000004e50a7825 */ /* 0x002fc600078e0204 */
[----:B---3--:R1:W-:Y:S04]  /*495a0*/  @P4 STG.E desc[UR6][R12.64], R22 ;  /* 0x000000160c004986 */ /* 0x0083e8000c101906 */
[----:B-1----:R-:W3:Y:S04]  /*495b0*/  LDL.LU R22, [R1+0xa30] ;  /* 0x000a300001167983 */ /* 0x002ee80000300800 */
[----:B------:R-:W3:Y:S01]  /*495c0*/  LDL.LU R229, [R1+0x220] ;  /* 0x0002200001e57983 */ /* 0x000ee20000300800 */
[----:B------:R-:W-:Y:S01]  /*495d0*/  VIADD R0, R6, 0x117 ;  /* 0x0000011706007836 */ /* 0x000fe20000000000 */
[----:B------:R-:W-:-:S04]  /*495e0*/  ISETP.LT.AND P5, PT, R8, UR4, !P5 ;  /* 0x0000000408007c0c */ /* 0x000fc8000efa1270 */
[----:B------:R-:W-:Y:S01]  /*495f0*/  ISETP.GE.AND P0, PT, R0, UR8, PT ;  /* 0x0000000800007c0c */ /* 0x000fe2000bf06270 */
[----:B------:R-:W-:Y:S01]  /*49600*/  VIADD R0, R6, 0x118 ;  /* 0x0000011806007836 */ /* 0x000fe20000000000 */
[----:B------:R-:W-:Y:S02]  /*49610*/  ULDC UR8, c[0x0][0x22c] ;  /* 0x00008b0000087ab9 */ /* 0x000fe40000000800 */
[----:B------:R-:W-:Y:S02]  /*49620*/  ISETP.LT.AND P6, PT, R7, UR4, !P0 ;  /* 0x0000000407007c0c */ /* 0x000fe4000c7c1270 */
[----:B------:R-:W-:-:S03]  /*49630*/  ISETP.LT.AND P0, PT, R8, UR4, !P0 ;  /* 0x0000000408007c0c */ /* 0x000fc6000c701270 */
[----:B------:R1:W-:Y:S01]  /*49640*/  @P5 STG.E desc[UR6][R10.64], R228 ;  /* 0x000000e40a005986 */ /* 0x0003e2000c101906 */
[----:B------:R-:W-:Y:S01]  /*49650*/  ISETP.GE.AND P3, PT, R0, UR8, PT ;  /* 0x0000000800007c0c */ /* 0x000fe2000bf66270 */
[----:B------:R-:W-:Y:S01]  /*49660*/  VIADD R0, R6, 0x119 ;  /* 0x0000011906007836 */ /* 0x000fe20000000000 */
[----:B------:R-:W-:Y:S01]  /*49670*/  ULDC UR8, c[0x0][0x22c] ;  /* 0x00008b0000087ab9 */ /* 0x000fe20000000800 */
[C---:B--2---:R-:W-:Y:S01]  /*49680*/  IMAD.WIDE R12, R164.reuse, 0x4, R2 ;  /* 0x00000004a40c7825 */ /* 0x044fe200078e0202 */
[----:B-1----:R-:W2:Y:S03]  /*49690*/  LDL.LU R228, [R1+0x13b8] ;  /* 0x0013b80001e47983 */ /* 0x002ea60000300800 */
[----:B------:R-:W-:Y:S01]  /*496a0*/  IMAD.WIDE R10, R164, 0x4, R4 ;  /* 0x00000004a40a7825 */ /* 0x000fe200078e0204 */
[----:B------:R-:W2:Y:S01]  /*496b0*/  LDL.LU R15, [R1+0x630] ;  /* 0x00063000010f7983 */ /* 0x000ea20000300800 */
[----:B------:R-:W-:-:S03]  /*496c0*/  ISETP.LT.AND P4, PT, R7, UR4, !P3 ;  /* 0x0000000407007c0c */ /* 0x000fc6000df81270 */
[----:B------:R-:W2:Y:S01]  /*496d0*/  LDL.LU R164, [R1+0xe74] ;  /* 0x000e740001a47983 */ /* 0x000ea20000300800 */
[----:B------:R-:W-:Y:S02]  /*496e0*/  ISETP.GE.AND P5, PT, R0, UR8, PT ;  /* 0x0000000800007c0c */ /* 0x000fe4000bfa6270 */
[----:B------:R-:W-:Y:S01]  /*496f0*/  ISETP.LT.AND P3, PT, R8, UR4, !P3 ;  /* 0x0000000408007c0c */ /* 0x000fe2000df61270 */
[----:B------:R-:W-:Y:S01]  /*49700*/  @P6 STG.E desc[UR6][R12.64], R16 ;  /* 0x000000100c006986 */ /* 0x000fe2000c101906 */
[----:B------:R-:W-:Y:S01]  /*49710*/  VIADD R0, R6, 0x11a ;  /* 0x0000011a06007836 */ /* 0x000fe20000000000 */
[----:B------:R-:W-:Y:S02]  /*49720*/  ULDC UR8, c[0x0][0x22c] ;  /* 0x00008b0000087ab9 */ /* 0x000fe40000000800 */
[----:B----4-:R1:W-:Y:S01]  /*49730*/  @P0 STG.E desc[UR6][R10.64], R165 ;  /* 0x000000a50a000986 */ /* 0x0103e2000c101906 */
[----:B------:R-:W-:-:S03]  /*49740*/  ISETP.LT.AND P6, PT, R7, UR4, !P5 ;  /* 0x0000000407007c0c */ /* 0x000fc6000efc1270 */
[----:B-1----:R-:W4:Y:S04]  /*49750*/  LDL.LU R165, [R1+0x13bc] ;  /* 0x0013bc0001a57983 */ /* 0x002f280000300800 */
[----:B------:R-:W4:Y:S01]  /*49760*/  LDL.LU R16, [R1+0xa34] ;  /* 0x000a340001107983 */ /* 0x000f220000300800 */
[----:B------:R-:W-:-:S04]  /*49770*/  IMAD.WIDE R12, R167, 0x4, R2 ;  /* 0x00000004a70c7825 */ /* 0x000fc800078e0202 */
[----:B------:R-:W-:Y:S01]  /*49780*/  IMAD.WIDE R10, R167, 0x4, R4 ;  /* 0x00000004a70a7825 */ /* 0x000fe200078e0204 */
        /* <DEDUP_REMOVED lines=16> */
[----:B------:R-:W3:Y:S01]  /*49890*/  LDL.LU R14, [R1+0xa38] ;  /* 0x000a3800010e7983 */ /* 0x000ee20000300800 */
[----:B--2---:R-:W-:Y:S02]  /*498a0*/  IMAD.WIDE R12, R228, 0x4, R2 ;  /* 0x00000004e40c7825 */ /* 0x004fe400078e0202 */
[----:B------:R-:W-:Y:S01]  /*498b0*/  ISETP.GE.AND P3, PT, R0, UR8, PT ;  /* 0x0000000800007c0c */ /* 0x000fe2000bf66270 */
[----:B------:R-:W-:-:S02]  /*498c0*/  ULDC UR8, c[0x0][0x22c] ;  /* 0x00008b0000087ab9 */ /* 0x000fc40000000800 */
[----:B------:R1:W-:Y:S01]  /*498d0*/  @P5 STG.E desc[UR6][R10.64], R15 ;  /* 0x0000000f0a005986 */ /* 0x0003e2000c101906 */
[----:B------:R-:W-:-:S03]  /*498e0*/  VIADD R0, R6, 0x11c ;  /* 0x0000011c06007836 */ /* 0x000fc60000000000 */
[----:B------:R2:W-:Y:S01]  /*498f0*/  @P4 STG.E desc[UR6][R12.64], R164 ;  /* 0x000000a40c004986 */ /* 0x0005e2000c101906 */
[----:B------:R-:W-:Y:S02]  /*49900*/  ISETP.LT.AND P6, PT, R7, UR4, !P3 ;  /* 0x0000000407007c0c */ /* 0x000fe4000dfc1270 */
        /* <DEDUP_REMOVED lines=36> */
[----:B--2---:R2:W-:Y:S03]  /*49b50*/  @P6 STG.E desc[UR6][R12.64], R164 ;  /* 0x000000a40c006986 */ /* 0x0045e6000c101906 */
[----:B------:R-:W-:Y:S01]  /*49b60*/  ISETP.GE.AND P5, PT, R0, UR8, PT ;  /* 0x0000000800007c0c */ /* 0x000fe2000bfa6270 */
[----:B-1----:R-:W-:Y:S01]  /*49b70*/  IMAD.WIDE R10, R166, 0x4, R4 ;  /* 0x00000004a60a7825 */ /* 0x002fe200078e0204 */
[----:B--2---:R-:W2:Y:S03]  /*49b80*/  LDL.LU R164, [R1+0xe80] ;  /* 0x000e800001a47983 */ /* 0x004ea60000300800 */
[----:B----4-:R-:W-:Y:S01]  /*49b90*/  IMAD.WIDE R12, R228, 0x4, R2 ;  /* 0x00000004e40c7825 */ /* 0x010fe200078e0202 */
[----:B------:R-:W4:Y:S01]  /*49ba0*/  LDL.LU R166, [R1+0x13d4] ;  /* 0x0013d40001a67983 */ /* 0x000f220000300800 */
[----:B------:R-:W-:Y:S01]  /*49bb0*/  ISETP.LT.AND P6, PT, R7, UR4, !P5 ;  /* 0x0000000407007c0c */ /* 0x000fe2000efc1270 */
[----:B------:R-:W-:-:S02]  /*49bc0*/  ULDC UR8, c[0x0][0x22c] ;  /* 0x00008b0000087ab9 */ /* 0x000fc40000000800 */
[----:B------:R1:W-:Y:S01]  /*49bd0*/  @P0 STG.E desc[UR6][R10.64], R15 ;  /* 0x0000000f0a000986 */ /* 0x0003e2000c101906 */
[----:B------:R-:W-:-:S03]  /*49be0*/  ISETP.LT.AND P5, PT, R8, UR4, !P5 ;  /* 0x0000000408007c0c */ /* 0x000fc6000efa1270 */
[----:B------:R1:W-:Y:S02]  /*49bf0*/  @P4 STG.E desc[UR6][R12.64], R16 ;  /* 0x000000100c004986 */ /* 0x0003e4000c101906 */
[----:B-1----:R-:W-:Y:S02]  /*49c00*/  IMAD.WIDE R10, R228, 0x4, R4 ;  /* 0x00000004e40a7825 */ /* 0x002fe400078e0204 */
[----:B------:R-:W4:Y:S04]  /*49c10*/  LDL.LU R16, [R1+0x640] ;  /* 0x0006400001107983 */ /* 0x000f280000300800 */
[----:B------:R-:W4:Y:S04]  /*49c20*/  LDL.LU R228, [R1+0x240] ;  /* 0x0002400001e47983 */ /* 0x000f280000300800 */
[----:B------:R1:W-:Y:S01]  /*49c30*/  @P3 STG.E desc[UR6][R10.64], R165 ;  /* 0x000000a50a003986 */ /* 0x0003e2000c101906 */
[----:B------:R-:W-:-:S03]  /*49c40*/  IMAD.WIDE R12, R23, 0x4, R2 ;  /* 0x00000004170c7825 */ /* 0x000fc600078e0202 */
[----:B-1----:R-:W4:Y:S01]  /*49c50*/  LDL.LU R165, [R1+0x13d8] ;  /* 0x0013d80001a57983 */ /* 0x002f220000300800 */
[----:B------:R-:W-:-:S03]  /*49c60*/  IMAD.WIDE R10, R23, 0x4, R4 ;  /* 0x00000004170a7825 */ /* 0x000fc600078e0204 */
[----:B------:R-:W4:Y:S04]  /*49c70*/  LDL.LU R15, [R1+0x230] ;  /* 0x00023000010f7983 */ /* 0x000f280000300800 */
        /* <DEDUP_REMOVED lines=18> */
[----:B------:R-:W-:Y:S01]  /*49da0*/  ISETP.LT.AND P3, PT, R8, UR4, !P3 ;  /* 0x0000000408007c0c */ /* 0x000fe2000df61270 */
[----:B--2---:R1:W-:Y:S01]  /*49db0*/  @P4 STG.E desc[UR6][R12.64], R164 ;  /* 0x000000a40c004986 */ /* 0x0043e2000c101906 */
[----:B------:R-:W-:Y:S01]  /*49dc0*/  ISETP.LT.AND P4, PT, R7, UR4, !P5 ;  /* 0x0000000407007c0c */ /* 0x000fe2000ef81270 */
[----:B------:R-:W-:Y:S01]  /*49dd0*/  VIADD R0, R6, 0x123 ;  /* 0x0000012306007836 */ /* 0x000fe20000000000 */
[----:B------:R-:W-:Y:S01]  /*49de0*/  ISETP.LT.AND P5, PT, R8, UR4, !P5 ;  /* 0x0000000408007c0c */ /* 0x000fe2000efa1270 */
[----:B------:R-:W-:Y:S01]  /*49df0*/  ULDC UR8, c[0x0][0x22c] ;  /* 0x00008b0000087ab9 */ /* 0x000fe20000000800 */
[----:B-1----:R-:W2:Y:S04]  /*49e00*/  LDL.LU R164, [R1+0x244] ;  /* 0x0002440001a47983 */ /* 0x002ea80000300800 */
[----:B------:R-:W2:Y:S01]  /*49e10*/  LDL.LU R167, [R1+0x13e0] ;  /* 0x0013e00001a77983 */ /* 0x000ea20000300800 */
[----:B----4-:R-:W-:-:S03]  /*49e20*/  IMAD.WIDE R12, R166, 0x4, R2 ;  /* 0x00000004a60c7825 */ /* 0x010fc600078e0202 */
[----:B------:R1:W-:Y:S04]  /*49e30*/  @P0 STG.E desc[UR6][R10.64], R16 ;  /* 0x000000100a000986 */ /* 0x0003e8000c101906 */
[----:B------:R4:W-:Y:S04]  /*49e40*/  @P6 STG.E desc[UR6][R12.64], R228 ;  /* 0x000000e40c006986 */ /* 0x0009e8000c101906 */
[----:B-1----:R-:W2:Y:S04]  /*49e50*/  LDL.LU R16, [R1+0x234] ;  /* 0x0002340001107983 */ /* 0x002ea80000300800 */
[----:B----4-:R-:W4:Y:S01]  /*49e60*/  LDL.LU R228, [R1+0xe88] ;  /* 0x000e880001e47983 */ /* 0x010f220000300800 */
[----:B------:R-:W-:-:S03]  /*49e70*/  IMAD.WIDE R10, R166, 0x4, R4 ;  /* 0x00000004a60a7825 */ /* 0x000fc600078e0204 */
[----:B------:R-:W4:Y:S01]  /*49e80*/  LDL.LU R166, [R1+0x13e4] ;  /* 0x0013e40001a67983 */ /* 0x000f220000300800 */
[----:B------:R-:W-:-:S03]  /*49e90*/  IMAD.WIDE R12, R165, 0x4, R2 ;  /* 0x00000004a50c7825 */ /* 0x000fc600078e0202 */
[----:B------:R1:W-:Y:S04]  /*49ea0*/  @P3 STG.E desc[UR6][R10.64], R15 ;  /* 0x0000000f0a003986 */ /* 0x0003e8000c101906 */
[----:B------:R1:W-:Y:S04]  /*49eb0*/  @P4 STG.E desc[UR6][R12.64], R23 ;  /* 0x000000170c004986 */ /* 0x0003e8000c101906 */
[----:B------:R-:W4:Y:S01]  /*49ec0*/  LDL.LU R14, [R1+0x648] ;  /* 0x00064800010e7983 */ /* 0x000f220000300800 */
[----:B-1----:R-:W-:-:S03]  /*49ed0*/  IMAD.WIDE R10, R165, 0x4, R4 ;  /* 0x00000004a50a7825 */ /* 0x002fc600078e0204 */
[----:B------:R-:W4:Y:S04]  /*49ee0*/  LDL.LU R23, [R1+0x248] ;  /* 0x0002480001177983 */ /* 0x000f280000300800 */
[----:B------:R-:W4:Y:S04]  /*49ef0*/  LDL.LU R165, [R1+0x13e8] ;  /* 0x0013e80001a57983 */ /* 0x000f280000300800 */
[----:B------:R-:W4:Y:S04]  /*49f00*/  LDL.LU R15, [R1+0x238] ;  /* 0x00023800010f7983 */ /* 0x000f280000300800 */
[----:B---3--:R1:W-:Y:S04]  /*49f10*/  @P5 STG.E desc[UR6][R10.64], R22 ;  /* 0x000000160a005986 */ /* 0x0083e8000c101906 */
[----:B-1----:R-:W3:Y:S01]  /*49f20*/  LDL.LU R22, [R1+0xe8c] ;  /* 0x000e8c0001167983 */ /* 0x002ee20000300800 */
[----:B------:R-:W-:Y:S01]  /*49f30*/  ISETP.GE.AND P0, PT, R0, UR8, PT ;  /* 0x0000000800007c0c */ /* 0x000fe2000bf06270 */
[----:B------:R-:W-:Y:S01]  /*49f40*/  VIADD R0, R6, 0x124 ;  /* 0x0000012406007836 */ /* 0x000fe20000000000 */
[----:B------:R-:W-:-:S02]  /*49f50*/  ULDC UR8, c[0x0][0x22c] ;  /* 0x00008b0000087ab9 */ /* 0x000fc40000000800 */
        /* <DEDUP_REMOVED lines=12> */
[----:B------:R-:W-:Y:S01]  /*4a020*/  ULDC UR8, c[0x0][0x22c] ;  /* 0x00008b0000087ab9 */ /* 0x000fe20000000800 */
[----:B--2---:R1:W-:Y:S01]  /*4a030*/  @P6 STG.E desc[UR6][R12.64], R164 ;  /* 0x000000a40c006986 */ /* 0x0043e2000c101906 */
[----:B------:R-:W-:Y:S02]  /*4a040*/  ISETP.LT.AND P6, PT, R7, UR4, !P5 ;  /* 0x0000000407007c0c */ /* 0x000fe4000efc1270 */
        /* <DEDUP_REMOVED lines=15> */
[----:B-1----:R-:W-:-:S04]  /*4a140*/  IMAD.WIDE R10, R166, 0x4, R4 ;  /* 0x00000004a60a7825 */ /* 0x002fc800078e0204 */
[C---:B------:R-:W-:Y:S01]  /*4a150*/  IMAD.WIDE R12, R165.reuse, 0x4, R2 ;  /* 0x00000004a50c7825 */ /* 0x040fe200078e0202 */
[----:B------:R-:W4:Y:S04]  /*4a160*/  LDL.LU R23, [R1+0xe90] ;  /* 0x000e900001177983 */ /* 0x000f280000300800 */
[----:B------:R-:W4:Y:S04]  /*4a170*/  LDL.LU R166, [R1+0x13f4] ;  /* 0x0013f40001a67983 */ /* 0x000f280000300800 */
[----:B------:R1:W-:Y:S02]  /*4a180*/  @P5 STG.E desc[UR6][R10.64], R15 ;  /* 0x0000000f0a005986 */ /* 0x0003e4000c101906 */
[----:B-1----:R-:W-:-:S02]  /*4a190*/  IMAD.WIDE R10, R165, 0x4, R4 ;  /* 0x00000004a50a7825 */ /* 0x002fc400078e0204 */
        /* <DEDUP_REMOVED lines=783> */
[----:B------:R-:W-:Y:S01]  /*4d290*/  ISETP.LT.AND P4, PT, R7, UR4, !P0 ;  /* 0x0000000407007c0c */ /* 0x000fe2000c781270 */
[----:B-1----:R-:W2:Y:S02]  /*4d2a0*/  LDL.LU R165, [R1+0x14fc] ;  /* 0x0014fc0001a57983 */ /* 0x002ea40000300800 */
[----:B------:R-:W-:Y:S02]  /*4d2b0*/  IMAD.WIDE R10, R164, 0x4, R4 ;  /* 0x00000004a40a7825 */ /* 0x000fe400078e0204 */
[----:B------:R-:W2:Y:S04]  /*4d2c0*/  LDL.LU R15, [R1+0x2c0] ;  /* 0x0002c000010f7983 */ /* 0x000ea80000300800 */
[----:B------:R-:W2:Y:S01]  /*4d2d0*/  LDL.LU R164, [R1+0xf14] ;  /* 0x000f140001a47983 */ /* 0x000ea20000300800 */
[----:B------:R-:W-:-:S02]  /*4d2e0*/  ISETP.GE.AND P3, PT, R0, UR8, PT ;  /* 0x0000000800007c0c */ /* 0x000fc4000bf66270 */
        /* <DEDUP_REMOVED lines=33> */
[----:B------:R-:W-:Y:S01]  /*4d500*/  ISETP.LT.AND P6, PT, R7, UR4, !P0 ;  /* 0x0000000407007c0c */ /* 0x000fe2000c7c1270 */
[----:B-1----:R-:W-:Y:S02]  /*4d510*/  IMAD.WIDE R10, R165, 0x4, R4 ;  /* 0x00000004a50a7825 */ /* 0x002fe400078e0204 */
[----:B------:R-:W3:Y:S04]  /*4d520*/  LDL.LU R165, [R1+0x2d8] ;  /* 0x0002d80001a57983 */ /* 0x000ee80000300800 */
[----:B--2---:R-:W2:Y:S01]  /*4d530*/  LDL.LU R164, [R1+0x150c] ;  /* 0x00150c0001a47983 */ /* 0x004ea20000300800 */
[----:B------:R-:W-:-:S03]  /*4d540*/  ISETP.GE.AND P3, PT, R0, UR8, PT ;  /* 0x0000000800007c0c */ /* 0x000fc6000bf66270 */
[----:B------:R-:W2:Y:S01]  /*4d550*/  LDL.LU R15, [R1+0x2c8] ;  /* 0x0002c800010f7983 */ /* 0x000ea20000300800 */
[----:B------:R-:W-:-:S03]  /*4d560*/  ISETP.LT.AND P0, PT, R8, UR4, !P0 ;  /* 0x0000000408007c0c */ /* 0x000fc6000c701270 */
[----:B----4-:R1:W-:Y:S01]  /*4d570*/  @P5 STG.E desc[UR6][R10.64], R16 ;  /* 0x000000100a005986 */ /* 0x0103e2000c101906 */
[----:B------:R-:W-:Y:S01]  /*4d580*/  ISETP.LT.AND P4, PT, R7, UR4, !P3 ;  /* 0x0000000407007c0c */ /* 0x000fe2000df81270 */
[C---:B------:R-:W-:Y:S01]  /*4d590*/  IMAD.WIDE R12, R229.reuse, 0x4, R2 ;  /* 0x00000004e50c7825 */ /* 0x040fe200078e0202 */
[----:B------:R-:W-:Y:S01]  /*4d5a0*/  ULDC UR8, c[0x0][0x22c] ;  /* 0x00008b0000087ab9 */ /* 0x000fe20000000800 */
[----:B-1----:R-:W4:Y:S02]  /*4d5b0*/  LDL.LU R16, [R1+0xf1c] ;  /* 0x000f1c0001107983 */ /* 0x002f240000300800 */
[----:B------:R-:W-:Y:S02]  /*4d5c0*/  IMAD.WIDE R10, R229, 0x4, R4 ;  /* 0x00000004e50a7825 */ /* 0x000fe400078e0204 */
        /* <DEDUP_REMOVED lines=24> */
[----:B------:R2:W-:Y:S03]  /*4d750*/  @P6 STG.E desc[UR6][R12.64], R165 ;  /* 0x000000a50c006986 */ /* 0x0005e6000c101906 */
[----:B------:R-:W-:Y:S01]  /*4d760*/  ISETP.GE.AND P3, PT, R0, UR8, PT ;  /* 0x0000000800007c0c */ /* 0x000fe2000bf66270 */
[----:B-1----:R-:W-:-:S04]  /*4d770*/  IMAD.WIDE R10, R166, 0x4, R4 ;  /* 0x00000004a60a7825 */ /* 0x002fc800078e0204 */
[----:B--2---:R-:W-:Y:S01]  /*4d780*/  IMAD.WIDE R12, R164, 0x4, R2 ;  /* 0x00000004a40c7825 */ /* 0x004fe200078e0202 */
[----:B------:R-:W2:Y:S01]  /*4d790*/  LDL.LU R165, [R1+0xf20] ;  /* 0x000f200001a57983 */ /* 0x000ea20000300800 */
[----:B------:R-:W-:-:S03]  /*4d7a0*/  ULDC UR8, c[0x0][0x22c] ;  /* 0x00008b0000087ab9 */ /* 0x000fc60000000800 */
[----:B------:R1:W-:Y:S01]  /*4d7b0*/  @P5 STG.E desc[UR6][R10.64], R15 ;  /* 0x0000000f0a005986 */ /* 0x0003e2000c101906 */
[----:B------:R-:W-:-:S03]  /*4d7c0*/  ISETP.LT.AND P6, PT, R7, UR4, !P3 ;  /* 0x0000000407007c0c */ /* 0x000fc6000dfc1270 */
[----:B------:R-:W2:Y:S01]  /*4d7d0*/  LDL.LU R166, [R1+0x151c] ;  /* 0x00151c0001a67983 */ /* 0x000ea20000300800 */
[----:B------:R-:W-:Y:S01]  /*4d7e0*/  ISETP.LT.AND P3, PT, R8, UR4, !P3 ;  /* 0x0000000408007c0c */ /* 0x000fe2000df61270 */
[----:B-1----:R-:W-:Y:S02]  /*4d7f0*/  IMAD.WIDE R10, R164, 0x4, R4 ;  /* 0x00000004a40a7825 */ /* 0x002fe400078e0204 */
[----:B----4-:R1:W-:Y:S04]  /*4d800*/  @P4 STG.E desc[UR6][R12.64], R16 ;  /* 0x000000100c004986 */ /* 0x0103e8000c101906 */
[----:B------:R4:W-:Y:S04]  /*4d810*/  @P0 STG.E desc[UR6][R10.64], R229 ;  /* 0x000000e50a000986 */ /* 0x0009e8000c101906 */
[----:B-1----:R-:W2:Y:S04]  /*4d820*/  LDL.LU R16, [R1+0xae0] ;  /* 0x000ae00001107983 */ /* 0x002ea80000300800 */
[----:B------:R-:W2:Y:S04]  /*4d830*/  LDL.LU R164, [R1+0x6e0] ;  /* 0x0006e00001a47983 */ /* 0x000ea80000300800 */
[----:B----4-:R-:W4:Y:S01]  /*4d840*/  LDL.LU R229, [R1+0x1520] ;  /* 0x0015200001e57983 */ /* 0x010f220000300800 */
[----:B------:R-:W-:-:S03]  /*4d850*/  IMAD.WIDE R12, R23, 0x4, R2 ;  /* 0x00000004170c7825 */ /* 0x000fc600078e0202 */
[----:B------:R-:W4:Y:S01]  /*4d860*/  LDL.LU R15, [R1+0xad0] ;  /* 0x000ad000010f7983 */ /* 0x000f220000300800 */
[----:B------:R-:W-:-:S03]  /*4d870*/  IMAD.WIDE R10, R23, 0x4, R4 ;  /* 0x00000004170a7825 */ /* 0x000fc600078e0204 */
        /* <DEDUP_REMOVED lines=24> */
[----:B-1----:R-:W2:Y:S01]  /*4da00*/  LDL.LU R165, [R1+0x6e4] ;  /* 0x0006e40001a57983 */ /* 0x002ea20000300800 */
[----:B------:R-:W-:-:S03]  /*4da10*/  IMAD.WIDE R12, R166, 0x4, R2 ;  /* 0x00000004a60c7825 */ /* 0x000fc600078e0202 */
[----:B------:R-:W2:Y:S04]  /*4da20*/  LDL.LU R167, [R1+0x1530] ;  /* 0x0015300001a77983 */ /* 0x000ea80000300800 */
[----:B------:R1:W-:Y:S04]  /*4da30*/  @P5 STG.E desc[UR6][R10.64], R16 ;  /* 0x000000100a005986 */ /* 0x0003e8000c101906 */
[----:B------:R4:W-:Y:S04]  /*4da40*/  @P6 STG.E desc[UR6][R12.64], R164 ;  /* 0x000000a40c006986 */ /* 0x0009e8000c101906 */
[----:B-1----:R-:W2:Y:S01]  /*4da50*/  LDL.LU R16, [R1+0xad4] ;  /* 0x000ad40001107983 */ /* 0x002ea20000300800 */
[----:B------:R-:W-:-:S03]  /*4da60*/  IMAD.WIDE R10, R166, 0x4, R4 ;  /* 0x00000004a60a7825 */ /* 0x000fc600078e0204 */
[----:B----4-:R-:W4:Y:S01]  /*4da70*/  LDL.LU R164, [R1+0xf28] ;  /* 0x000f280001a47983 */ /* 0x010f220000300800 */
[----:B------:R-:W-:-:S03]  /*4da80*/  IMAD.WIDE R12, R229, 0x4, R2 ;  /* 0x00000004e50c7825 */ /* 0x000fc600078e0202 */
[----:B------:R-:W4:Y:S04]  /*4da90*/  LDL.LU R166, [R1+0x1538] ;  /* 0x0015380001a67983 */ /* 0x000f280000300800 */
        /* <DEDUP_REMOVED lines=18> */
[----:B------:R-:W-:Y:S02]  /*4dbc0*/  ULDC UR8, c[0x0][0x22c] ;  /* 0x00008b0000087ab9 */ /* 0x000fe40000000800 */
[----:B------:R-:W-:Y:S01]  /*4dbd0*/  ISETP.GE.AND P3, PT, R0, UR8, PT ;  /* 0x0000000800007c0c */ /* 0x000fe2000bf66270 */
[----:B------:R-:W-:Y:S01]  /*4dbe0*/  IMAD.WIDE R10, R228, 0x4, R4 ;  /* 0x00000004e40a7825 */ /* 0x000fe200078e0204 */
[----:B------:R-:W-:Y:S01]  /*4dbf0*/  ISETP.LT.AND P0, PT, R8, UR4, !P0 ;  /* 0x0000000408007c0c */ /* 0x000fe2000c701270 */
[----:B------:R-:W-:Y:S01]  /*4dc00*/  ULDC UR8, c[0x0][0x22c] ;  /* 0x00008b0000087ab9 */ /* 0x000fe20000000800 */
[----:B------:R-:W3:Y:S01]  /*4dc10*/  LDL.LU R228, [R1+0xaec] ;  /* 0x000aec0001e47983 */ /* 0x000ee20000300800 */
[----:B------:R-:W-:-:S03]  /*4dc20*/  VIADD R0, R6, 0x176 ;  /* 0x0000017606007836 */ /* 0x000fc60000000000 */
[----:B--2---:R1:W-:Y:S01]  /*4dc30*/  @P6 STG.E desc[UR6][R12.64], R165 ;  /* 0x000000a50c006986 */ /* 0x0043e2000c101906 */
[----:B------:R-:W-:Y:S02]  /*4dc40*/  ISETP.LT.AND P6, PT, R7, UR4, !P3 ;  /* 0x0000000407007c0c */ /* 0x000fe4000dfc1270 */
[----:B------:R-:W-:Y:S01]  /*4dc50*/  ISETP.LT.AND P3, PT, R8, UR4, !P3 ;  /* 0x0000000408007c0c */ /* 0x000fe2000df61270 */
[----:B-1----:R-:W-:Y:S01]  /*4dc60*/  IMAD.WIDE R12, R167, 0x4, R2 ;  /* 0x00000004a70c7825 */ /* 0x002fe200078e0202 */
[----:B------:R-:W2:Y:S04]  /*4dc70*/  LDL.LU R165, [R1+0x1544] ;  /* 0x0015440001a57983 */ /* 0x000ea80000300800 */
[----:B------:R1:W-:Y:S01]  /*4dc80*/  @P5 STG.E desc[UR6][R10.64], R16 ;  /* 0x000000100a005986 */ /* 0x0003e2000c101906 */
[----:B------:R-:W-:-:S03]  /*4dc90*/  ISETP.GE.AND P5, PT, R0, UR8, PT ;  /* 0x0000000800007c0c */ /* 0x000fc6000bfa6270 */
[----:B----4-:R4:W-:Y:S01]  /*4dca0*/  @P4 STG.E desc[UR6][R12.64], R164 ;  /* 0x000000a40c004986 */ /* 0x0109e2000c101906 */
[----:B------:R-:W-:Y:S01]  /*4dcb0*/  ISETP.LT.AND P4, PT, R7, UR4, !P5 ;  /* 0x0000000407007c0c */ /* 0x000fe2000ef81270 */
[----:B-1----:R-:W-:Y:S02]  /*4dcc0*/  IMAD.WIDE R10, R167, 0x4, R4 ;  /* 0x00000004a70a7825 */ /* 0x002fe400078e0204 */
[----:B------:R-:W2:Y:S01]  /*4dcd0*/  LDL.LU R16, [R1+0x6ec] ;  /* 0x0006ec0001107983 */ /* 0x000ea20000300800 */
[----:B------:R-:W-:Y:S01]  /*4dce0*/  ULDC UR8, c[0x0][0x22c] ;  /* 0x00008b0000087ab9 */ /* 0x000fe20000000800 */
[C---:B----4-:R-:W-:Y:S02]  /*4dcf0*/  IMAD.WIDE R12, R166.reuse, 0x4, R2 ;  /* 0x00000004a60c7825 */ /* 0x050fe400078e0202 */
[----:B------:R-:W4:Y:S04]  /*4dd00*/  LDL.LU R164, [R1+0xadc] ;  /* 0x000adc0001a47983 */ /* 0x000f280000300800 */
[----:B------:R-:W4:Y:S04]  /*4dd10*/  LDL.LU R167, [R1+0x154c] ;  /* 0x00154c0001a77983 */ /* 0x000f280000300800 */
[----:B------:R1:W-:Y:S04]  /*4dd20*/  @P0 STG.E desc[UR6][R10.64], R14 ;  /* 0x0000000e0a000986 */ /* 0x0003e8000c101906 */
[----:B------:R1:W-:Y:S02]  /*4dd30*/  @P6 STG.E desc[UR6][R12.64], R23 ;  /* 0x000000170c006986 */ /* 0x0003e4000c101906 */
[----:B-1----:R-:W-:-:S04]  /*4dd40*/  IMAD.WIDE R10, R166, 0x4, R4 ;  /* 0x00000004a60a7825 */ /* 0x002fc800078e0204 */
[----:B------:R-:W-:Y:S01]  /*4dd50*/  IMAD.WIDE R12, R229, 0x4, R2 ;  /* 0x00000004e50c7825 */ /* 0x000fe200078e0202 */
[----:B------:R-:W4:Y:S04]  /*4dd60*/  LDL.LU R23, [R1+0xf30] ;  /* 0x000f300001177983 */ /* 0x000f280000300800 */
[----:B------:R-:W-:Y:S04]  /*4dd70*/  @P3 STG.E desc[UR6][R10.64], R15 ;  /* 0x0000000f0a003986 */ /* 0x000fe8000c101906 */
[----:B------:R-:W4:Y:S04]  /*4dd80*/  LDL.LU R166, [R1+0x1554] ;  /* 0x0015540001a67983 */ /* 0x000f280000300800 */
[----:B---3--:R1:W-:Y:S04]  /*4dd90*/  @P4 STG.E desc[UR6][R12.64], R22 ;  /* 0x000000160c004986 */ /* 0x0083e8000c101906 */
[----:B-1----:R-:W3:Y:S01]  /*4dda0*/  LDL.LU R22, [R1+0xaf0] ;  /* 0x000af00001167983 */ /* 0x002ee20000300800 */
[----:B------:R-:W-:Y:S01]  /*4ddb0*/  VIADD R0, R6, 0x177 ;  /* 0x0000017706007836 */ /* 0x000fe20000000000 */
[----:B------:R-:W-:-:S04]  /*4ddc0*/  ISETP.LT.AND P5, PT, R8, UR4, !P5 ;  /* 0x0000000408007c0c */ /* 0x000fc8000efa1270 */
[----:B------:R-:W-:Y:S01]  /*4ddd0*/  ISETP.GE.AND P0, PT, R0, UR8, PT ;  /* 0x0000000800007c0c */ /* 0x000fe2000bf06270 */
[----:B------:R-:W-:Y:S01]  /*4dde0*/  VIADD R0, R6, 0x178 ;  /* 0x0000017806007836 */ /* 0x000fe20000000000 */
[----:B------:R-:W-:Y:S02]  /*4ddf0*/  ULDC UR8, c[0x0][0x22c] ;  /* 0x00008b0000087ab9 */ /* 0x000fe40000000800 */
[----:B------:R-:W-:Y:S02]  /*4de00*/  ISETP.LT.AND P6, PT, R7, UR4, !P0 ;  /* 0x0000000407007c0c */ /* 0x000fe4000c7c1270 */
[----:B------:R-:W-:Y:S01]  /*4de10*/  ISETP.LT.AND P0, PT, R8, UR4, !P0 ;  /* 0x0000000408007c0c */ /* 0x000fe2000c701270 */
[----:B------:R-:W-:Y:S01]  /*4de20*/  IMAD.WIDE R10, R229, 0x4, R4 ;  /* 0x00000004e50a7825 */ /* 0x000fe200078e0204 */
[----:B------:R-:W-:Y:S01]  /*4de30*/  ISETP.GE.AND P3, PT, R0, UR8, PT ;  /* 0x0000000800007c0c */ /* 0x000fe2000bf66270 */
[----:B------:R-:W3:Y:S01]  /*4de40*/  LDL.LU R229, [R1+0x2e0] ;  /* 0x0002e00001e57983 */ /* 0x000ee20000300800 */
[----:B------:R-:W-:-:S02]  /*4de50*/  ULDC UR8, c[0x0][0x22c] ;  /* 0x00008b0000087ab9 */ /* 0x000fc40000000800 */
[----:B------:R-:W-:Y:S01]  /*4de60*/  ISETP.LT.AND P4, PT, R7, UR4, !P3 ;  /* 0x0000000407007c0c */ /* 0x000fe2000df81270 */
[----:B------:R1:W-:Y:S01]  /*4de70*/  @P5 STG.E desc[UR6][R10.64], R228 ;  /* 0x000000e40a005986 */ /* 0x0003e2000c101906 */
[----:B------:R-:W-:Y:S01]  /*4de80*/  ISETP.LT.AND P3, PT, R8, UR4, !P3 ;  /* 0x0000000408007c0c */ /* 0x000fe2000df61270 */
[C---:B--2---:R-:W-:Y:S02]  /*4de90*/  IMAD.WIDE R12, R165.reuse, 0x4, R2 ;  /* 0x00000004a50c7825 */ /* 0x044fe400078e0202 */
[----:B-1----:R-:W2:Y:S02]  /*4dea0*/  LDL.LU R228, [R1+0x155c] ;  /* 0x00155c0001e47983 */ /* 0x002ea40000300800 */
[----:B------:R-:W-:Y:S02]  /*4deb0*/  IMAD.WIDE R10, R165, 0x4, R4 ;  /* 0x00000004a50a7825 */ /* 0x000fe400078e0204 */
[----:B------:R-:W2:Y:S04]  /*4dec0*/  LDL.LU R15, [R1+0x6f0] ;  /* 0x0006f000010f7983 */ /* 0x000ea80000300800 */
[----:B------:R-:W2:Y:S04]  /*4ded0*/  LDL.LU R165, [R1+0xf34] ;  /* 0x000f340001a57983 */ /* 0x000ea80000300800 */
[----:B------:R1:W-:Y:S04]  /*4dee0*/  @P6 STG.E desc[UR6][R12.64], R16 ;  /* 0x000000100c006986 */ /* 0x0003e8000c101906 */
[----:B----4-:R4:W-:Y:S01]  /*4def0*/  @P0 STG.E desc[UR6][R10.64], R164 ;  /* 0x000000a40a000986 */ /* 0x0109e2000c101906 */
[----:B-1----:R-:W-:-:S03]  /*4df00*/  IMAD.WIDE R12, R167, 0x4, R2 ;  /* 0x00000004a70c7825 */ /* 0x002fc600078e0202 */
[----:B----4-:R-:W4:Y:S01]  /*4df10*/  LDL.LU R164, [R1+0x1560] ;  /* 0x0015600001a47983 */ /* 0x010f220000300800 */
[----:B------:R-:W-:-:S03]  /*4df20*/  IMAD.WIDE R10, R167, 0x4, R4 ;  /* 0x00000004a70a7825 */ /* 0x000fc600078e0204 */
[----:B------:R-:W4:Y:S04]  /*4df30*/  LDL.LU R16, [R1+0xaf4] ;  /* 0x000af40001107983 */ /* 0x000f280000300800 */
[----:B------:R1:W-:Y:S04]  /*4df40*/  @P4 STG.E desc[UR6][R12.64], R23 ;  /* 0x000000170c004986 */ /* 0x0003e8000c101906 */
[----:B-1----:R-:W4:Y:S04]  /*4df50*/  LDL.LU R23, [R1+0x2e4] ;  /* 0x0002e40001177983 */ /* 0x002f280000300800 */
        /* <DEDUP_REMOVED lines=8> */
[----:B------:R-:W-:Y:S01]  /*4dfe0*/  ISETP.GE.AND P0, PT, R0, UR8, PT ;  /* 0x0000000800007c0c */ /* 0x000fe2000bf06270 */
[----:B------:R-:W-:Y:S01]  /*4dff0*/  VIADD R0, R6, 0x17b ;  /* 0x0000017b06007836 */ /* 0x000fe20000000000 */
[----:B------:R-:W-:Y:S01]  /*4e000*/  ISETP.LT.AND P5, PT, R8, UR4, !P5 ;  /* 0x0000000408007c0c */ /* 0x000fe2000efa1270 */
[----:B------:R-:W-:Y:S01]  /*4e010*/  IMAD.WIDE R12, R166, 0x4, R2 ;  /* 0x00000004a60c7825 */ /* 0x000fe200078e0202 */
[----:B------:R-:W-:Y:S01]  /*4e020*/  ISETP.LT.AND P4, PT, R7, UR4, !P0 ;  /* 0x0000000407007c0c */ /* 0x000fe2000c781270 */
[----:B------:R-:W-:-:S02]  /*4e030*/  ULDC UR8, c[0x0][0x22c] ;  /* 0x00008b0000087ab9 */ /* 0x000fc40000000800 */
[----:B------:R-:W-:Y:S01]  /*4e040*/  ISETP.GE.AND P3, PT, R0, UR8, PT ;  /* 0x0000000800007c0c */ /* 0x000fe2000bf66270 */
[----:B------:R-:W-:Y:S01]  /*4e050*/  IMAD.WIDE R10, R166, 0x4, R4 ;  /* 0x00000004a60a7825 */ /* 0x000fe200078e0204 */
[----:B------:R-:W-:Y:S01]  /*4e060*/  ISETP.LT.AND P0, PT, R8, UR4, !P0 ;  /* 0x0000000408007c0c */ /* 0x000fe2000c701270 */
[----:B------:R-:W-:Y:S01]  /*4e070*/  ULDC UR8, c[0x0][0x22c] ;  /* 0x00008b0000087ab9 */ /* 0x000fe20000000800 */
[----:B------:R1:W-:Y:S01]  /*4e080*/  @P6 STG.E desc[UR6][R12.64], R229 ;  /* 0x000000e50c006986 */ /* 0x0003e2000c101906 */
[----:B------:R-:W-:-:S03]  /*4e090*/  ISETP.LT.AND P6, PT, R7, UR4, !P3 ;  /* 0x0000000407007c0c */ /* 0x000fc6000dfc1270 */
[----:B--2---:R2:W-:Y:S01]  /*4e0a0*/  @P5 STG.E desc[UR6][R10.64], R15 ;  /* 0x0000000f0a005986 */ /* 0x0045e2000c101906 */
[----:B------:R-:W-:-:S03]  /*4e0b0*/  ISETP.LT.AND P3, PT, R8, UR4, !P3 ;  /* 0x0000000408007c0c */ /* 0x000fc6000df61270 */
[----:B-1----:R-:W3:Y:S01]  /*4e0c0*/  LDL.LU R229, [R1+0xf38] ;  /* 0x000f380001e57983 */ /* 0x002ee20000300800 */
[----:B------:R-:W-:-:S03]  /*4e0d0*/  IMAD.WIDE R12, R228, 0x4, R2 ;  /* 0x00000004e40c7825 */ /* 0x000fc600078e0202 */
[----:B------:R-:W3:Y:S01]  /*4e0e0*/  LDL.LU R166, [R1+0x156c] ;  /* 0x00156c0001a67983 */ /* 0x000ee20000300800 */
[----:B--2---:R-:W-:-:S03]  /*4e0f0*/  IMAD.WIDE R10, R228, 0x4, R4 ;  /* 0x00000004e40a7825 */ /* 0x004fc600078e0204 */
[----:B------:R-:W2:Y:S04]  /*4e100*/  LDL.LU R14, [R1+0xaf8] ;  /* 0x000af800010e7983 */ /* 0x000ea80000300800 */
[----:B------:R-:W2:Y:S04]  /*4e110*/  LDL.LU R228, [R1+0x2e8] ;  /* 0x0002e80001e47983 */ /* 0x000ea80000300800 */
[----:B------:R1:W-:Y:S04]  /*4e120*/  @P4 STG.E desc[UR6][R12.64], R165 ;  /* 0x000000a50c004986 */ /* 0x0003e8000c101906 */
[----:B-1----:R-:W2:Y:S04]  /*4e130*/  LDL.LU R165, [R1+0x1578] ;  /* 0x0015780001a57983 */ /* 0x002ea80000300800 */
[----:B------:R-:W2:Y:S01]  /*4e140*/  LDL.LU R15, [R1+0x6f8] ;  /* 0x0006f800010f7983 */ /* 0x000ea20000300800 */
[----:B----4-:R-:W-:-:S03]  /*4e150*/  IMAD.WIDE R12, R164, 0x4, R2 ;  /* 0x00000004a40c7825 */ /* 0x010fc600078e0202 */
[----:B------:R1:W-:Y:S02]  /*4e160*/  @P0 STG.E desc[UR6][R10.64], R16 ;  /* 0x000000100a000986 */ /* 0x0003e4000c101906 */
[----:B-1----:R-:W-:Y:S02]  /*4e170*/  IMAD.WIDE R10, R164, 0x4, R4 ;  /* 0x00000004a40a7825 */ /* 0x002fe400078e0204 */
[----:B------:R-:W4:Y:S04]  /*4e180*/  LDL.LU R16, [R1+0xf3c] ;  /* 0x000f3c0001107983 */ /* 0x000f280000300800 */
[----:B------:R-:W4:Y:S04]  /*4e190*/  LDL.LU R164, [R1+0xafc] ;  /* 0x000afc0001a47983 */ /* 0x000f280000300800 */
[----:B------:R1:W-:Y:S04]  /*4e1a0*/  @P6 STG.E desc[UR6][R12.64], R23 ;  /* 0x000000170c006986 */ /* 0x0003e8000c101906 */
[----:B-1----:R-:W4:Y:S04]  /*4e1b0*/  LDL.LU R23, [R1+0x157c] ;  /* 0x00157c0001177983 */ /* 0x002f280000300800 */
        /* <DEDUP_REMOVED lines=16> */
[----:B------:R1:W-:Y:S02]  /*4e2c0*/  @P4 STG.E desc[UR6][R12.64], R229 ;  /* 0x000000e50c004986 */ /* 0x0003e4000c101906 */
[----:B------:R-:W-:Y:S01]  /*4e2d0*/  VIADD R0, R6, 0x17f ;  /* 0x0000017f06007836 */ /* 0x000fe20000000000 */
[----:B------:R-:W-:Y:S01]  /*4e2e0*/  ISETP.LT.AND P4, PT, R7, UR4, !P3 ;  /* 0x0000000407007c0c */ /* 0x000fe2000df81270 */
[----:B------:R-:W-:Y:S01]  /*4e2f0*/  ULDC UR8, c[0x0][0x22c] ;  /* 0x00008b0000087ab9 */ /* 0x000fe20000000800 */
[----:B------:R-:W3:Y:S04]  /*4e300*/  LDL.LU R167, [R1+0x6fc] ;  /* 0x0006fc0001a77983 */ /* 0x000ee80000300800 */
[----:B--2---:R2:W-:Y:S01]  /*4e310*/  @P5 STG.E desc[UR6][R10.64], R14 ;  /* 0x0000000e0a005986 */ /* 0x0045e2000c101906 */
[----:B------:R-:W-:Y:S01]  /*4e320*/  ISETP.GE.AND P5, PT, R0, UR8, PT ;  /* 0x0000000800007c0c */ /* 0x000fe2000bfa6270 */
[----:B-1----:R-:W-:-:S02]  /*4e330*/  IMAD.WIDE R12, R166, 0x4, R2 ;  /* 0x00000004a60c7825 */ /* 0x002fc400078e0202 */
[----:B------:R-:W3:Y:S01]  /*4e340*/  LDL.LU R229, [R1+0x1584] ;  /* 0x0015840001e57983 */ /* 0x000ee20000300800 */
[----:B------:R-:W-:Y:S01]  /*4e350*/  ISETP.LT.AND P3, PT, R8, UR4, !P3 ;  /* 0x0000000408007c0c */ /* 0x000fe2000df61270 */
[----:B------:R-:W-:Y:S02]  /*4e360*/  ULDC UR8, c[0x0][0x22c] ;  /* 0x00008b0000087ab9 */ /* 0x000fe40000000800 */
[----:B------:R1:W-:Y:S01]  /*4e370*/  @P6 STG.E desc[UR6][R12.64], R228 ;  /* 0x000000e40c006986 */ /* 0x0003e2000c101906 */
[----:B------:R-:W-:Y:S01]  /*4e380*/  ISETP.LT.AND P6, PT, R7, UR4, !P5 ;  /* 0x0000000407007c0c */ /* 0x000fe2000efc1270 */
[----:B--2---:R-:W-:Y:S02]  /*4e390*/  IMAD.WIDE R10, R166, 0x4, R4 ;  /* 0x00000004a60a7825 */ /* 0x004fe400078e0204 */
[----:B-1----:R-:W2:Y:S02]  /*4e3a0*/  LDL.LU R228, [R1+0xf40] ;  /* 0x000f400001e47983 */ /* 0x002ea40000300800 */
[----:B------:R-:W-:-:S02]  /*4e3b0*/  IMAD.WIDE R12, R165, 0x4, R2 ;  /* 0x00000004a50c7825 */ /* 0x000fc400078e0202 */
[----:B------:R-:W2:Y:S04]  /*4e3c0*/  LDL.LU R166, [R1+0x1588] ;  /* 0x0015880001a67983 */ /* 0x000ea80000300800 */
[----:B------:R1:W-:Y:S02]  /*4e3d0*/  @P0 STG.E desc[UR6][R10.64], R15 ;  /* 0x0000000f0a000986 */ /* 0x0003e4000c101906 */
[----:B-1----:R-:W-:Y:S02]  /*4e3e0*/  IMAD.WIDE R10, R165, 0x4, R4 ;  /* 0x00000004a50a7825 */ /* 0x002fe400078e0204 */
[----:B------:R-:W2:Y:S04]  /*4e3f0*/  LDL.LU R15, [R1+0x700] ;  /* 0x00070000010f7983 */ /* 0x000ea80000300800 */
[----:B------:R-:W2:Y:S04]  /*4e400*/  LDL.LU R165, [R1+0x300] ;  /* 0x0003000001a57983 */ /* 0x000ea80000300800 */
[----:B----4-:R-:W-:Y:S04]  /*4e410*/  @P4 STG.E desc[UR6][R12.64], R16 ;  /* 0x000000100c004986 */ /* 0x010fe8000c101906 */
[----:B------:R1:W-:Y:S04]  /*4e420*/  @P3 STG.E desc[UR6][R10.64], R164 ;  /* 0x000000a40a003986 */ /* 0x0003e8000c101906 */
[----:B-1----:R-:W4:Y:S01]  /*4e430*/  LDL.LU R164, [R1+0x1590] ;  /* 0x0015900001a47983 */ /* 0x002f220000300800 */
[----:B------:R-:W-:-:S05]  /*4e440*/  IMAD.WIDE R12, R23, 0x4, R2 ;  /* 0x00000004170c7825 */ /* 0x000fca00078e0202 */
[----:B---3--:R1:W-:Y:S04]  /*4e450*/  @P6 STG.E desc[UR6][R12.64], R22 ;  /* 0x000000160c006986 */ /* 0x0083e8000c101906 */
[----:B-1----:R-:W3:Y:S01]  /*4e460*/  LDL.LU R22, [R1+0x2f0] ;  /* 0x0002f00001167983 */ /* 0x002ee20000300800 */
[----:B------:R-:W-:Y:S01]  /*4e470*/  VIADD R0, R6, 0x180 ;  /* 0x0000018006007836 */ /* 0x000fe20000000000 */
[----:B------:R-:W-:-:S04]  /*4e480*/  ISETP.LT.AND P5, PT, R8, UR4, !P5 ;  /* 0x0000000408007c0c */ /* 0x000fc8000efa1270 */
[----:B------:R-:W-:Y:S01]  /*4e490*/  ISETP.GE.AND P0, PT, R0, UR8, PT ;  /* 0x0000000800007c0c */ /* 0x000fe2000bf06270 */
[----:B------:R-:W-:Y:S01]  /*4e4a0*/  VIADD R0, R6, 0x181 ;  /* 0x0000018106007836 */ /* 0x000fe20000000000 */
[----:B------:R-:W-:Y:S02]  /*4e4b0*/  ULDC UR8, c[0x0][0x22c] ;  /* 0x00008b0000087ab9 */ /* 0x000fe40000000800 */
[----:B------:R-:W-:Y:S01]  /*4e4c0*/  ISETP.LT.AND P4, PT, R7, UR4, !P0 ;  /* 0x0000000407007c0c */ /* 0x000fe2000c781270 */
[----:B------:R-:W-:Y:S01]  /*4e4d0*/  IMAD.WIDE R10, R23, 0x4, R4 ;  /* 0x00000004170a7825 */ /* 0x000fe200078e0204 */
[----:B------:R-:W-:Y:S01]  /*4e4e0*/  ISETP.GE.AND P3, PT, R0, UR8, PT ;  /* 0x0000000800007c0c */ /* 0x000fe2000bf66270 */
[----:B------:R-:W4:Y:S01]  /*4e4f0*/  LDL.LU R23, [R1+0xf44] ;  /* 0x000f440001177983 */ /* 0x000f220000300800 */
[----:B------:R-:W-:-:S03]  /*4e500*/  ISETP.LT.AND P0, PT, R8, UR4, !P0 ;  /* 0x0000000408007c0c */ /* 0x000fc6000c701270 */
[----:B------:R1:W-:Y:S01]  /*4e510*/  @P5 STG.E desc[UR6][R10.64], R167 ;  /* 0x000000a70a005986 */ /* 0x0003e2000c101906 */
[----:B------:R-:W-:Y:S01]  /*4e520*/  ISETP.LT.AND P6, PT, R7, UR4, !P3 ;  /* 0x0000000407007c0c */ /* 0x000fe2000dfc1270 */
[C---:B------:R-:W-:Y:S01]  /*4e530*/  IMAD.WIDE R12, R229.reuse, 0x4, R2 ;  /* 0x00000004e50c7825 */ /* 0x040fe200078e0202 */
[----:B------:R-:W-:Y:S01]  /*4e540*/  ISETP.LT.AND P3, PT, R8, UR4, !P3 ;  /* 0x0000000408007c0c */ /* 0x000fe2000df61270 */
[----:B------:R-:W-:Y:S01]  /*4e550*/  ULDC UR8, c[0x0][0x22c] ;  /* 0x00008b0000087ab9 */ /* 0x000fe20000000800 */
[----:B-1----:R-:W4:Y:S01]  /*4e560*/  LDL.LU R167, [R1+0x1598] ;  /* 0x0015980001a77983 */ /* 0x002f220000300800 */
[----:B------:R-:W-:-:S03]  /*4e570*/  IMAD.WIDE R10, R229, 0x4, R4 ;  /* 0x00000004e50a7825 */ /* 0x000fc600078e0204 */
[----:B------:R-:W4:Y:S04]  /*4e580*/  LDL.LU R16, [R1+0x704] ;  /* 0x0007040001107983 */ /* 0x000f280000300800 */
[----:B--2---:R1:W-:Y:S04]  /*4e590*/  @P4 STG.E desc[UR6][R12.64], R228 ;  /* 0x000000e40c004986 */ /* 0x0043e8000c101906 */
[----:B-1----:R-:W2:Y:S01]  /*4e5a0*/  LDL.LU R228, [R1+0x304] ;  /* 0x0003040001e47983 */ /* 0x002ea20000300800 */
[----:B------:R-:W-:-:S03]  /*4e5b0*/  IMAD.WIDE R12, R166, 0x4, R2 ;  /* 0x00000004a60c7825 */ /* 0x000fc600078e0202 */
[----:B------:R-:W2:Y:S04]  /*4e5c0*/  LDL.LU R229, [R1+0x15a0] ;  /* 0x0015a00001e57983 */ /* 0x000ea80000300800 */
[----:B------:R-:W2:Y:S04]  /*4e5d0*/  LDL.LU R14, [R1+0x2f4] ;  /* 0x0002f400010e7983 */ /* 0x000ea80000300800 */
[----:B------:R1:W-:Y:S04]  /*4e5e0*/  @P0 STG.E desc[UR6][R10.64], R15 ;  /* 0x0000000f0a000986 */ /* 0x0003e8000c101906 */
[----:B------:R1:W-:Y:S02]  /*4e5f0*/  @P6 STG.E desc[UR6][R12.64], R165 ;  /* 0x000000a50c006986 */ /* 0x0003e4000c101906 */
[----:B-1----:R-:W-:-:S02]  /*4e600*/  IMAD.WIDE R10, R166, 0x4, R4 ;  /* 0x00000004a60a7825 */ /* 0x002fc400078e0204 */
[----:B------:R-:W2:Y:S04]  /*4e610*/  LDL.LU R165, [R1+0xf48] ;  /* 0x000f480001a57983 */ /* 0x000ea80000300800 */
[----:B------:R-:W2:Y:S04]  /*4e620*/  LDL.LU R166, [R1+0x15a8] ;  /* 0x0015a80001a67983 */ /* 0x000ea80000300800 */
        /* <DEDUP_REMOVED lines=10> */
[----:B----4-:R-:W-:Y:S01]  /*4e6d0*/  IMAD.WIDE R12, R164, 0x4, R2 ;  /* 0x00000004a40c7825 */ /* 0x010fe200078e0202 */
[----:B------:R-:W-:Y:S01]  /*4e6e0*/  ISETP.LT.AND P6, PT, R7, UR4, !P0 ;  /* 0x0000000407007c0c */ /* 0x000fe2000c7c1270 */
[----:B------:R-:W-:-:S02]  /*4e6f0*/  ULDC UR8, c[0x0][0x22c] ;  /* 0x00008b0000087ab9 */ /* 0x000fc40000000800 */
[----:B------:R-:W-:Y:S02]  /*4e700*/  ISETP.GE.AND P3, PT, R0, UR8, PT ;  /* 0x0000000800007c0c */ /* 0x000fe4000bf66270 */
[----:B------:R-:W-:Y:S01]  /*4e710*/  ISETP.LT.AND P0, PT, R8, UR4, !P0 ;  /* 0x0000000408007c0c */ /* 0x000fe2000c701270 */
[----:B------:R-:W-:Y:S01]  /*4e720*/  IMAD.WIDE R10, R164, 0x4, R4 ;  /* 0x00000004a40a7825 */ /* 0x000fe200078e0204 */
[----:B------:R1:W-:Y:S01]  /*4e730*/  @P4 STG.E desc[UR6][R12.64], R23 ;  /* 0x000000170c004986 */ /* 0x0003e2000c101906 */
[----:B------:R-:W-:Y:S02]  /*4e740*/  ISETP.LT.AND P4, PT, R7, UR4, !P3 ;  /* 0x0000000407007c0c */ /* 0x000fe4000df81270 */
[----:B------:R-:W-:Y:S01]  /*4e750*/  ISETP.LT.AND P3, PT, R8, UR4, !P3 ;  /* 0x0000000408007c0c */ /* 0x000fe2000df61270 */
[----:B------:R-:W-:Y:S01]  /*4e760*/  VIADD R0, R6, 0x185 ;  /* 0x0000018506007836 */ /* 0x000fe20000000000 */
[----:B------:R4:W-:Y:S01]  /*4e770*/  @P5 STG.E desc[UR6][R10.64], R16 ;  /* 0x000000100a005986 */ /* 0x0009e2000c101906 */
[----:B------:R-:W-:-:S03]  /*4e780*/  ULDC UR8, c[0x0][0x22c] ;  /* 0x00008b0000087ab9 */ /* 0x000fc60000000800 */
[----:B-1----:R-:W3:Y:S04]  /*4e790*/  LDL.LU R23, [R1+0x308] ;  /* 0x0003080001177983 */ /* 0x002ee80000300800 */
[----:B------:R-:W3:Y:S01]  /*4e7a0*/  LDL.LU R164, [R1+0x15ac] ;  /* 0x0015ac0001a47983 */ /* 0x000ee20000300800 */
[----:B------:R-:W-:-:S03]  /*4e7b0*/  IMAD.WIDE R12, R167, 0x4, R2 ;  /* 0x00000004a70c7825 */ /* 0x000fc600078e0202 */
[----:B------:R-:W3:Y:S01]  /*4e7c0*/  LDL.LU R15, [R1+0x2f8] ;  /* 0x0002f800010f7983 */ /* 0x000ee20000300800 */
[----:B----4-:R-:W-:-:S03]  /*4e7d0*/  IMAD.WIDE R10, R167, 0x4, R4 ;  /* 0x00000004a70a7825 */ /* 0x010fc600078e0204 */
[----:B------:R-:W4:Y:S04]  /*4e7e0*/  LDL.LU R16, [R1+0xf4c] ;  /* 0x000f4c0001107983 */ /* 0x000f280000300800 */
[----:B--2---:R1:W-:Y:S04]  /*4e7f0*/  @P6 STG.E desc[UR6][R12.64], R228 ;  /* 0x000000e40c006986 */ /* 0x0043e8000c101906 */
[----:B------:R-:W2:Y:S04]  /*4e800*/  LDL.LU R167, [R1+0x70c] ;  /* 0x00070c0001a77983 */ /* 0x000ea80000300800 */
[----:B------:R1:W-:Y:S02]  /*4e810*/  @P0 STG.E desc[UR6][R10.64], R14 ;  /* 0x0000000e0a000986 */ /* 0x0003e4000c101906 */
[----:B-1----:R-:W-:-:S02]  /*4e820*/  IMAD.WIDE R12, R229, 0x4, R2 ;  /* 0x00000004e50c7825 */ /* 0x002fc400078e0202 */
[----:B------:R-:W2:Y:S02]  /*4e830*/  LDL.LU R228, [R1+0x15b4] ;  /* 0x0015b40001e47983 */ /* 0x000ea40000300800 */
[----:B------:R-:W-:Y:S02]  /*4e840*/  IMAD.WIDE R10, R229, 0x4, R4 ;  /* 0x00000004e50a7825 */ /* 0x000fe400078e0204 */
[----:B------:R1:W-:Y:S04]  /*4e850*/  @P4 STG.E desc[UR6][R12.64], R165 ;  /* 0x000000a50c004986 */ /* 0x0003e8000c101906 */
[----:B-1----:R-:W2:Y:S04]  /*4e860*/  LDL.LU R165, [R1+0x30c] ;  /* 0x00030c0001a57983 */ /* 0x002ea80000300800 */
[----:B------:R-:W2:Y:S04]  /*4e870*/  LDL.LU R229, [R1+0x15b8] ;  /* 0x0015b80001e57983 */ /* 0x000ea80000300800 */
[----:B---3--:R1:W-:Y:S04]  /*4e880*/  @P3 STG.E desc[UR6][R10.64], R22 ;  /* 0x000000160a003986 */ /* 0x0083e8000c101906 */
[----:B-1----:R-:W3:Y:S01]  /*4e890*/  LDL.LU R22, [R1+0x2fc] ;  /* 0x0002fc0001167983 */ /* 0x002ee20000300800 */
[----:B------:R-:W-:Y:S01]  /*4e8a0*/  ISETP.GE.AND P5, PT, R0, UR8, PT ;  /* 0x0000000800007c0c */ /* 0x000fe2000bfa6270 */
[----:B------:R-:W-:Y:S01]  /*4e8b0*/  VIADD R0, R6, 0x186 ;  /* 0x0000018606007836 */ /* 0x000fe20000000000 */
[----:B------:R-:W-:-:S02]  /*4e8c0*/  ULDC UR8, c[0x0][0x22c] ;  /* 0x00008b0000087ab9 */ /* 0x000fc40000000800 */
[C---:B------:R-:W-:Y:S02]  /*4e8d0*/  ISETP.LT.AND P6, PT, R7.reuse, UR4, !P5 ;  /* 0x0000000407007c0c */ /* 0x040fe4000efc1270 */
[----:B------:R-:W-:Y:S02]  /*4e8e0*/  ISETP.LT.AND P5, PT, R8, UR4, !P5 ;  /* 0x0000000408007c0c */ /* 0x000fe4000efa1270 */
[----:B------:R-:W-:Y:S01]  /*4e8f0*/  ISETP.GE.AND P0, PT, R0, UR8, PT ;  /* 0x0000000800007c0c */ /* 0x000fe2000bf06270 */
[----:B------:R-:W-:Y:S02]  /*4e900*/  VIADD R0, R6, 0x187 ;  /* 0x0000018706007836 */ /* 0x000fe40000000000 */
[----:B------:R-:W-:Y:S01]  /*4e910*/  IMAD.WIDE R12, R166, 0x4, R2 ;  /* 0x00000004a60c7825 */ /* 0x000fe200078e0202 */
[----:B------:R-:W-:Y:S01]  /*4e920*/  ULDC UR8, c[0x0][0x22c] ;  /* 0x00008b0000087ab9 */ /* 0x000fe20000000800 */
[----:B------:R-:W-:Y:S02]  /*4e930*/  ISETP.LT.AND P4, PT, R7, UR4, !P0 ;  /* 0x0000000407007c0c */ /* 0x000fe4000c781270 */
[----:B------:R-:W-:-:S02]  /*4e940*/  ISETP.LT.AND P0, PT, R8, UR4, !P0 ;  /* 0x0000000408007c0c */ /* 0x000fc4000c701270 */
[----:B------:R-:W-:Y:S01]  /*4e950*/  ISETP.GE.AND P3, PT, R0, UR8, PT ;  /* 0x0000000800007c0c */ /* 0x000fe2000bf66270 */
[----:B------:R-:W-:Y:S01]  /*4e960*/  IMAD.WIDE R10, R166, 0x4, R4 ;  /* 0x00000004a60a7825 */ /* 0x000fe200078e0204 */
[----:B------:R1:W-:Y:S02]  /*4e970*/  @P6 STG.E desc[UR6][R12.64], R23 ;  /* 0x000000170c006986 */ /* 0x0003e4000c101906 */
[----:B------:R-:W-:Y:S02]  /*4e980*/  ISETP.LT.AND P6, PT, R7, UR4, !P3 ;  /* 0x0000000407007c0c */ /* 0x000fe4000dfc1270 */
[----:B------:R4:W-:Y:S01]  /*4e990*/  @P5 STG.E desc[UR6][R10.64], R15 ;  /* 0x0000000f0a005986 */ /* 0x0009e2000c101906 */
[----:B------:R-:W-:Y:S01]  /*4e9a0*/  ISETP.LT.AND P3, PT, R8, UR4, !P3 ;  /* 0x0000000408007c0c */ /* 0x000fe2000df61270 */
[----:B------:R-:W-:Y:S01]  /*4e9b0*/  VIADD R0, R6, 0x188 ;  /* 0x0000018806007836 */ /* 0x000fe20000000000 */
[----:B------:R-:W-:Y:S01]  /*4e9c0*/  ULDC UR8, c[0x0][0x22c] ;  /* 0x00008b0000087ab9 */ /* 0x000fe20000000800 */
[----:B-1----:R-:W3:Y:S04]  /*4e9d0*/  LDL.LU R23, [R1+0xb00] ;  /* 0x000b000001177983 */ /* 0x002ee80000300800 */
[----:B------:R-:W3:Y:S01]  /*4e9e0*/  LDL.LU R166, [R1+0x15c4] ;  /* 0x0015c40001a67983 */ /* 0x000ee20000300800 */
[----:B------:R-:W-:-:S04]  /*4e9f0*/  IMAD.WIDE R12, R164, 0x4, R2 ;  /* 0x00000004a40c7825 */ /* 0x000fc800078e0202 */
[----:B----4-:R-:W-:Y:S01]  /*4ea00*/  IMAD.WIDE R10, R164, 0x4, R4 ;  /* 0x00000004a40a7825 */ /* 0x010fe200078e0204 */
[----:B------:R-:W4:Y:S04]  /*4ea10*/  LDL.LU R14, [R1+0xc0] ;  /* 0x0000c000010e7983 */ /* 0x000f280000300800 */
[----:B------:R1:W-:Y:S04]  /*4ea20*/  @P4 STG.E desc[UR6][R12.64], R16 ;  /* 0x000000100c004986 */ /* 0x0003e8000c101906 */
[----:B------:R-:W4:Y:S04]  /*4ea30*/  LDL.LU R164, [R1+0x80] ;  /* 0x0000800001a47983 */ /* 0x000f280000300800 */
[----:B--2---:R2:W-:Y:S01]  /*4ea40*/  @P0 STG.E desc[UR6][R10.64], R167 ;  /* 0x000000a70a000986 */ /* 0x0045e2000c101906 */
[----:B-1----:R-:W-:-:S03]  /*4ea50*/  IMAD.WIDE R12, R228, 0x4, R2 ;  /* 0x00000004e40c7825 */ /* 0x002fc600078e0202 */
[----:B--2---:R-:W2:Y:S04]  /*4ea60*/  LDL.LU R167, [R1+0x15c8] ;  /* 0x0015c80001a77983 */ /* 0x004ea80000300800 */
[----:B------:R-:W2:Y:S01]  /*4ea70*/  LDL.LU R15, [R1+0x20] ;  /* 0x00002000010f7983 */ /* 0x000ea20000300800 */
[----:B------:R-:W-:-:S03]  /*4ea80*/  IMAD.WIDE R10, R228, 0x4, R4 ;  /* 0x00000004e40a7825 */ /* 0x000fc600078e0204 */
[----:B------:R1:W-:Y:S04]  /*4ea90*/  @P6 STG.E desc[UR6][R12.64], R165 ;  /* 0x000000a50c006986 */ /* 0x0003e8000c101906 */
[----:B-1----:R-:W2:Y:S04]  /*4eaa0*/  LDL.LU R165, [R1+0xb04] ;  /* 0x000b040001a57983 */ /* 0x002ea80000300800 */
[----:B------:R-:W2:Y:S04]  /*4eab0*/  LDL.LU R228, [R1+0x15d0] ;  /* 0x0015d00001e47983 */ /* 0x000ea80000300800 */
[----:B------:R-:W2:Y:S04]  /*4eac0*/  LDL.LU R16, [R1+0xc4] ;  /* 0x0000c40001107983 */ /* 0x000ea80000300800 */
[----:B---3--:R1:W-:Y:S04]  /*4ead0*/  @P3 STG.E desc[UR6][R10.64], R22 ;  /* 0x000000160a003986 */ /* 0x0083e8000c101906 */
[----:B-1----:R-:W3:Y:S01]  /*4eae0*/  LDL.LU R22, [R1+0x84] ;  /* 0x0000840001167983 */ /* 0x002ee20000300800 */
[----:B------:R-:W-:Y:S01]  /*4eaf0*/  ISETP.GE.AND P5, PT, R0, UR8, PT ;  /* 0x0000000800007c0c */ /* 0x000fe2000bfa6270 */
[----:B------:R-:W-:Y:S01]  /*4eb00*/  VIADD R0, R6, 0x189 ;  /* 0x0000018906007836 */ /* 0x000fe20000000000 */
[----:B------:R-:W-:-:S02]  /*4eb10*/  ULDC UR8, c[0x0][0x22c] ;  /* 0x00008b0000087ab9 */ /* 0x000fc40000000800 */
[----:B------:R-:W-:Y:S02]  /*4eb20*/  ISETP.LT.AND P4, PT, R7, UR4, !P5 ;  /* 0x0000000407007c0c */ /* 0x000fe4000ef81270 */
        /* <DEDUP_REMOVED lines=8> */
[----:B------:R-:W-:-:S04]  /*4ebb0*/  IMAD.WIDE R10, R229, 0x4, R4 ;  /* 0x00000004e50a7825 */ /* 0x000fc800078e0204 */
[----:B------:R-:W-:Y:S01]  /*4ebc0*/  VIADD R0, R6, 0x18b ;  /* 0x0000018b06007836 */ /* 0x000fe20000000000 */
[----:B------:R-:W-:Y:S01]  /*4ebd0*/  ULDC UR8, c[0x0][0x22c] ;  /* 0x00008b0000087ab9 */ /* 0x000fe20000000800 */
[----:B------:R1:W-:Y:S01]  /*4ebe0*/  @P4 STG.E desc[UR6][R12.64], R23 ;  /* 0x000000170c004986 */ /* 0x0003e2000c101906 */
[----:B------:R-:W-:Y:S02]  /*4ebf0*/  ISETP.LT.AND P4, PT, R7, UR4, !P3 ;  /* 0x0000000407007c0c */ /* 0x000fe4000df81270 */
[----:B------:R-:W-:Y:S01]  /*4ec00*/  ISETP.LT.AND P3, PT, R8, UR4, !P3 ;  /* 0x0000000408007c0c */ /* 0x000fe2000df61270 */
[----:B----4-:R4:W-:Y:S01]  /*4ec10*/  @P5 STG.E desc[UR6][R10.64], R14 ;  /* 0x0000000e0a005986 */ /* 0x0109e2000c101906 */
[----:B------:R-:W-:Y:S01]  /*4ec20*/  ISETP.GE.AND P5, PT, R0, UR8, PT ;  /* 0x0000000800007c0c */ /* 0x000fe2000bfa6270 */
[C---:B-1----:R-:W-:Y:S02]  /*4ec30*/  IMAD.WIDE R12, R166.reuse, 0x4, R2 ;  /* 0x00000004a60c7825 */ /* 0x042fe400078e0202 */
[----:B------:R-:W3:Y:S04]  /*4ec40*/  LDL.LU R23, [R1+0xb08] ;  /* 0x000b080001177983 */ /* 0x000ee80000300800 */
[----:B------:R-:W3:Y:S01]  /*4ec50*/  LDL.LU R229, [R1+0x15d4] ;  /* 0x0015d40001e57983 */ /* 0x000ee20000300800 */
[----:B----4-:R-:W-:-:S04]  /*4ec60*/  IMAD.WIDE R10, R166, 0x4, R4 ;  /* 0x00000004a60a7825 */ /* 0x010fc800078e0204 */
[----:B------:R-:W-:Y:S01]  /*4ec70*/  VIADD R0, R6, 0x18c ;  /* 0x0000018c06007836 */ /* 0x000fe20000000000 */
[----:B------:R1:W-:Y:S01]  /*4ec80*/  @P6 STG.E desc[UR6][R12.64], R164 ;  /* 0x000000a40c006986 */ /* 0x0003e2000c101906 */
[----:B------:R-:W-:Y:S02]  /*4ec90*/  ISETP.LT.AND P6, PT, R7, UR4, !P5 ;  /* 0x0000000407007c0c */ /* 0x000fe4000efc1270 */
[----:B------:R-:W-:Y:S01]  /*4eca0*/  ISETP.LT.AND P5, PT, R8, UR4, !P5 ;  /* 0x0000000408007c0c */ /* 0x000fe2000efa1270 */
[----:B--2---:R2:W-:Y:S01]  /*4ecb0*/  @P0 STG.E desc[UR6][R10.64], R15 ;  /* 0x0000000f0a000986 */ /* 0x0045e2000c101906 */
[----:B------:R-:W-:Y:S01]  /*4ecc0*/  ULDC UR8, c[0x0][0x22c] ;  /* 0x00008b0000087ab9 */ /* 0x000fe20000000800 */
[----:B-1----:R-:W-:-:S04]  /*4ecd0*/  IMAD.WIDE R12, R167, 0x4, R2 ;  /* 0x00000004a70c7825 */ /* 0x002fc800078e0202 */
[----:B--2---:R-:W-:Y:S01]  /*4ece0*/  IMAD.WIDE R10, R167, 0x4, R4 ;  /* 0x00000004a70a7825 */ /* 0x004fe200078e0204 */
[----:B------:R-:W2:Y:S04]  /*4ecf0*/  LDL.LU R164, [R1+0xc8] ;  /* 0x0000c80001a47983 */ /* 0x000ea80000300800 */
[----:B------:R-:W4:Y:S04]  /*4ed00*/  LDL.LU R166, [R1+0x15dc] ;  /* 0x0015dc0001a67983 */ /* 0x000f280000300800 */
[----:B------:R1:W-:Y:S04]  /*4ed10*/  @P4 STG.E desc[UR6][R12.64], R165 ;  /* 0x000000a50c004986 */ /* 0x0003e8000c101906 */
[----:B------:R1:W-:Y:S02]  /*4ed20*/  @P3 STG.E desc[UR6][R10.64], R16 ;  /* 0x000000100a003986 */ /* 0x0003e4000c101906 */
[----:B-1----:R-:W-:-:S04]  /*4ed30*/  IMAD.WIDE R12, R228, 0x4, R2 ;  /* 0x00000004e40c7825 */ /* 0x002fc800078e0202 */
[----:B------:R-:W-:Y:S01]  /*4ed40*/  IMAD.WIDE R10, R228, 0x4, R4 ;  /* 0x00000004e40a7825 */ /* 0x000fe200078e0204 */
[----:B------:R-:W4:Y:S04]  /*4ed50*/  LDL.LU R165, [R1+0xb0c] ;  /* 0x000b0c0001a57983 */ /* 0x000f280000300800 */
[----:B------:R-:W4:Y:S04]  /*4ed60*/  LDL.LU R167, [R1+0x15e4] ;  /* 0x0015e40001a77983 */ /* 0x000f280000300800 */
[----:B------:R-:W4:Y:S04]  /*4ed70*/  LDL.LU R228, [R1+0x15ec] ;  /* 0x0015ec0001e47983 */ /* 0x000f280000300800 */
[----:B---3--:R-:W-:Y:S04]  /*4ed80*/  @P6 STG.E desc[UR6][R12.64], R22 ;  /* 0x000000160c006986 */ /* 0x008fe8000c101906 */
[----:B------:R1:W-:Y:S04]  /*4ed90*/  @P5 STG.E desc[UR6][R10.64], R252 ;  /* 0x000000fc0a005986 */ /* 0x0003e8000c101906 */
[----:B-1----:R-:W3:Y:S01]  /*4eda0*/  LDL.LU R252, [R1+0x1760] ;  /* 0x0017600001fc7983 */ /* 0x002ee20000300800 */
[----:B------:R-:W-:Y:S01]  /*4edb0*/  ISETP.GE.AND P0, PT, R0, UR8, PT ;  /* 0x0000000800007c0c */ /* 0x000fe2000bf06270 */
[----:B------:R-:W-:Y:S01]  /*4edc0*/  VIADD R0, R6, 0x18d ;  /* 0x0000018d06007836 */ /* 0x000fe20000000000 */
[----:B------:R-:W-:-:S02]  /*4edd0*/  ULDC UR8, c[0x0][0x22c] ;  /* 0x00008b0000087ab9 */ /* 0x000fc40000000800 */
[----:B------:R-:W-:Y:S02]  /*4ede0*/  ISETP.LT.AND P4, PT, R7, UR4, !P0 ;  /* 0x0000000407007c0c */ /* 0x000fe4000c781270 */
[----:B------:R-:W-:Y:S02]  /*4edf0*/  ISETP.LT.AND P0, PT, R8, UR4, !P0 ;  /* 0x0000000408007c0c */ /* 0x000fe4000c701270 */
[----:B------:R-:W-:Y:S01]  /*4ee00*/  ISETP.GE.AND P3, PT, R0, UR8, PT ;  /* 0x0000000800007c0c */ /* 0x000fe2000bf66270 */
[----:B------:R-:W-:-:S03]  /*4ee10*/  IMAD.WIDE R12, R229, 0x4, R2 ;  /* 0x00000004e50c7825 */ /* 0x000fc600078e0202 */
[----:B------:R-:W-:Y:S02]  /*4ee20*/  ISETP.LT.AND P6, PT, R7, UR4, !P3 ;  /* 0x0000000407007c0c */ /* 0x000fe4000dfc1270 */
[----:B------:R-:W-:Y:S01]  /*4ee30*/  ISETP.LT.AND P3, PT, R8, UR4, !P3 ;  /* 0x0000000408007c0c */ /* 0x000fe2000df61270 */
[----:B------:R-:W-:-:S04]  /*4ee40*/  IMAD.WIDE R10, R229, 0x4, R4 ;  /* 0x00000004e50a7825 */ /* 0x000fc800078e0204 */
[----:B------:R-:W-:Y:S01]  /*4ee50*/  VIADD R0, R6, 0x18e ;  /* 0x0000018e06007836 */ /* 0x000fe20000000000 */
[----:B------:R4:W-:Y:S04]  /*4ee60*/  @P4 STG.E desc[UR6][R12.64], R23 ;  /* 0x000000170c004986 */ /* 0x0009e8000c101906 */
[----:B------:R-:W3:Y:S01]  /*4ee70*/  LDL.LU R229, [R1+0x15f4] ;  /* 0x0015f40001e57983 */ /* 0x000ee20000300800 */
[----:B------:R-:W-:-:S03]  /*4ee80*/  ULDC UR8, c[0x0][0x22c] ;  /* 0x00008b0000087ab9 */ /* 0x000fc60000000800 */
[----:B--2---:R1:W-:Y:S01]  /*4ee90*/  @P0 STG.E desc[UR6][R10.64], R164 ;  /* 0x000000a40a000986 */ /* 0x0043e2000c101906 */
[----:B----4-:R-:W-:-:S04]  /*4eea0*/  IMAD.WIDE R12, R166, 0x4, R2 ;  /* 0x00000004a60c7825 */ /* 0x010fc800078e0202 */
[----:B-1----:R-:W-:Y:S01]  /*4eeb0*/  IMAD.WIDE R10, R166, 0x4, R4 ;  /* 0x00000004a60a7825 */ /* 0x002fe200078e0204 */
[----:B---3--:R1:W-:Y:S04]  /*4eec0*/  @P6 STG.E desc[UR6][R12.64], R252 ;  /* 0x000000fc0c006986 */ /* 0x0083e8000c101906 */
[----:B------:R2:W-:Y:S04]  /*4eed0*/  @P3 STG.E desc[UR6][R10.64], R231 ;  /* 0x000000e70a003986 */ /* 0x0005e8000c101906 */
[----:B-1----:R-:W3:Y:S04]  /*4eee0*/  LDL.LU R252, [R1+0x175c] ;  /* 0x00175c0001fc7983 */ /* 0x002ee80000300800 */
[----:B------:R-:W4:Y:S04]  /*4eef0*/  LDL.LU R166, [R1+0x15f8] ;  /* 0x0015f80001a67983 */ /* 0x000f280000300800 */
[----:B--2---:R-:W2:Y:S01]  /*4ef00*/  LDL.LU R231, [R1+0x1758] ;  /* 0x0017580001e77983 */ /* 0x004ea20000300800 */
[----:B------:R-:W-:-:S04]  /*4ef10*/  IMAD.WIDE R12, R167, 0x4, R2 ;  /* 0x00000004a70c7825 */ /* 0x000fc800078e0202 */
[----:B------:R-:W-:Y:S02]  /*4ef20*/  IMAD.WIDE R10, R167, 0x4, R4 ;  /* 0x00000004a70a7825 */ /* 0x000fe400078e0204 */
[----:B------:R-:W4:Y:S01]  /*4ef30*/  LDL.LU R167, [R1+0x1600] ;  /* 0x0016000001a77983 */ /* 0x000f220000300800 */
[----:B------:R-:W-:Y:S01]  /*4ef40*/  ISETP.GE.AND P5, PT, R0, UR8, PT ;  /* 0x0000000800007c0c */ /* 0x000fe2000bfa6270 */
[----:B------:R-:W-:Y:S01]  /*4ef50*/  VIADD R0, R6, 0x18f ;  /* 0x0000018f06007836 */ /* 0x000fe20000000000 */
[----:B------:R-:W-:Y:S02]  /*4ef60*/  ULDC UR8, c[0x0][0x22c] ;  /* 0x00008b0000087ab9 */ /* 0x000fe40000000800 */
[C---:B------:R-:W-:Y:S02]  /*4ef70*/  ISETP.LT.AND P4, PT, R7.reuse, UR4, !P5 ;  /* 0x0000000407007c0c */ /* 0x040fe4000ef81270 */
[----:B------:R-:W-:Y:S02]  /*4ef80*/  ISETP.GE.AND P0, PT, R0, UR8, PT ;  /* 0x0000000800007c0c */ /* 0x000fe4000bf06270 */
[----:B------:R-:W-:Y:S01]  /*4ef90*/  ISETP.LT.AND P5, PT, R8, UR4, !P5 ;  /* 0x0000000408007c0c */ /* 0x000fe2000efa1270 */
[----:B------:R-:W-:Y:S01]  /*4efa0*/  VIADD R0, R6, 0x190 ;  /* 0x0000019006007836 */ /* 0x000fe20000000000 */
[----:B------:R-:W-:Y:S01]  /*4efb0*/  ULDC UR8, c[0x0][0x22c] ;  /* 0x00008b0000087ab9 */ /* 0x000fe20000000800 */
[----:B------:R-:W-:-:S02]  /*4efc0*/  ISETP.LT.AND P6, PT, R7, UR4, !P0 ;  /* 0x0000000407007c0c */ /* 0x000fc4000c7c1270 */
[----:B------:R-:W-:Y:S02]  /*4efd0*/  ISETP.LT.AND P0, PT, R8, UR4, !P0 ;  /* 0x0000000408007c0c */ /* 0x000fe4000c701270 */
[----:B------:R-:W-:Y:S02]  /*4efe0*/  ISETP.GE.AND P3, PT, R0, UR8, PT ;  /* 0x0000000800007c0c */ /* 0x000fe4000bf66270 */
[----:B------:R1:W-:Y:S02]  /*4eff0*/  @P4 STG.E desc[UR6][R12.64], R165 ;  /* 0x000000a50c004986 */ /* 0x0003e4000c101906 */
[----:B------:R-:W-:Y:S02]  /*4f000*/  ISETP.LT.AND P4, PT, R7, UR4, !P3 ;  /* 0x0000000407007c0c */ /* 0x000fe4000df81270 */
[----:B------:R-:W-:Y:S01]  /*4f010*/  ISETP.LT.AND P3, PT, R8, UR4, !P3 ;  /* 0x0000000408007c0c */ /* 0x000fe2000df61270 */
[----:B------:R-:W-:Y:S01]  /*4f020*/  VIADD R0, R6, 0x191 ;  /* 0x0000019106007836 */ /* 0x000fe20000000000 */
[----:B------:R-:W-:Y:S01]  /*4f030*/  ULDC UR8, c[0x0][0x22c] ;  /* 0x00008b0000087ab9 */ /* 0x000fe20000000800 */
[C---:B-1----:R-:W-:Y:S01]  /*4f040*/  IMAD.WIDE R12, R228.reuse, 0x4, R2 ;  /* 0x00000004e40c7825 */ /* 0x042fe200078e0202 */
[----:B---3--:R1:W-:Y:S04]  /*4f050*/  @P5 STG.E desc[UR6][R10.64], R252 ;  /* 0x000000fc0a005986 */ /* 0x0083e8000c101906 */
[----:B--2---:R2:W-:Y:S04]  /*4f060*/  @P6 STG.E desc[UR6][R12.64], R231 ;  /* 0x000000e70c006986 */ /* 0x0045e8000c101906 */
[----:B-1----:R-:W3:Y:S04]  /*4f070*/  LDL.LU R252, [R1+0x1754] ;  /* 0x0017540001fc7983 */ /* 0x002ee80000300800 */
[----:B--2---:R-:W2:Y:S01]  /*4f080*/  LDL.LU R231, [R1+0x1750] ;  /* 0x0017500001e77983 */ /* 0x004ea20000300800 */
[----:B------:R-:W-:-:S03]  /*4f090*/  IMAD.WIDE R10, R228, 0x4, R4 ;  /* 0x00000004e40a7825 */ /* 0x000fc600078e0204 */
[----:B------:R-:W3:Y:S04]  /*4f0a0*/  LDL.LU R228, [R1+0x1604] ;  /* 0x0016040001e47983 */ /* 0x000ee80000300800 */
[----:B------:R1:W-:Y:S01]  /*4f0b0*/  @P0 STG.E desc[UR6][R10.64], R230 ;  /* 0x000000e60a000986 */ /* 0x0003e2000c101906 */
[----:B------:R-:W-:Y:S01]  /*4f0c0*/  IMAD.WIDE R12, R229, 0x4, R2 ;  /* 0x00000004e50c7825 */ /* 0x000fe200078e0202 */
[----:B------:R-:W-:-:S04]  /*4f0d0*/  ISETP.GE.AND P5, PT, R0, UR8, PT ;  /* 0x0000000800007c0c */ /* 0x000fc8000bfa6270 */
[----:B------:R4:W-:Y:S04]  /*4f0e0*/  @P4 STG.E desc[UR6][R12.64], R248 ;  /* 0x000000f80c004986 */ /* 0x0009e8000c101906 */
[----:B-1----:R-:W2:Y:S01]  /*4f0f0*/  LDL.LU R230, [R1+0x174c] ;  /* 0x00174c0001e67983 */ /* 0x002ea20000300800 */
[----:B------:R-:W-:-:S03]  /*4f100*/  IMAD.WIDE R10, R229, 0x4, R4 ;  /* 0x00000004e50a7825 */ /* 0x000fc600078e0204 */
[----:B------:R-:W2:Y:S01]  /*4f110*/  LDL.LU R229, [R1+0x1610] ;  /* 0x0016100001e57983 */ /* 0x000ea20000300800 */
[----:B------:R-:W-:Y:S01]  /*4f120*/  VIADD R0, R6, 0x192 ;  /* 0x0000019206007836 */ /* 0x000fe20000000000 */
[----:B------:R-:W-:Y:S02]  /*4f130*/  ULDC UR8, c[0x0][0x22c] ;  /* 0x00008b0000087ab9 */ /* 0x000fe40000000800 */
[----:B------:R1:W-:Y:S01]  /*4f140*/  @P3 STG.E desc[UR6][R10.64], R244 ;  /* 0x000000f40a003986 */ /* 0x0003e2000c101906 */
[----:B----4-:R-:W-:Y:S01]  /*4f150*/  IMAD.WIDE R12, R166, 0x4, R2 ;  /* 0x00000004a60c7825 */ /* 0x010fe200078e0202 */
[----:B------:R-:W-:Y:S02]  /*4f160*/  ISETP.LT.AND P6, PT, R7, UR4, !P5 ;  /* 0x0000000407007c0c */ /* 0x000fe4000efc1270 */
[----:B------:R-:W-:Y:S01]  /*4f170*/  ISETP.LT.AND P5, PT, R8, UR4, !P5 ;  /* 0x0000000408007c0c */ /* 0x000fe2000efa1270 */
[----:B-1----:R-:W-:Y:S02]  /*4f180*/  IMAD.WIDE R10, R166, 0x4, R4 ;  /* 0x00000004a60a7825 */ /* 0x002fe400078e0204 */
[----:B------:R-:W4:Y:S08]  /*4f190*/  LDL.LU R166, [R1+0x1614] ;  /* 0x0016140001a67983 */ /* 0x000f300000300800 */
[----:B------:R1:W-:Y:S04]  /*4f1a0*/  @P6 STG.E desc[UR6][R12.64], R240 ;  /* 0x000000f00c006986 */ /* 0x0003e8000c101906 */
[----:B------:R1:W-:Y:S02]  /*4f1b0*/  @P5 STG.E desc[UR6][R10.64], R236 ;  /* 0x000000ec0a005986 */ /* 0x0003e4000c101906 */
[----:B-1----:R-:W-:-:S04]  /*4f1c0*/  IMAD.WIDE R12, R167, 0x4, R2 ;  /* 0x00000004a70c7825 */ /* 0x002fc800078e0202 */
[----:B------:R-:W-:Y:S02]  /*4f1d0*/  IMAD.WIDE R10, R167, 0x4, R4 ;  /* 0x00000004a70a7825 */ /* 0x000fe400078e0204 */
[----:B------:R-:W4:Y:S01]  /*4f1e0*/  LDL.LU R167, [R1+0x161c] ;  /* 0x00161c0001a77983 */ /* 0x000f220000300800 */
[----:B------:R-:W-:Y:S01]  /*4f1f0*/  ISETP.GE.AND P0, PT, R0, UR8, PT ;  /* 0x0000000800007c0c */ /* 0x000fe2000bf06270 */
[----:B------:R-:W-:Y:S01]  /*4f200*/  VIADD R0, R6, 0x193 ;  /* 0x0000019306007836 */ /* 0x000fe20000000000 */
[----:B------:R-:W-:Y:S02]  /*4f210*/  ULDC UR8, c[0x0][0x22c] ;  /* 0x00008b0000087ab9 */ /* 0x000fe40000000800 */
[----:B------:R-:W-:Y:S02]  /*4f220*/  ISETP.LT.AND P4, PT, R7, UR4, !P0 ;  /* 0x0000000407007c0c */ /* 0x000fe4000c781270 */
[----:B------:R-:W-:Y:S02]  /*4f230*/  ISETP.LT.AND P0, PT, R8, UR4, !P0 ;  /* 0x0000000408007c0c */ /* 0x000fe4000c701270 */
[----:B------:R-:W-:Y:S01]  /*4f240*/  ISETP.GE.AND P3, PT, R0, UR8, PT ;  /* 0x0000000800007c0c */ /* 0x000fe2000bf66270 */
[----:B------:R-:W-:Y:S01]  /*4f250*/  VIADD R0, R6, 0x194 ;  /* 0x0000019406007836 */ /* 0x000fe20000000000 */
[----:B------:R-:W-:-:S02]  /*4f260*/  ULDC UR8, c[0x0][0x22c] ;  /* 0x00008b0000087ab9 */ /* 0x000fc40000000800 */
[C---:B------:R-:W-:Y:S02]  /*4f270*/  ISETP.LT.AND P6, PT, R7.reuse, UR4, !P3 ;  /* 0x0000000407007c0c */ /* 0x040fe4000dfc1270 */
[----:B------:R-:W-:Y:S02]  /*4f280*/  ISETP.LT.AND P3, PT, R8, UR4, !P3 ;  /* 0x0000000408007c0c */ /* 0x000fe4000df61270 */
[----:B------:R-:W-:Y:S01]  /*4f290*/  ISETP.GE.AND P5, PT, R0, UR8, PT ;  /* 0x0000000800007c0c */ /* 0x000fe2000bfa6270 */
[----:B------:R3:W-:Y:S03]  /*4f2a0*/  @P4 STG.E desc[UR6][R12.64], R249 ;  /* 0x000000f90c004986 */ /* 0x0007e6000c101906 */
[----:B------:R-:W-:Y:S01]  /*4f2b0*/  ISETP.LT.AND P4, PT, R7, UR4, !P5 ;  /* 0x0000000407007c0c */ /* 0x000fe2000ef81270 */
[----:B------:R1:W-:Y:S01]  /*4f2c0*/  @P0 STG.E desc[UR6][R10.64], R245 ;  /* 0x000000f50a000986 */ /* 0x0003e2000c101906 */
[----:B------:R-:W-:Y:S01]  /*4f2d0*/  ISETP.LT.AND P5, PT, R8, UR4, !P5 ;  /* 0x0000000408007c0c */ /* 0x000fe2000efa1270 */
[----:B------:R-:W-:Y:S01]  /*4f2e0*/  VIADD R0, R6, 0x195 ;  /* 0x0000019506007836 */ /* 0x000fe20000000000 */
[----:B------:R-:W-:-:S04]  /*4f2f0*/  ULDC UR8, c[0x0][0x22c] ;  /* 0x00008b0000087ab9 */ /* 0x000fc80000000800 */
[----:B------:R-:W-:Y:S01]  /*4f300*/  ISETP.GE.AND P0, PT, R0, UR8, PT ;  /* 0x0000000800007c0c */ /* 0x000fe2000bf06270 */
[----:B---3--:R-:W-:-:S04]  /*4f310*/  IMAD.WIDE R12, R228, 0x4, R2 ;  /* 0x00000004e40c7825 */ /* 0x008fc800078e0202 */
[----:B-1----:R-:W-:-:S04]  /*4f320*/  IMAD.WIDE R10, R228, 0x4, R4 ;  /* 0x00000004e40a7825 */ /* 0x002fc800078e0204 */
[----:B------:R-:W-:Y:S01]  /*4f330*/  VIADD R0, R6, 0x196 ;  /* 0x0000019606007836 */ /* 0x000fe20000000000 */
[----:B------:R-:W3:Y:S04]  /*4f340*/  LDL.LU R228, [R1+0x1620] ;  /* 0x0016200001e47983 */ /* 0x000ee80000300800 */
[----:B------:R2:W-:Y:S04]  /*4f350*/  @P6 STG.E desc[UR6][R12.64], R241 ;  /* 0x000000f10c006986 */ /* 0x0005e8000c101906 */
[----:B------:R1:W-:Y:S01]  /*4f360*/  @P3 STG.E desc[UR6][R10.64], R237 ;  /* 0x000000ed0a003986 */ /* 0x0003e2000c101906 */
[----:B------:R-:W-:Y:S01]  /*4f370*/  ULDC UR8, c[0x0][0x22c] ;  /* 0x00008b0000087ab9 */ /* 0x000fe20000000800 */
[----:B--2---:R-:W-:-:S04]  /*4f380*/  IMAD.WIDE R12, R229, 0x4, R2 ;  /* 0x00000004e50c7825 */ /* 0x004fc800078e0202 */
[----:B-1----:R-:W-:Y:S02]  /*4f390*/  IMAD.WIDE R10, R229, 0x4, R4 ;  /* 0x00000004e50a7825 */ /* 0x002fe400078e0204 */
[----:B------:R-:W2:Y:S04]  /*4f3a0*/  LDL.LU R229, [R1+0x1624] ;  /* 0x0016240001e57983 */ /* 0x000ea80000300800 */
[----:B------:R4:W-:Y:S04]  /*4f3b0*/  @P4 STG.E desc[UR6][R12.64], R250 ;  /* 0x000000fa0c004986 */ /* 0x0009e8000c101906 */
[----:B------:R1:W-:Y:S01]  /*4f3c0*/  @P5 STG.E desc[UR6][R10.64], R246 ;  /* 0x000000f60a005986 */ /* 0x0003e2000c101906 */
[----:B------:R-:W-:-:S02]  /*4f3d0*/  ISETP.LT.AND P6, PT, R7, UR4, !P0 ;  /* 0x0000000407007c0c */ /* 0x000fc4000c7c1270 */
[----:B------:R-:W-:Y:S01]  /*4f3e0*/  ISETP.LT.AND P0, PT, R8, UR4, !P0 ;  /* 0x0000000408007c0c */ /* 0x000fe2000c701270 */
[----:B----4-:R-:W-:-:S04]  /*4f3f0*/  IMAD.WIDE R12, R166, 0x4, R2 ;  /* 0x00000004a60c7825 */ /* 0x010fc800078e0202 */
[----:B-1----:R-:W-:Y:S02]  /*4f400*/  IMAD.WIDE R10, R166, 0x4, R4 ;  /* 0x00000004a60a7825 */ /* 0x002fe400078e0204 */
[----:B------:R-:W4:Y:S04]  /*4f410*/  LDL.LU R166, [R1+0x162c] ;  /* 0x00162c0001a67983 */ /* 0x000f280000300800 */
        /* <DEDUP_REMOVED lines=417> */
[----:B------:R-:W-:Y:S02]  /*50e30*/  ISETP.LT.AND P4, PT, R7, UR4, !P3 ;  /* 0x0000000407007c0c */ /* 0x000fe4000df81270 */
[----:B------:R-:W-:Y:S01]  /*50e40*/  ISETP.LT.AND P3, PT, R8, UR4, !P3 ;  /* 0x0000000408007c0c */ /* 0x000fe2000df61270 */
[----:B------:R1:W-:Y:S01]  /*50e50*/  @P5 STG.E desc[UR6][R10.64], R27 ;  /* 0x0000001b0a005986 */ /* 0x0003e2000c101906 */
[C---:B------:R-:W-:Y:S01]  /*50e60*/  VIADD R0, R6.reuse, 0x1c1 ;  /* 0x000001c106007836 */ /* 0x040fe20000000000 */
[----:B------:R-:W-:Y:S01]  /*50e70*/  ULDC UR8, c[0x0][0x22c] ;  /* 0x00008b0000087ab9 */ /* 0x000fe20000000800 */
[----:B------:R-:W-:Y:S01]  /*50e80*/  VIADD R9, R6, 0x1ea ;  /* 0x000001ea06097836 */ /* 0x000fe20000000000 */
[----:B------:R-:W4:Y:S02]  /*50e90*/  LDS.128 R24, [R21] ;  /* 0x0000000015187984 */ /* 0x000f240000000c00 */
        /* <DEDUP_REMOVED lines=31> */
[----:B------:R-:W-:Y:S02]  /*51090*/  ISETP.LT.AND P6, PT, R7, UR4, !P3 ;  /* 0x0000000407007c0c */ /* 0x000fe4000dfc1270 */
[----:B------:R-:W-:-:S03]  /*510a0*/  ISETP.LT.AND P3, PT, R8, UR4, !P3 ;  /* 0x0000000408007c0c */ /* 0x000fc6000df61270 */
[----:B------:R3:W-:Y:S04]  /*510b0*/  @P4 STG.E desc[UR6][R12.64], R33 ;  /* 0x000000210c004986 */ /* 0x0007e8000c101906 */
[----:B------:R1:W-:Y:S01]  /*510c0*/  @P0 STG.E desc[UR6][R10.64], R45 ;  /* 0x0000002d0a000986 */ /* 0x0003e2000c101906 */
[----:B------:R-:W-:Y:S01]  /*510d0*/  ISETP.GE.AND P5, PT, R0, UR8, PT ;  /* 0x0000000800007c0c */ /* 0x000fe2000bfa6270 */
[----:B---3--:R-:W-:-:S04]  /*510e0*/  IMAD.WIDE R12, R228, 0x4, R2 ;  /* 0x00000004e40c7825 */ /* 0x008fc800078e0202 */
[----:B-1----:R-:W-:-:S04]  /*510f0*/  IMAD.WIDE R10, R228, 0x4, R4 ;  /* 0x00000004e40a7825 */ /* 0x002fc800078e0204 */
[----:B--2---:R-:W-:Y:S01]  /*51100*/  IMAD.WIDE R14, R229, 0x4, R4 ;  /* 0x00000004e50e7825 */ /* 0x004fe200078e0204 */
[----:B------:R-:W2:Y:S04]  /*51110*/  LDL.LU R228, [R1+0x1728] ;  /* 0x0017280001e47983 */ /* 0x000ea80000300800 */
[----:B------:R1:W-:Y:S04]  /*51120*/  @P6 STG.E desc[UR6][R12.64], R57 ;  /* 0x000000390c006986 */ /* 0x0003e8000c101906 */
[----:B------:R3:W-:Y:S01]  /*51130*/  @P3 STG.E desc[UR6][R10.64], R53 ;  /* 0x000000350a003986 */ /* 0x0007e2000c101906 */
[----:B------:R-:W-:-:S02]  /*51140*/  ISETP.LT.AND P4, PT, R7, UR4, !P5 ;  /* 0x0000000407007c0c */ /* 0x000fc4000ef81270 */
[----:B------:R-:W-:Y:S01]  /*51150*/  ISETP.LT.AND P5, PT, R8, UR4, !P5 ;  /* 0x0000000408007c0c */ /* 0x000fe2000efa1270 */
[----:B----4-:R-:W-:-:S04]  /*51160*/  IMAD.WIDE R16, R166, 0x4, R2 ;  /* 0x00000004a6107825 */ /* 0x010fc800078e0202 */
[----:B-1----:R-:W-:-:S04]  /*51170*/  IMAD.WIDE R12, R229, 0x4, R2 ;  /* 0x00000004e50c7825 */ /* 0x002fc800078e0202 */
[----:B---3--:R-:W-:Y:S01]  /*51180*/  IMAD.WIDE R10, R166, 0x4, R4 ;  /* 0x00000004a60a7825 */ /* 0x008fe200078e0204 */
[----:B------:R-:W3:Y:S04]  /*51190*/  LDL.LU R229, [R1+0x1718] ;  /* 0x0017180001e57983 */ /* 0x000ee80000300800 */
[----:B------:R-:W4:Y:S04]  /*511a0*/  LDL.LU R166, [R1+0x170c] ;  /* 0x00170c0001a67983 */ /* 0x000f280000300800 */
[----:B------:R1:W-:Y:S04]  /*511b0*/  @P4 STG.E desc[UR6][R12.64], R34 ;  /* 0x000000220c004986 */ /* 0x0003e8000c101906 */
[----:B------:R1:W-:Y:S01]  /*511c0*/  @P5 STG.E desc[UR6][R14.64], R46 ;  /* 0x0000002e0e005986 */ /* 0x0003e2000c101906 */
[----:B------:R-:W-:Y:S01]  /*511d0*/  VIADD R0, R6, 0x1c5 ;  /* 0x000001c506007836 */ /* 0x000fe20000000000 */
[----:B------:R-:W-:Y:S01]  /*511e0*/  ULDC UR8, c[0x0][0x22c] ;  /* 0x00008b0000087ab9 */ /* 0x000fe20000000800 */
[----:B-1----:R-:W-:-:S04]  /*511f0*/  IMAD.WIDE R12, R167, 0x4, R2 ;  /* 0x00000004a70c7825 */ /* 0x002fc800078e0202 */
[----:B------:R-:W-:Y:S02]  /*51200*/  IMAD.WIDE R14, R167, 0x4, R4 ;  /* 0x00000004a70e7825 */ /* 0x000fe400078e0204 */
[----:B------:R-:W4:Y:S01]  /*51210*/  LDL.LU R167, [R1+0x1708] ;  /* 0x0017080001a77983 */ /* 0x000f220000300800 */
[----:B------:R-:W-:Y:S01]  /*51220*/  ISETP.GE.AND P0, PT, R0, UR8, PT ;  /* 0x0000000800007c0c */ /* 0x000fe2000bf06270 */
[----:B------:R-:W-:Y:S01]  /*51230*/  VIADD R0, R6, 0x1c6 ;  /* 0x000001c606007836 */ /* 0x000fe20000000000 */
[----:B------:R-:W-:Y:S02]  /*51240*/  ULDC UR8, c[0x0][0x22c] ;  /* 0x00008b0000087ab9 */ /* 0x000fe40000000800 */
[C---:B------:R-:W-:Y:S02]  /*51250*/  ISETP.LT.AND P6, PT, R7.reuse, UR4, !P0 ;  /* 0x0000000407007c0c */ /* 0x040fe4000c7c1270 */
[----:B------:R-:W-:Y:S01]  /*51260*/  ISETP.GE.AND P3, PT, R0, UR8, PT ;  /* 0x0000000800007c0c */ /* 0x000fe2000bf66270 */
[----:B------:R-:W-:Y:S01]  /*51270*/  VIADD R0, R6, 0x1c7 ;  /* 0x000001c706007836 */ /* 0x000fe20000000000 */
[----:B------:R-:W-:Y:S01]  /*51280*/  ISETP.LT.AND P0, PT, R8, UR4, !P0 ;  /* 0x0000000408007c0c */ /* 0x000fe2000c701270 */
[----:B------:R-:W-:Y:S01]  /*51290*/  ULDC UR8, c[0x0][0x22c] ;  /* 0x00008b0000087ab9 */ /* 0x000fe20000000800 */
[----:B------:R-:W-:-:S02]  /*512a0*/  ISETP.LT.AND P4, PT, R7, UR4, !P3 ;  /* 0x0000000407007c0c */ /* 0x000fc4000df81270 */
[----:B------:R-:W-:Y:S02]  /*512b0*/  ISETP.GE.AND P5, PT, R0, UR8, PT ;  /* 0x0000000800007c0c */ /* 0x000fe4000bfa6270 */
[----:B------:R-:W-:-:S03]  /*512c0*/  ISETP.LT.AND P3, PT, R8, UR4, !P3 ;  /* 0x0000000408007c0c */ /* 0x000fc6000df61270 */
[----:B------:R2:W-:Y:S01]  /*512d0*/  @P6 STG.E desc[UR6][R16.64], R58 ;  /* 0x0000003a10006986 */ /* 0x0005e2000c101906 */
[----:B------:R-:W-:Y:S02]  /*512e0*/  ISETP.LT.AND P6, PT, R7, UR4, !P5 ;  /* 0x0000000407007c0c */ /* 0x000fe4000efc1270 */
[----:B------:R-:W-:Y:S01]  /*512f0*/  ISETP.LT.AND P5, PT, R8, UR4, !P5 ;  /* 0x0000000408007c0c */ /* 0x000fe2000efa1270 */
[----:B------:R-:W-:Y:S01]  /*51300*/  VIADD R0, R6, 0x1c8 ;  /* 0x000001c806007836 */ /* 0x000fe20000000000 */
[----:B------:R1:W-:Y:S04]  /*51310*/  @P0 STG.E desc[UR6][R10.64], R54 ;  /* 0x000000360a000986 */ /* 0x0003e8000c101906 */
[----:B------:R3:W-:Y:S01]  /*51320*/  @P4 STG.E desc[UR6][R12.64], R35 ;  /* 0x000000230c004986 */ /* 0x0007e2000c101906 */
[----:B------:R-:W-:-:S03]  /*51330*/  ULDC UR8, c[0x0][0x22c] ;  /* 0x00008b0000087ab9 */ /* 0x000fc60000000800 */
[----:B------:R3:W-:Y:S01]  /*51340*/  @P3 STG.E desc[UR6][R14.64], R47 ;  /* 0x0000002f0e003986 */ /* 0x0007e2000c101906 */
[----:B------:R-:W-:Y:S01]  /*51350*/  ISETP.GE.AND P0, PT, R0, UR8, PT ;  /* 0x0000000800007c0c */ /* 0x000fe2000bf06270 */
[----:B--2---:R-:W-:-:S04]  /*51360*/  IMAD.WIDE R16, R228, 0x4, R2 ;  /* 0x00000004e4107825 */ /* 0x004fc800078e0202 */
[----:B-1----:R-:W-:-:S04]  /*51370*/  IMAD.WIDE R10, R228, 0x4, R4 ;  /* 0x00000004e40a7825 */ /* 0x002fc800078e0204 */
[C---:B---3--:R-:W-:Y:S01]  /*51380*/  IMAD.WIDE R12, R229.reuse, 0x4, R2 ;  /* 0x00000004e50c7825 */ /* 0x048fe200078e0202 */
[----:B------:R-:W2:Y:S04]  /*51390*/  LDL.LU R228, [R1+0x16fc] ;  /* 0x0016fc0001e47983 */ /* 0x000ea80000300800 */
[----:B------:R4:W-:Y:S01]  /*513a0*/  @P6 STG.E desc[UR6][R16.64], R59 ;  /* 0x0000003b10006986 */ /* 0x0009e2000c101906 */
[----:B------:R-:W-:-:S03]  /*513b0*/  IMAD.WIDE R14, R229, 0x4, R4 ;  /* 0x00000004e50e7825 */ /* 0x000fc600078e0204 */
[----:B------:R1:W-:Y:S04]  /*513c0*/  @P5 STG.E desc[UR6][R10.64], R55 ;  /* 0x000000370a005986 */ /* 0x0003e8000c101906 */
[----:B------:R-:W3:Y:S01]  /*513d0*/  LDL.LU R229, [R1+0x16ec] ;  /* 0x0016ec0001e57983 */ /* 0x000ee20000300800 */
[----:B------:R-:W-:Y:S02]  /*513e0*/  ISETP.LT.AND P4, PT, R7, UR4, !P0 ;  /* 0x0000000407007c0c */ /* 0x000fe4000c781270 */
[----:B------:R-:W-:Y:S01]  /*513f0*/  ISETP.LT.AND P0, PT, R8, UR4, !P0 ;  /* 0x0000000408007c0c */ /* 0x000fe2000c701270 */
[----:B------:R-:W-:Y:S01]  /*51400*/  VIADD R0, R6, 0x1c9 ;  /* 0x000001c906007836 */ /* 0x000fe20000000000 */
[----:B------:R-:W-:Y:S01]  /*51410*/  ULDC UR8, c[0x0][0x22c] ;  /* 0x00008b0000087ab9 */ /* 0x000fe20000000800 */
        /* <DEDUP_REMOVED lines=172> */
[----:B------:R-:W-:Y:S01]  /*51ee0*/  ISETP.GE.AND P0, PT, R0, UR8, PT ;  /* 0x0000000800007c0c */ /* 0x000fe2000bf06270 */
[----:B------:R-:W-:Y:S01]  /*51ef0*/  VIADD R0, R6, 0x1db ;  /* 0x000001db06007836 */ /* 0x000fe20000000000 */
[----:B------:R-:W-:Y:S01]  /*51f00*/  ULDC UR8, c[0x0][0x22c] ;  /* 0x00008b0000087ab9 */ /* 0x000fe20000000800 */
[----:B------:R-:W-:-:S02]  /*51f10*/  ISETP.LT.AND P5, PT, R8, UR4, !P5 ;  /* 0x0000000408007c0c */ /* 0x000fc4000efa1270 */
[C---:B------:R-:W-:Y:S02]  /*51f20*/  ISETP.LT.AND P4, PT, R7.reuse, UR4, !P0 ;  /* 0x0000000407007c0c */ /* 0x040fe4000c781270 */
[----:B------:R-:W-:Y:S02]  /*51f30*/  ISETP.GE.AND P3, PT, R0, UR8, PT ;  /* 0x0000000800007c0c */ /* 0x000fe4000bf66270 */
[C---:B------:R-:W-:Y:S02]  /*51f40*/  ISETP.LT.AND P0, PT, R8.reuse, UR4, !P0 ;  /* 0x0000000408007c0c */ /* 0x040fe4000c701270 */
[----:B------:R2:W-:Y:S01]  /*51f50*/  @P6 STG.E desc[UR6][R16.64], R104 ;  /* 0x0000006810006986 */ /* 0x0005e2000c101906 */
[----:B------:R-:W-:Y:S02]  /*51f60*/  ISETP.LT.AND P6, PT, R7, UR4, !P3 ;  /* 0x0000000407007c0c */ /* 0x000fe4000dfc1270 */
[----:B------:R-:W-:Y:S01]  /*51f70*/  ISETP.LT.AND P3, PT, R8, UR4, !P3 ;  /* 0x0000000408007c0c */ /* 0x000fe2000df61270 */
[----:B------:R-:W-:Y:S01]  /*51f80*/  VIADD R0, R6, 0x1dc ;  /* 0x000001dc06007836 */ /* 0x000fe20000000000 */
[----:B------:R-:W-:Y:S01]  /*51f90*/  ULDC UR8, c[0x0][0x22c] ;  /* 0x00008b0000087ab9 */ /* 0x000fe20000000800 */
[----:B------:R1:W-:Y:S04]  /*51fa0*/  @P5 STG.E desc[UR6][R10.64], R100 ;  /* 0x000000640a005986 */ /* 0x0003e8000c101906 */
[----:B------:R3:W-:Y:S04]  /*51fb0*/  @P4 STG.E desc[UR6][R12.64], R81 ;  /* 0x000000510c004986 */ /* 0x0007e8000c101906 */
        /* <DEDUP_REMOVED lines=24> */
[----:B------:R-:W-:Y:S01]  /*52140*/  ULDC UR8, c[0x0][0x22c] ;  /* 0x00008b0000087ab9 */ /* 0x000fe20000000800 */
[----:B------:R-:W4:Y:S01]  /*52150*/  LDL.LU R165, [R1+0x15fc] ;  /* 0x0015fc0001a57983 */ /* 0x000f220000300800 */
[----:B------:R-:W-:Y:S02]  /*52160*/  ISETP.LT.AND P6, PT, R7, UR4, !P0 ;  /* 0x0000000407007c0c */ /* 0x000fe4000c7c1270 */
[----:B------:R-:W-:Y:S01]  /*52170*/  ISETP.GE.AND P3, PT, R0, UR8, PT ;  /* 0x0000000800007c0c */ /* 0x000fe2000bf66270 */
[----:B------:R-:W-:Y:S01]  /*52180*/  VIADD R0, R6, 0x1df ;  /* 0x000001df06007836 */ /* 0x000fe20000000000 */
[----:B------:R-:W-:Y:S01]  /*52190*/  ULDC UR8, c[0x0][0x22c] ;  /* 0x00008b0000087ab9 */ /* 0x000fe20000000800 */
[----:B------:R-:W-:-:S02]  /*521a0*/  ISETP.LT.AND P0, PT, R8, UR4, !P0 ;  /* 0x0000000408007c0c */ /* 0x000fc4000c701270 */
[C---:B------:R-:W-:Y:S02]  /*521b0*/  ISETP.LT.AND P4, PT, R7.reuse, UR4, !P3 ;  /* 0x0000000407007c0c */ /* 0x040fe4000df81270 */
[----:B------:R-:W-:Y:S02]  /*521c0*/  ISETP.GE.AND P5, PT, R0, UR8, PT ;  /* 0x0000000800007c0c */ /* 0x000fe4000bfa6270 */
[----:B------:R-:W-:Y:S02]  /*521d0*/  ISETP.LT.AND P3, PT, R8, UR4, !P3 ;  /* 0x0000000408007c0c */ /* 0x000fe4000df61270 */
[----:B------:R2:W-:Y:S01]  /*521e0*/  @P6 STG.E desc[UR6][R16.64], R106 ;  /* 0x0000006a10006986 */ /* 0x0005e2000c101906 */
[----:B------:R-:W-:Y:S01]  /*521f0*/  ISETP.LT.AND P6, PT, R7, UR4, !P5 ;  /* 0x0000000407007c0c */ /* 0x000fe2000efc1270 */
[----:B------:R-:W-:Y:S01]  /*52200*/  VIADD R0, R6, 0x1e0 ;  /* 0x000001e006007836 */ /* 0x000fe20000000000 */
[----:B------:R-:W-:Y:S02]  /*52210*/  ULDC UR8, c[0x0][0x22c] ;  /* 0x00008b0000087ab9 */ /* 0x000fe40000000800 */
[----:B------:R3:W-:Y:S04]  /*52220*/  @P0 STG.E desc[UR6][R10.64], R102 ;  /* 0x000000660a000986 */ /* 0x0007e8000c101906 */
[----:B------:R1:W-:Y:S04]  /*52230*/  @P4 STG.E desc[UR6][R12.64], R83 ;  /* 0x000000530c004986 */ /* 0x0003e8000c101906 */
[----:B------:R4:W-:Y:S01]  /*52240*/  @P3 STG.E desc[UR6][R14.64], R95 ;  /* 0x0000005f0e003986 */ /* 0x0009e2000c101906 */
[----:B------:R-:W-:-:S02]  /*52250*/  ISETP.GE.AND P0, PT, R0, UR8, PT ;  /* 0x0000000800007c0c */ /* 0x000fc4000bf06270 */
[----:B------:R-:W-:Y:S01]  /*52260*/  ISETP.LT.AND P5, PT, R8, UR4, !P5 ;  /* 0x0000000408007c0c */ /* 0x000fe2000efa1270 */
[----:B--2---:R-:W-:-:S04]  /*52270*/  IMAD.WIDE R16, R228, 0x4, R2 ;  /* 0x00000004e4107825 */ /* 0x004fc800078e0202 */
[----:B---3--:R-:W-:-:S04]  /*52280*/  IMAD.WIDE R10, R229, 0x4, R2 ;  /* 0x00000004e50a7825 */ /* 0x008fc800078e0202 */
[----:B-1----:R-:W-:Y:S01]  /*52290*/  IMAD.WIDE R12, R229, 0x4, R4 ;  /* 0x00000004e50c7825 */ /* 0x002fe200078e0204 */
[----:B------:R1:W-:Y:S04]  /*522a0*/  @P6 STG.E desc[UR6][R16.64], R107 ;  /* 0x0000006b10006986 */ /* 0x0003e8000c101906 */
[----:B------:R-:W2:Y:S01]  /*522b0*/  LDL.LU R229, [R1+0x15f0] ;  /* 0x0015f00001e57983 */ /* 0x000ea20000300800 */
[----:B------:R-:W-:Y:S01]  /*522c0*/  ISETP.LT.AND P4, PT, R7, UR4, !P0 ;  /* 0x0000000407007c0c */ /* 0x000fe2000c781270 */
[----:B----4-:R-:W-:-:S04]  /*522d0*/  IMAD.WIDE R14, R166, 0x4, R2 ;  /* 0x00000004a60e7825 */ /* 0x010fc800078e0202 */
[----:B-1----:R-:W-:-:S04]  /*522e0*/  IMAD.WIDE R16, R166, 0x4, R4 ;  /* 0x00000004a6107825 */ /* 0x002fc800078e0204 */
[--C-:B------:R-:W-:Y:S01]  /*522f0*/  IMAD.WIDE R18, R228, 0x4, R4.reuse ;  /* 0x00000004e4127825 */ /* 0x100fe200078e0204 */
[----:B------:R-:W3:Y:S04]  /*52300*/  LDL.LU R166, [R1+0x15e8] ;  /* 0x0015e80001a67983 */ /* 0x000ee80000300800 */
[----:B------:R-:W4:Y:S01]  /*52310*/  LDL.LU R228, [R1+0x15e0] ;  /* 0x0015e00001e47983 */ /* 0x000f220000300800 */
[----:B------:R-:W-:Y:S01]  /*52320*/  VIADD R0, R6, 0x1e1 ;  /* 0x000001e106007836 */ /* 0x000fe20000000000 */
[----:B------:R-:W-:Y:S02]  /*52330*/  ULDC UR8, c[0x0][0x22c] ;  /* 0x00008b0000087ab9 */ /* 0x000fe40000000800 */
[----:B------:R1:W-:Y:S04]  /*52340*/  @P5 STG.E desc[UR6][R18.64], R103 ;  /* 0x0000006712005986 */ /* 0x0003e8000c101906 */
[----:B------:R1:W-:Y:S02]  /*52350*/  @P4 STG.E desc[UR6][R10.64], R96 ;  /* 0x000000600a004986 */ /* 0x0003e4000c101906 */
[----:B-1----:R-:W-:-:S04]  /*52360*/  IMAD.WIDE R18, R167, 0x4, R4 ;  /* 0x00000004a7127825 */ /* 0x002fc800078e0204 */
[----:B------:R-:W-:Y:S02]  /*52370*/  IMAD.WIDE R10, R167, 0x4, R2 ;  /* 0x00000004a70a7825 */ /* 0x000fe400078e0202 */
[----:B------:R-:W4:Y:S01]  /*52380*/  LDL.LU R167, [R1+0x15d8] ;  /* 0x0015d80001a77983 */ /* 0x000f220000300800 */
[----:B------:R-:W-:Y:S02]  /*52390*/  ISETP.GE.AND P3, PT, R0, UR8, PT ;  /* 0x0000000800007c0c */ /* 0x000fe4000bf66270 */
[----:B------:R-:W-:Y:S01]  /*523a0*/  ISETP.LT.AND P0, PT, R8, UR4, !P0 ;  /* 0x0000000408007c0c */ /* 0x000fe2000c701270 */
[----:B------:R-:W-:Y:S01]  /*523b0*/  VIADD R0, R6, 0x1e2 ;  /* 0x000001e206007836 */ /* 0x000fe20000000000 */
[----:B------:R-:W-:Y:S01]  /*523c0*/  ULDC UR8, c[0x0][0x22c] ;  /* 0x00008b0000087ab9 */ /* 0x000fe20000000800 */
[----:B------:R-:W-:-:S03]  /*523d0*/  ISETP.LT.AND P5, PT, R7, UR4, !P3 ;  /* 0x0000000407007c0c */ /* 0x000fc6000dfa1270 */
[----:B------:R-:W-:Y:S01]  /*523e0*/  ISETP.GE.AND P6, PT, R0, UR8, PT ;  /* 0x0000000800007c0c */ /* 0x000fe2000bfc6270 */
[----:B------:R-:W-:Y:S01]  /*523f0*/  VIADD R0, R6, 0x1e3 ;  /* 0x000001e306007836 */ /* 0x000fe20000000000 */
[----:B------:R-:W-:Y:S01]  /*52400*/  ULDC UR8, c[0x0][0x22c] ;  /* 0x00008b0000087ab9 */ /* 0x000fe20000000800 */
[----:B------:R-:W-:Y:S02]  /*52410*/  ISETP.LT.AND P3, PT, R8, UR4, !P3 ;  /* 0x0000000408007c0c */ /* 0x000fe4000df61270 */
[C---:B------:R-:W-:Y:S02]  /*52420*/  ISETP.LT.AND P4, PT, R7.reuse, UR4, !P6 ;  /* 0x0000000407007c0c */ /* 0x040fe4000f781270 */
[----:B------:R1:W-:Y:S01]  /*52430*/  @P0 STG.E desc[UR6][R12.64], R108 ;  /* 0x0000006c0c000986 */ /* 0x0003e2000c101906 */
[----:B------:R-:W-:Y:S02]  /*52440*/  ISETP.GE.AND P0, PT, R0, UR8, PT ;  /* 0x0000000800007c0c */ /* 0x000fe4000bf06270 */
[----:B------:R-:W-:Y:S01]  /*52450*/  ISETP.LT.AND P6, PT, R8, UR4, !P6 ;  /* 0x0000000408007c0c */ /* 0x000fe2000f7c1270 */
[----:B------:R1:W-:Y:S01]  /*52460*/  @P5 STG.E desc[UR6][R14.64], R120 ;  /* 0x000000780e005986 */ /* 0x0003e2000c101906 */
[----:B------:R-:W-:Y:S01]  /*52470*/  VIADD R0, R6, 0x1e4 ;  /* 0x000001e406007836 */ /* 0x000fe20000000000 */
[----:B------:R-:W-:-:S02]  /*52480*/  ISETP.LT.AND P5, PT, R7, UR4, !P0 ;  /* 0x0000000407007c0c */ /* 0x000fc4000c7a1270 */
[----:B------:R-:W-:Y:S01]  /*52490*/  ISETP.LT.AND P0, PT, R8, UR4, !P0 ;  /* 0x0000000408007c0c */ /* 0x000fe2000c701270 */
[----:B------:R-:W-:Y:S01]  /*524a0*/  ULDC UR8, c[0x0][0x22c] ;  /* 0x00008b0000087ab9 */ /* 0x000fe20000000800 */
[----:B------:R-:W-:Y:S01]  /*524b0*/  @P3 STG.E desc[UR6][R16.64], R116 ;  /* 0x0000007410003986 */ /* 0x000fe2000c101906 */
[----:B-1----:R-:W-:-:S04]  /*524c0*/  IMAD.WIDE R12, R165, 0x4, R2 ;  /* 0x00000004a50c7825 */ /* 0x002fc800078e0202 */
[----:B------:R-:W-:Y:S01]  /*524d0*/  IMAD.WIDE R14, R165, 0x4, R4 ;  /* 0x00000004a50e7825 */ /* 0x000fe200078e0204 */
[----:B------:R2:W-:Y:S04]  /*524e0*/  @P4 STG.E desc[UR6][R10.64], R97 ;  /* 0x000000610a004986 */ /* 0x0005e8000c101906 */
[----:B------:R-:W4:Y:S04]  /*524f0*/  LDL.LU R165, [R1+0x15cc] ;  /* 0x0015cc0001a57983 */ /* 0x000f280000300800 */
[----:B------:R-:W-:Y:S04]  /*52500*/  @P6 STG.E desc[UR6][R18.64], R109 ;  /* 0x0000006d12006986 */ /* 0x000fe8000c101906 */
[----:B------:R3:W-:Y:S01]  /*52510*/  @P5 STG.E desc[UR6][R12.64], R121 ;  /* 0x000000790c005986 */ /* 0x0007e2000c101906 */
[----:B------:R-:W-:-:S03]  /*52520*/  ISETP.GE.AND P3, PT, R0, UR8, PT ;  /* 0x0000000800007c0c */ /* 0x000fc6000bf66270 */
[----:B------:R1:W-:Y:S01]  /*52530*/  @P0 STG.E desc[UR6][R14.64], R117 ;  /* 0x000000750e000986 */ /* 0x0003e2000c101906 */
[----:B--2---:R-:W-:-:S04]  /*52540*/  IMAD.WIDE R10, R229, 0x4, R2 ;  /* 0x00000004e50a7825 */ /* 0x004fc800078e0202 */
[----:B------:R-:W-:-:S04]  /*52550*/  IMAD.WIDE R16, R229, 0x4, R4 ;  /* 0x00000004e5107825 */ /* 0x000fc800078e0204 */
[C---:B---3--:R-:W-:Y:S01]  /*52560*/  IMAD.WIDE R12, R166.reuse, 0x4, R2 ;  /* 0x00000004a60c7825 */ /* 0x048fe200078e0202 */
[----:B------:R-:W2:Y:S03]  /*52570*/  LDL.LU R229, [R1+0x15c0] ;  /* 0x0015c00001e57983 */ /* 0x000ea60000300800 */
[--C-:B-1----:R-:W-:Y:S02]  /*52580*/  IMAD.WIDE R14, R166, 0x4, R4.reuse ;  /* 0x00000004a60e7825 */ /* 0x102fe400078e0204 */
[----:B------:R-:W3:Y:S01]  /*52590*/  LDL.LU R166, [R1+0x15bc] ;  /* 0x0015bc0001a67983 */ /* 0x000ee20000300800 */
[----:B------:R-:W-:Y:S02]  /*525a0*/  ISETP.LT.AND P6, PT, R7, UR4, !P3 ;  /* 0x0000000407007c0c */ /* 0x000fe4000dfc1270 */
[----:B------:R-:W-:Y:S01]  /*525b0*/  ISETP.LT.AND P3, PT, R8, UR4, !P3 ;  /* 0x0000000408007c0c */ /* 0x000fe2000df61270 */
[----:B----4-:R-:W-:-:S10]  /*525c0*/  IMAD.WIDE R22, R167, 0x4, R4 ;  /* 0x00000004a7167825 */ /* 0x010fd400078e0204 */
[----:B------:R-:W-:Y:S04]  /*525d0*/  @P6 STG.E desc[UR6][R10.64], R98 ;  /* 0x000000620a006986 */ /* 0x000fe8000c101906 */
[----:B------:R1:W-:Y:S01]  /*525e0*/  @P3 STG.E desc[UR6][R16.64], R110 ;  /* 0x0000006e10003986 */ /* 0x0003e2000c101906 */
[----:B------:R-:W-:Y:S01]  /*525f0*/  VIADD R0, R6, 0x1e5 ;  /* 0x000001e506007836 */ /* 0x000fe20000000000 */
[----:B------:R-:W-:Y:S01]  /*52600*/  ULDC UR8, c[0x0][0x22c] ;  /* 0x00008b0000087ab9 */ /* 0x000fe20000000800 */
[----:B-1----:R-:W-:Y:S02]  /*52610*/  IMAD.WIDE R16, R167, 0x4, R2 ;  /* 0x00000004a7107825 */ /* 0x002fe400078e0202 */
[----:B------:R-:W4:Y:S01]  /*52620*/  LDL.LU R167, [R1+0x15b0] ;  /* 0x0015b00001a77983 */ /* 0x000f220000300800 */
[----:B------:R-:W-:Y:S01]  /*52630*/  ISETP.GE.AND P4, PT, R0, UR8, PT ;  /* 0x0000000800007c0c */ /* 0x000fe2000bf86270 */
[----:B------:R-:W-:Y:S01]  /*52640*/  VIADD R0, R6, 0x1e6 ;  /* 0x000001e606007836 */ /* 0x000fe20000000000 */
[----:B------:R-:W-:-:S02]  /*52650*/  ULDC UR8, c[0x0][0x22c] ;  /* 0x00008b0000087ab9 */ /* 0x000fc40000000800 */
[C---:B------:R-:W-:Y:S02]  /*52660*/  ISETP.LT.AND P0, PT, R7.reuse, UR4, !P4 ;  /* 0x0000000407007c0c */ /* 0x040fe4000e701270 */
[----:B------:R-:W-:Y:S02]  /*52670*/  ISETP.GE.AND P5, PT, R0, UR8, PT ;  /* 0x0000000800007c0c */ /* 0x000fe4000bfa6270 */
[----:B------:R-:W-:Y:S01]  /*52680*/  ISETP.LT.AND P4, PT, R8, UR4, !P4 ;  /* 0x0000000408007c0c */ /* 0x000fe2000e781270 */
[----:B------:R-:W-:Y:S01]  /*52690*/  VIADD R0, R6, 0x1e7 ;  /* 0x000001e706007836 */ /* 0x000fe20000000000 */
[----:B------:R-:W-:Y:S01]  /*526a0*/  ULDC UR8, c[0x0][0x22c] ;  /* 0x00008b0000087ab9 */ /* 0x000fe20000000800 */
[----:B------:R-:W-:Y:S01]  /*526b0*/  ISETP.LT.AND P6, PT, R7, UR4, !P5 ;  /* 0x0000000407007c0c */ /* 0x000fe2000efc1270 */
[----:B------:R-:W-:Y:S02]  /*526c0*/  IMAD.WIDE R18, R228, 0x4, R2 ;  /* 0x00000004e4127825 */ /* 0x000fe400078e0202 */
[----:B------:R-:W-:-:S02]  /*526d0*/  ISETP.GE.AND P3, PT, R0, UR8, PT ;  /* 0x0000000800007c0c */ /* 0x000fc4000bf66270 */
[----:B------:R-:W-:Y:S01]  /*526e0*/  ISETP.LT.AND P5, PT, R8, UR4, !P5 ;  /* 0x0000000408007c0c */ /* 0x000fe2000efa1270 */
[----:B------:R1:W-:Y:S01]  /*526f0*/  @P0 STG.E desc[UR6][R12.64], R122 ;  /* 0x0000007a0c000986 */ /* 0x0003e2000c101906 */
[----:B------:R-:W-:-:S03]  /*52700*/  ISETP.LT.AND P0, PT, R7, UR4, !P3 ;  /* 0x0000000407007c0c */ /* 0x000fc6000df01270 */
[----:B------:R-:W-:Y:S01]  /*52710*/  @P4 STG.E desc[UR6][R14.64], R118 ;  /* 0x000000760e004986 */ /* 0x000fe2000c101906 */
[----:B------:R-:W-:-:S03]  /*52720*/  ISETP.LT.AND P3, PT, R8, UR4, !P3 ;  /* 0x0000000408007c0c */ /* 0x000fc6000df61270 */
[----:B------:R-:W-:Y:S01]  /*52730*/  @P6 STG.E desc[UR6][R18.64], R99 ;  /* 0x0000006312006986 */ /* 0x000fe2000c101906 */
[----:B------:R-:W-:Y:S01]  /*52740*/  ISETP.LT.AND P6, PT, R7, UR4, !P1 ;  /* 0x0000000407007c0c */ /* 0x000fe2000cfc1270 */
[----:B------:R-:W-:Y:S02]  /*52750*/  IMAD.WIDE R10, R228, 0x4, R4 ;  /* 0x00000004e40a7825 */ /* 0x000fe400078e0204 */
[----:B------:R-:W4:Y:S02]  /*52760*/  LDL.LU R228, [R1+0x15a4] ;  /* 0x0015a40001e47983 */ /* 0x000f240000300800 */
[C---:B-1----:R-:W-:Y:S02]  /*52770*/  IMAD.WIDE R12, R165.reuse, 0x4, R2 ;  /* 0x00000004a50c7825 */ /* 0x042fe400078e0202 */
[----:B------:R1:W-:Y:S04]  /*52780*/  @P5 STG.E desc[UR6][R10.64], R111 ;  /* 0x0000006f0a005986 */ /* 0x0003e8000c101906 */
[----:B------:R2:W-:Y:S04]  /*52790*/  @P0 STG.E desc[UR6][R16.64], R123 ;  /* 0x0000007b10000986 */ /* 0x0005e8000c101906 */
[----:B------:R-:W-:Y:S04]  /*527a0*/  @P3 STG.E desc[UR6][R22.64], R119 ;  /* 0x0000007716003986 */ /* 0x000fe8000c101906 */
[----:B------:R3:W-:Y:S01]  /*527b0*/  @P6 STG.E desc[UR6][R12.64], R112 ;  /* 0x000000700c006986 */ /* 0x0007e2000c101906 */
[----:B-1----:R-:W-:Y:S01]  /*527c0*/  IMAD.WIDE R10, R165, 0x4, R4 ;  /* 0x00000004a50a7825 */ /* 0x002fe200078e0204 */
[----:B------:R-:W-:-:S02]  /*527d0*/  ISETP.LT.AND P1, PT, R8, UR4, !P1 ;  /* 0x0000000408007c0c */ /* 0x000fc4000cf21270 */
[----:B------:R-:W-:-:S11]  /*527e0*/  ISETP.LT.AND P0, PT, R7, UR4, !P2 ;  /* 0x0000000407007c0c */ /* 0x000fd6000d701270 */
[----:B------:R4:W-:Y:S01]  /*527f0*/  @P1 STG.E desc[UR6][R10.64], R124 ;  /* 0x0000007c0a001986 */ /* 0x0009e2000c101906 */
[----:B--2---:R-:W-:-:S04]  /*52800*/  IMAD.WIDE R14, R229, 0x4, R2 ;  /* 0x00000004e50e7825 */ /* 0x004fc800078e0202 */
[----:B------:R-:W-:-:S04]  /*52810*/  IMAD.WIDE R16, R229, 0x4, R4 ;  /* 0x00000004e5107825 */ /* 0x000fc800078e0204 */
[C---:B---3--:R-:W-:Y:S01]  /*52820*/  IMAD.WIDE R18, R166.reuse, 0x4, R2 ;  /* 0x00000004a6127825 */ /* 0x048fe200078e0202 */
[----:B------:R-:W2:Y:S03]  /*52830*/  LDL.LU R229, [R1+0x159c] ;  /* 0x00159c0001e57983 */ /* 0x000ea60000300800 */
[----:B------:R-:W-:Y:S01]  /*52840*/  IMAD.WIDE R12, R166, 0x4, R4 ;  /* 0x00000004a60c7825 */ /* 0x000fe200078e0204 */
[----:B------:R-:W3:Y:S04]  /*52850*/  LDL.LU R165, [R1+0x1594] ;  /* 0x0015940001a57983 */ /* 0x000ee80000300800 */
[----:B------:R-:W3:Y:S04]  /*52860*/  LDL.LU R166, [R1+0x158c] ;  /* 0x00158c0001a67983 */ /* 0x000ee80000300800 */
[----:B------:R1:W-:Y:S01]  /*52870*/  @P0 STG.E desc[UR6][R14.64], R136 ;  /* 0x000000880e000986 */ /* 0x0003e2000c101906 */
[----:B----4-:R-:W-:-:S04]  /*52880*/  IMAD.WIDE R10, R167, 0x4, R2 ;  /* 0x00000004a70a7825 */ /* 0x010fc800078e0202 */
[----:B-1----:R-:W-:Y:S02]  /*52890*/  IMAD.WIDE R14, R167, 0x4, R4 ;  /* 0x00000004a70e7825 */ /* 0x002fe400078e0204 */
[----:B------:R-:W4:Y:S01]  /*528a0*/  LDL.LU R167, [R1+0x1580] ;  /* 0x0015800001a77983 */ /* 0x000f220000300800 */
[----:B------:R-:W-:Y:S02]  /*528b0*/  ISETP.GE.AND P4, PT, R9, UR5, PT ;  /* 0x0000000509007c0c */ /* 0x000fe4000bf86270 */
[----:B------:R-:W-:Y:S01]  /*528c0*/  ISETP.LT.AND P2, PT, R8, UR4, !P2 ;  /* 0x0000000408007c0c */ /* 0x000fe2000d741270 */
[----:B------:R-:W-:Y:S01]  /*528d0*/  VIADD R0, R6, 0x1eb ;  /* 0x000001eb06007836 */ /* 0x000fe20000000000 */
[----:B------:R-:W-:-:S04]  /*528e0*/  ISETP.LT.AND P3, PT, R7, UR4, !P4 ;  /* 0x0000000407007c0c */ /* 0x000fc8000e761270 */
[----:B------:R-:W-:Y:S01]  /*528f0*/  ISETP.GE.AND P5, PT, R0, UR5, PT ;  /* 0x0000000500007c0c */ /* 0x000fe2000bfa6270 */
[----:B------:R-:W-:Y:S01]  /*52900*/  VIADD R0, R6, 0x1ec ;  /* 0x000001ec06007836 */ /* 0x000fe20000000000 */
[----:B------:R-:W-:-:S04]  /*52910*/  ISETP.LT.AND P4, PT, R8, UR4, !P4 ;  /* 0x0000000408007c0c */ /* 0x000fc8000e781270 */
[----:B------:R-:W-:Y:S01]  /*52920*/  ISETP.GE.AND P6, PT, R0, UR5, PT ;  /* 0x0000000500007c0c */ /* 0x000fe2000bfc6270 */
[----:B------:R1:W-:Y:S01]  /*52930*/  @P2 STG.E desc[UR6][R16.64], R132 ;  /* 0x0000008410002986 */ /* 0x0003e2000c101906 */
[----:B------:R-:W-:-:S03]  /*52940*/  ISETP.LT.AND P2, PT, R7, UR4, !P5 ;  /* 0x0000000407007c0c */ /* 0x000fc6000ef41270 */
[----:B------:R-:W-:Y:S01]  /*52950*/  @P3 STG.E desc[UR6][R18.64], R113 ;  /* 0x0000007112003986 */ /* 0x000fe2000c101906 */
[----:B------:R-:W-:Y:S02]  /*52960*/  ISETP.LT.AND P5, PT, R8, UR4, !P5 ;  /* 0x0000000408007c0c */ /* 0x000fe4000efa1270 */
[----:B------:R-:W-:Y:S01]  /*52970*/  ISETP.LT.AND P3, PT, R7, UR4, !P6 ;  /* 0x0000000407007c0c */ /* 0x000fe2000f761270 */
[C---:B------:R-:W-:Y:S02]  /*52980*/  VIADD R0, R6.reuse, 0x1ed ;  /* 0x000001ed06007836 */ /* 0x040fe40000000000 */
[----:B------:R-:W-:Y:S01]  /*52990*/  VIADD R9, R6, 0x1ee ;  /* 0x000001ee06097836 */ /* 0x000fe20000000000 */
[----:B------:R1:W-:Y:S02]  /*529a0*/  @P4 STG.E desc[UR6][R12.64], R125 ;  /* 0x0000007d0c004986 */ /* 0x0003e4000c101906 */
[----:B-1----:R-:W-:Y:S02]  /*529b0*/  IMAD.WIDE R16, R228, 0x4, R2 ;  /* 0x00000004e4107825 */ /* 0x002fe400078e0202 */
[----:B------:R-:W-:Y:S04]  /*529c0*/  @P2 STG.E desc[UR6][R10.64], R137 ;  /* 0x000000890a002986 */ /* 0x000fe8000c101906 */
[----:B------:R3:W-:Y:S01]  /*529d0*/  @P5 STG.E desc[UR6][R14.64], R133 ;  /* 0x000000850e005986 */ /* 0x0007e2000c101906 */
[----:B------:R-:W-:-:S03]  /*529e0*/  ISETP.GE.AND P1, PT, R0, UR5, PT ;  /* 0x0000000500007c0c */ /* 0x000fc6000bf26270 */
[----:B------:R1:W-:Y:S01]  /*529f0*/  @P3 STG.E desc[UR6][R16.64], R114 ;  /* 0x0000007210003986 */ /* 0x0003e2000c101906 */
[----:B------:R-:W-:Y:S01]  /*52a00*/  IMAD.WIDE R12, R228, 0x4, R4 ;  /* 0x00000004e40c7825 */ /* 0x000fe200078e0204 */
[----:B------:R-:W-:Y:S02]  /*52a10*/  ISETP.GE.AND P0, PT, R9, UR5, PT ;  /* 0x0000000509007c0c */ /* 0x000fe4000bf06270 */
[C---:B------:R-:W-:Y:S02]  /*52a20*/  ISETP.LT.AND P6, PT, R8.reuse, UR4, !P6 ;  /* 0x0000000408007c0c */ /* 0x040fe4000f7c1270 */
[C---:B------:R-:W-:Y:S02]  /*52a30*/  ISETP.LT.AND P2, PT, R7.reuse, UR4, !P1 ;  /* 0x0000000407007c0c */ /* 0x040fe4000cf41270 */
[----:B------:R-:W-:Y:S02]  /*52a40*/  ISETP.LT.AND P1, PT, R8, UR4, !P1 ;  /* 0x0000000408007c0c */ /* 0x000fe4000cf21270 */
[----:B------:R-:W-:-:S07]  /*52a50*/  ISETP.LT.AND P5, PT, R7, UR4, !P0 ;  /* 0x0000000407007c0c */ /* 0x000fce000c7a1270 */
[----:B------:R-:W-:Y:S01]  /*52a60*/  @P6 STG.E desc[UR6][R12.64], R126 ;  /* 0x0000007e0c006986 */ /* 0x000fe2000c101906 */
[----:B--2---:R-:W-:-:S04]  /*52a70*/  IMAD.WIDE R18, R229, 0x4, R2 ;  /* 0x00000004e5127825 */ /* 0x004fc800078e0202 */
[----:B------:R-:W-:-:S04]  /*52a80*/  IMAD.WIDE R22, R229, 0x4, R4 ;  /* 0x00000004e5167825 */ /* 0x000fc800078e0204 */
[C---:B---3--:R-:W-:Y:S01]  /*52a90*/  IMAD.WIDE R14, R166.reuse, 0x4, R2 ;  /* 0x00000004a60e7825 */ /* 0x048fe200078e0202 */
[----:B------:R-:W2:Y:S04]  /*52aa0*/  LDL.LU R229, [R1+0x1574] ;  /* 0x0015740001e57983 */ /* 0x000ea80000300800 */
[----:B------:R-:W3:Y:S01]  /*52ab0*/  LDL.LU R228, [R1+0x1570] ;  /* 0x0015700001e47983 */ /* 0x000ee20000300800 */
[----:B-1----:R-:W-:-:S03]  /*52ac0*/  IMAD.WIDE R16, R166, 0x4, R4 ;  /* 0x00000004a6107825 */ /* 0x002fc600078e0204 */
[----:B------:R-:W3:Y:S01]  /*52ad0*/  LDL.LU R166, [R1+0x1564] ;  /* 0x0015640001a67983 */ /* 0x000ee20000300800 */
[----:B------:R-:W-:-:S03]  /*52ae0*/  IMAD.WIDE R10, R165, 0x4, R2 ;  /* 0x00000004a50a7825 */ /* 0x000fc600078e0202 */
[----:B------:R4:W-:Y:S04]  /*52af0*/  @P2 STG.E desc[UR6][R18.64], R138 ;  /* 0x0000008a12002986 */ /* 0x0009e8000c101906 */
[----:B------:R-:W-:Y:S04]  /*52b00*/  @P1 STG.E desc[UR6][R22.64], R134 ;  /* 0x0000008616001986 */ /* 0x000fe8000c101906 */
[----:B------:R1:W-:Y:S01]  /*52b10*/  @P5 STG.E desc[UR6][R10.64], R115 ;  /* 0x000000730a005986 */ /* 0x0003e2000c101906 */
[----:B----4-:R-:W-:-:S04]  /*52b20*/  IMAD.WIDE R18, R167, 0x4, R2 ;  /* 0x00000004a7127825 */ /* 0x010fc800078e0202 */
[----:B-1----:R-:W-:Y:S02]  /*52b30*/  IMAD.WIDE R10, R167, 0x4, R4 ;  /* 0x00000004a70a7825 */ /* 0x002fe400078e0204 */
[----:B------:R-:W4:Y:S02]  /*52b40*/  LDL.LU R167, [R1+0x1558] ;  /* 0x0015580001a77983 */ /* 0x000f240000300800 */
[C---:B------:R-:W-:Y:S02]  /*52b50*/  VIADD R0, R6.reuse, 0x1ef ;  /* 0x000001ef06007836 */ /* 0x040fe40000000000 */
[----:B------:R-:W-:Y:S01]  /*52b60*/  VIADD R9, R6, 0x1f0 ;  /* 0x000001f006097836 */ /* 0x000fe20000000000 */
[----:B------:R-:W-:Y:S02]  /*52b70*/  ISETP.LT.AND P0, PT, R8, UR4, !P0 ;  /* 0x0000000408007c0c */ /* 0x000fe4000c701270 */
[----:B------:R-:W-:Y:S02]  /*52b80*/  ISETP.GE.AND P4, PT, R0, UR5, PT ;  /* 0x0000000500007c0c */ /* 0x000fe4000bf86270 */
[----:B------:R-:W-:-:S02]  /*52b90*/  ISETP.GE.AND P3, PT, R9, UR5, PT ;  /* 0x0000000509007c0c */ /* 0x000fc4000bf66270 */
[C---:B------:R-:W-:Y:S02]  /*52ba0*/  ISETP.LT.AND P1, PT, R7.reuse, UR4, !P4 ;  /* 0x0000000407007c0c */ /* 0x040fe4000e721270 */
[----:B------:R-:W-:Y:S02]  /*52bb0*/  ISETP.LT.AND P4, PT, R8, UR4, !P4 ;  /* 0x0000000408007c0c */ /* 0x000fe4000e781270 */
[----:B------:R-:W-:Y:S01]  /*52bc0*/  ISETP.LT.AND P2, PT, R7, UR4, !P3 ;  /* 0x0000000407007c0c */ /* 0x000fe2000df41270 */
[----:B------:R-:W-:Y:S02]  /*52bd0*/  VIADD R0, R6, 0x1f1 ;  /* 0x000001f106007836 */ /* 0x000fe40000000000 */
[----:B------:R-:W-:Y:S02]  /*52be0*/  IMAD.WIDE R12, R165, 0x4, R4 ;  /* 0x00000004a50c7825 */ /* 0x000fe400078e0204 */
[----:B------:R-:W4:Y:S01]  /*52bf0*/  LDL.LU R165, [R1+0x1550] ;  /* 0x0015500001a57983 */ /* 0x000f220000300800 */
[----:B------:R-:W-:Y:S01]  /*52c00*/  ISETP.GE.AND P6, PT, R0, UR5, PT ;  /* 0x0000000500007c0c */ /* 0x000fe2000bfc6270 */
[----:B------:R-:W-:-:S02]  /*52c10*/  VIADD R0, R6, 0x1f2 ;  /* 0x000001f206007836 */ /* 0x000fc40000000000 */
[----:B------:R2:W-:Y:S04]  /*52c20*/  @P0 STG.E desc[UR6][R12.64], R127 ;  /* 0x0000007f0c000986 */ /* 0x0005e8000c101906 */
[----:B------:R1:W-:Y:S01]  /*52c30*/  @P1 STG.E desc[UR6][R14.64], R139 ;  /* 0x0000008b0e001986 */ /* 0x0003e2000c101906 */
[----:B------:R-:W-:-:S03]  /*52c40*/  ISETP.LT.AND P3, PT, R8, UR4, !P3 ;  /* 0x0000000408007c0c */ /* 0x000fc6000df61270 */
[----:B------:R-:W-:Y:S04]  /*52c50*/  @P4 STG.E desc[UR6][R16.64], R135 ;  /* 0x0000008710004986 */ /* 0x000fe8000c101906 */
[----:B------:R3:W-:Y:S01]  /*52c60*/  @P2 STG.E desc[UR6][R18.64], R128 ;  /* 0x0000008012002986 */ /* 0x0007e2000c101906 */
[----:B------:R-:W-:Y:S02]  /*52c70*/  ISETP.GE.AND P5, PT, R0, UR5, PT ;  /* 0x0000000500007c0c */ /* 0x000fe4000bfa6270 */
[C---:B------:R-:W-:Y:S02]  /*52c80*/  ISETP.LT.AND P2, PT, R7.reuse, UR4, !P6 ;  /* 0x0000000407007c0c */ /* 0x040fe4000f741270 */
[----:B------:R-:W-:Y:S02]  /*52c90*/  ISETP.LT.AND P6, PT, R8, UR4, !P6 ;  /* 0x0000000408007c0c */ /* 0x000fe4000f7c1270 */
[----:B------:R-:W-:-:S02]  /*52ca0*/  ISETP.LT.AND P4, PT, R7, UR4, !P5 ;  /* 0x0000000407007c0c */ /* 0x000fc4000ef81270 */
[----:B------:R-:W-:Y:S01]  /*52cb0*/  ISETP.LT.AND P5, PT, R8, UR4, !P5 ;  /* 0x0000000408007c0c */ /* 0x000fe2000efa1270 */
[----:B------:R3:W-:Y:S01]  /*52cc0*/  @P3 STG.E desc[UR6][R10.64], R140 ;  /* 0x0000008c0a003986 */ /* 0x0007e2000c101906 */
[----:B--2---:R-:W-:-:S04]  /*52cd0*/  IMAD.WIDE R12, R229, 0x4, R2 ;  /* 0x00000004e50c7825 */ /* 0x004fc800078e0202 */
[----:B-1----:R-:W-:-:S04]  /*52ce0*/  IMAD.WIDE R14, R229, 0x4, R4 ;  /* 0x00000004e50e7825 */ /* 0x002fc800078e0204 */
[C---:B---3--:R-:W-:Y:S01]  /*52cf0*/  IMAD.WIDE R18, R166.reuse, 0x4, R2 ;  /* 0x00000004a6127825 */ /* 0x048fe200078e0202 */
[----:B------:R-:W2:Y:S03]  /*52d00*/  LDL.LU R229, [R1+0x1548] ;  /* 0x0015480001e57983 */ /* 0x000ea60000300800 */
[----:B------:R-:W-:Y:S02]  /*52d10*/  IMAD.WIDE R22, R166, 0x4, R4 ;  /* 0x00000004a6167825 */ /* 0x000fe400078e0204 */
[----:B------:R-:W3:Y:S02]  /*52d20*/  LDL.LU R166, [R1+0x1540] ;  /* 0x0015400001a67983 */ /* 0x000ee40000300800 */
[----:B------:R-:W-:-:S04]  /*52d30*/  IMAD.WIDE R16, R228, 0x4, R2 ;  /* 0x00000004e4107825 */ /* 0x000fc800078e0202 */
[----:B------:R-:W-:Y:S01]  /*52d40*/  IMAD.WIDE R10, R228, 0x4, R4 ;  /* 0x00000004e40a7825 */ /* 0x000fe200078e0204 */
[----:B------:R4:W-:Y:S04]  /*52d50*/  @P2 STG.E desc[UR6][R12.64], R152 ;  /* 0x000000980c002986 */ /* 0x0009e8000c101906 */
[----:B------:R-:W-:Y:S04]  /*52d60*/  @P6 STG.E desc[UR6][R14.64], R156 ;  /* 0x0000009c0e006986 */ /* 0x000fe8000c101906 */
[----:B------:R-:W-:Y:S04]  /*52d70*/  @P4 STG.E desc[UR6][R16.64], R129 ;  /* 0x0000008110004986 */ /* 0x000fe8000c101906 */
[----:B------:R-:W3:Y:S04]  /*52d80*/  LDL.LU R228, [R1+0x1534] ;  /* 0x0015340001e47983 */ /* 0x000ee80000300800 */
[----:B------:R1:W-:Y:S01]  /*52d90*/  @P5 STG.E desc[UR6][R10.64], R141 ;  /* 0x0000008d0a005986 */ /* 0x0003e2000c101906 */
[----:B----4-:R-:W-:-:S04]  /*52da0*/  IMAD.WIDE R12, R167, 0x4, R2 ;  /* 0x00000004a70c7825 */ /* 0x010fc800078e0202 */
[----:B-1----:R-:W-:Y:S02]  /*52db0*/  IMAD.WIDE R10, R167, 0x4, R4 ;  /* 0x00000004a70a7825 */ /* 0x002fe400078e0204 */
[----:B------:R-:W4:Y:S02]  /*52dc0*/  LDL.LU R167, [R1+0x1528] ;  /* 0x0015280001a77983 */ /* 0x000f240000300800 */
[----:B------:R-:W-:-:S05]  /*52dd0*/  VIADD R0, R6, 0x1f3 ;  /* 0x000001f306007836 */ /* 0x000fca0000000000 */
[----:B------:R-:W-:Y:S01]  /*52de0*/  ISETP.GE.AND P0, PT, R0, UR5, PT ;  /* 0x0000000500007c0c */ /* 0x000fe2000bf06270 */
[----:B------:R-:W-:-:S03]  /*52df0*/  VIADD R9, R6, 0x1f4 ;  /* 0x000001f406097836 */ /* 0x000fc60000000000 */
[----:B------:R-:W-:Y:S01]  /*52e00*/  ISETP.LT.AND P2, PT, R7, UR4, !P0 ;  /* 0x0000000407007c0c */ /* 0x000fe2000c741270 */
[----:B------:R-:W-:Y:S01]  /*52e10*/  VIADD R0, R6, 0x1f5 ;  /* 0x000001f506007836 */ /* 0x000fe20000000000 */
[----:B------:R-:W-:Y:S02]  /*52e20*/  ISETP.GE.AND P1, PT, R9, UR5, PT ;  /* 0x0000000509007c0c */ /* 0x000fe4000bf26270 */
[----:B------:R-:W-:Y:S02]  /*52e30*/  ISETP.LT.AND P0, PT, R8, UR4, !P0 ;  /* 0x0000000408007c0c */ /* 0x000fe4000c701270 */
[----:B------:R-:W-:Y:S02]  /*52e40*/  ISETP.GE.AND P3, PT, R0, UR5, PT ;  /* 0x0000000500007c0c */ /* 0x000fe4000bf66270 */
[----:B------:R-:W-:Y:S02]  /*52e50*/  ISETP.LT.AND P6, PT, R7, UR4, !P1 ;  /* 0x0000000407007c0c */ /* 0x000fe4000cfc1270 */
[----:B------:R-:W-:-:S03]  /*52e60*/  ISETP.LT.AND P1, PT, R8, UR4, !P1 ;  /* 0x0000000408007c0c */ /* 0x000fc6000cf21270 */
[----:B------:R2:W-:Y:S01]  /*52e70*/  @P2 STG.E desc[UR6][R18.64], R153 ;  /* 0x0000009912002986 */ /* 0x0005e2000c101906 */
[----:B------:R-:W-:Y:S01]  /*52e80*/  ISETP.LT.AND P2, PT, R7, UR4, !P3 ;  /* 0x0000000407007c0c */ /* 0x000fe2000df41270 */
[----:B------:R-:W-:-:S04]  /*52e90*/  IMAD.WIDE R14, R165, 0x4, R2 ;  /* 0x00000004a50e7825 */ /* 0x000fc800078e0202 */
[----:B------:R-:W-:Y:S01]  /*52ea0*/  VIADD R9, R6, 0x1f6 ;  /* 0x000001f606097836 */ /* 0x000fe20000000000 */
[----:B------:R-:W-:Y:S04]  /*52eb0*/  @P0 STG.E desc[UR6][R22.64], R157 ;  /* 0x0000009d16000986 */ /* 0x000fe8000c101906 */
[----:B------:R1:W-:Y:S04]  /*52ec0*/  @P6 STG.E desc[UR6][R12.64], R130 ;  /* 0x000000820c006986 */ /* 0x0003e8000c101906 */
[----:B------:R3:W-:Y:S01]  /*52ed0*/  @P1 STG.E desc[UR6][R10.64], R142 ;  /* 0x0000008e0a001986 */ /* 0x0007e2000c101906 */
[----:B------:R-:W-:-:S03]  /*52ee0*/  ISETP.GE.AND P4, PT, R9, UR5, PT ;  /* 0x0000000509007c0c */ /* 0x000fc6000bf86270 */
[----:B------:R3:W-:Y:S01]  /*52ef0*/  @P2 STG.E desc[UR6][R14.64], R154 ;  /* 0x0000009a0e002986 */ /* 0x0007e2000c101906 */
[----:B------:R-:W-:Y:S02]  /*52f00*/  ISETP.LT.AND P3, PT, R8, UR4, !P3 ;  /* 0x0000000408007c0c */ /* 0x000fe4000df61270 */
[----:B------:R-:W-:Y:S01]  /*52f10*/  ISETP.LT.AND P6, PT, R7, UR4, !P4 ;  /* 0x0000000407007c0c */ /* 0x000fe2000e7c1270 */
[----:B------:R-:W-:-:S10]  /*52f20*/  IMAD.WIDE R16, R165, 0x4, R4 ;  /* 0x00000004a5107825 */ /* 0x000fd400078e0204 */
[----:B------:R-:W-:Y:S01]  /*52f30*/  @P3 STG.E desc[UR6][R16.64], R158 ;  /* 0x0000009e10003986 */ /* 0x000fe2000c101906 */
[----:B--2---:R-:W-:-:S04]  /*52f40*/  IMAD.WIDE R18, R229, 0x4, R2 ;  /* 0x00000004e5127825 */ /* 0x004fc800078e0202 */
[----:B-1----:R-:W-:-:S04]  /*52f50*/  IMAD.WIDE R12, R229, 0x4, R4 ;  /* 0x00000004e50c7825 */ /* 0x002fc800078e0204 */
[C---:B---3--:R-:W-:Y:S01]  /*52f60*/  IMAD.WIDE R10, R166.reuse, 0x4, R2 ;  /* 0x00000004a60a7825 */ /* 0x048fe200078e0202 */
[----:B------:R-:W2:Y:S03]  /*52f70*/  LDL.LU R229, [R1+0x1524] ;  /* 0x0015240001e57983 */ /* 0x000ea60000300800 */
[----:B------:R-:W-:Y:S02]  /*52f80*/  IMAD.WIDE R14, R166, 0x4, R4 ;  /* 0x00000004a60e7825 */ /* 0x000fe400078e0204 */
[----:B------:R-:W3:Y:S04]  /*52f90*/  LDL.LU R166, [R1+0x1518] ;  /* 0x0015180001a67983 */ /* 0x000ee80000300800 */
[----:B------:R4:W-:Y:S02]  /*52fa0*/  @P6 STG.E desc[UR6][R18.64], R131 ;  /* 0x0000008312006986 */ /* 0x0009e4000c101906 */
[----:B----4-:R-:W-:-:S04]  /*52fb0*/  IMAD.WIDE R18, R167, 0x4, R2 ;  /* 0x00000004a7127825 */ /* 0x010fc800078e0202 */
[----:B------:R-:W-:Y:S02]  /*52fc0*/  IMAD.WIDE R20, R167, 0x4, R4 ;  /* 0x00000004a7147825 */ /* 0x000fe400078e0204 */
[----:B------:R-:W4:Y:S02]  /*52fd0*/  LDL.LU R167, [R1+0x1748] ;  /* 0x0017480001a77983 */ /* 0x000f240000300800 */
[----:B------:R-:W-:Y:S01]  /*52fe0*/  VIADD R0, R6, 0x1f7 ;  /* 0x000001f706007836 */ /* 0x000fe20000000000 */
[----:B------:R-:W-:-:S04]  /*52ff0*/  ISETP.LT.AND P4, PT, R8, UR4, !P4 ;  /* 0x0000000408007c0c */ /* 0x000fc8000e781270 */
[----:B------:R-:W-:Y:S01]  /*53000*/  ISETP.GE.AND P5, PT, R0, UR5, PT ;  /* 0x0000000500007c0c */ /* 0x000fe2000bfa6270 */
[----:B------:R-:W-:-:S05]  /*53010*/  VIADD R0, R6, 0x1f8 ;  /* 0x000001f806007836 */ /* 0x000fca0000000000 */
[----:B------:R-:W-:Y:S01]  /*53020*/  ISETP.GE.AND P0, PT, R0, UR5, PT ;  /* 0x0000000500007c0c */ /* 0x000fe2000bf06270 */
[----:B------:R-:W-:Y:S01]  /*53030*/  VIADD R0, R6, 0x1f9 ;  /* 0x000001f906007836 */ /* 0x000fe20000000000 */
[C---:B------:R-:W-:Y:S02]  /*53040*/  ISETP.LT.AND P2, PT, R7.reuse, UR4, !P5 ;  /* 0x0000000407007c0c */ /* 0x040fe4000ef41270 */
[----:B------:R-:W-:Y:S02]  /*53050*/  ISETP.LT.AND P5, PT, R8, UR4, !P5 ;  /* 0x0000000408007c0c */ /* 0x000fe4000efa1270 */
[----:B------:R-:W-:Y:S02]  /*53060*/  ISETP.LT.AND P6, PT, R7, UR4, !P0 ;  /* 0x0000000407007c0c */ /* 0x000fe4000c7c1270 */
[----:B------:R-:W-:Y:S01]  /*53070*/  ISETP.GE.AND P1, PT, R0, UR5, PT ;  /* 0x0000000500007c0c */ /* 0x000fe2000bf26270 */
[----:B------:R-:W-:Y:S01]  /*53080*/  VIADD R0, R6, 0x1fa ;  /* 0x000001fa06007836 */ /* 0x000fe20000000000 */
[----:B------:R1:W-:Y:S01]  /*53090*/  @P4 STG.E desc[UR6][R12.64], R143 ;  /* 0x0000008f0c004986 */ /* 0x0003e2000c101906 */
[----:B------:R-:W-:-:S02]  /*530a0*/  ISETP.LT.AND P0, PT, R8, UR4, !P0 ;  /* 0x0000000408007c0c */ /* 0x000fc4000c701270 */
[----:B------:R-:W-:Y:S02]  /*530b0*/  ISETP.LT.AND P4, PT, R7, UR4, !P1 ;  /* 0x0000000407007c0c */ /* 0x000fe4000cf81270 */
[----:B------:R-:W-:Y:S02]  /*530c0*/  ISETP.LT.AND P1, PT, R8, UR4, !P1 ;  /* 0x0000000408007c0c */ /* 0x000fe4000cf21270 */
[----:B------:R-:W-:Y:S01]  /*530d0*/  ISETP.GE.AND P3, PT, R0, UR5, PT ;  /* 0x0000000500007c0c */ /* 0x000fe2000bf66270 */
[----:B------:R-:W-:Y:S02]  /*530e0*/  VIADD R0, R6, 0x1fb ;  /* 0x000001fb06007836 */ /* 0x000fe40000000000 */
[----:B------:R-:W-:Y:S01]  /*530f0*/  IMAD.WIDE R16, R228, 0x4, R2 ;  /* 0x00000004e4107825 */ /* 0x000fe200078e0202 */
[----:B------:R-:W-:Y:S04]  /*53100*/  @P2 STG.E desc[UR6][R10.64], R155 ;  /* 0x0000009b0a002986 */ /* 0x000fe8000c101906 */
[----:B------:R-:W-:Y:S01]  /*53110*/  @P5 STG.E desc[UR6][R14.64], R159 ;  /* 0x0000009f0e005986 */ /* 0x000fe2000c101906 */
[----:B------:R-:W-:Y:S01]  /*53120*/  ISETP.GE.AND P2, PT, R0, UR5, PT ;  /* 0x0000000500007c0c */ /* 0x000fe2000bf46270 */
[----:B-1----:R-:W-:-:S04]  /*53130*/  IMAD.WIDE R12, R228, 0x4, R4 ;  /* 0x00000004e40c7825 */ /* 0x002fc800078e0204 */
[----:B------:R-:W-:Y:S01]  /*53140*/  VIADD R0, R6, 0x1fc ;  /* 0x000001fc06007836 */ /* 0x000fe20000000000 */
[----:B------:R-:W-:Y:S04]  /*53150*/  @P6 STG.E desc[UR6][R16.64], R144 ;  /* 0x0000009010006986 */ /* 0x000fe8000c101906 */
[----:B------:R-:W-:Y:S01]  /*53160*/  @P0 STG.E desc[UR6][R12.64], R160 ;  /* 0x000000a00c000986 */ /* 0x000fe2000c101906 */
[----:B------:R-:W-:-:S03]  /*53170*/  ISETP.LT.AND P6, PT, R7, UR4, !P3 ;  /* 0x0000000407007c0c */ /* 0x000fc6000dfc1270 */
[----:B------:R1:W-:Y:S01]  /*53180*/  @P4 STG.E desc[UR6][R18.64], R148 ;  /* 0x0000009412004986 */ /* 0x0003e2000c101906 */
[----:B------:R-:W-:-:S03]  /*53190*/  ISETP.GE.AND P5, PT, R0, UR5, PT ;  /* 0x0000000500007c0c */ /* 0x000fc6000bfa6270 */
[----:B------:R-:W-:Y:S01]  /*531a0*/  @P1 STG.E desc[UR6][R20.64], R24 ;  /* 0x0000001814001986 */ /* 0x000fe2000c101906 */
[C---:B------:R-:W-:Y:S02]  /*531b0*/  ISETP.LT.AND P3, PT, R8.reuse, UR4, !P3 ;  /* 0x0000000408007c0c */ /* 0x040fe4000df61270 */
[C---:B------:R-:W-:Y:S02]  /*531c0*/  ISETP.LT.AND P1, PT, R7.reuse, UR4, !P2 ;  /* 0x0000000407007c0c */ /* 0x040fe4000d721270 */
[----:B------:R-:W-:Y:S02]  /*531d0*/  ISETP.LT.AND P2, PT, R8, UR4, !P2 ;  /* 0x0000000408007c0c */ /* 0x000fe4000d741270 */
[----:B------:R-:W-:Y:S01]  /*531e0*/  ISETP.LT.AND P4, PT, R7, UR4, !P5 ;  /* 0x0000000407007c0c */ /* 0x000fe2000ef81270 */
[C---:B------:R-:W-:Y:S02]  /*531f0*/  VIADD R9, R6.reuse, 0x1fd ;  /* 0x000001fd06097836 */ /* 0x040fe40000000000 */
[----:B------:R-:W-:-:S02]  /*53200*/  VIADD R0, R6, 0x1fe ;  /* 0x000001fe06007836 */ /* 0x000fc40000000000 */
[----:B------:R-:W-:Y:S01]  /*53210*/  VIADD R6, R6, 0x1ff ;  /* 0x000001ff06067836 */ /* 0x000fe20000000000 */
[----:B------:R-:W-:Y:S01]  /*53220*/  ISETP.GE.AND P0, PT, R9, UR5, PT ;  /* 0x0000000509007c0c */ /* 0x000fe2000bf06270 */
[----:B-1----:R-:W-:Y:S01]  /*53230*/  IMAD.WIDE R18, R252, 0x4, R2 ;  /* 0x00000004fc127825 */ /* 0x002fe200078e0202 */
[----:B------:R-:W-:-:S03]  /*53240*/  ISETP.LT.AND P5, PT, R8, UR4, !P5 ;  /* 0x0000000408007c0c */ /* 0x000fc6000efa1270 */
[----:B--2---:R-:W-:-:S04]  /*53250*/  IMAD.WIDE R10, R229, 0x4, R2 ;  /* 0x00000004e50a7825 */ /* 0x004fc800078e0202 */
[----:B------:R-:W-:-:S04]  /*53260*/  IMAD.WIDE R12, R229, 0x4, R4 ;  /* 0x00000004e50c7825 */ /* 0x000fc800078e0204 */
[----:B---3--:R-:W-:-:S04]  /*53270*/  IMAD.WIDE R14, R166, 0x4, R2 ;  /* 0x00000004a60e7825 */ /* 0x008fc800078e0202 */
[----:B------:R-:W-:Y:S01]  /*53280*/  IMAD.WIDE R16, R166, 0x4, R4 ;  /* 0x00000004a6107825 */ /* 0x000fe200078e0204 */
[----:B------:R1:W-:Y:S04]  /*53290*/  @P6 STG.E desc[UR6][R10.64], R145 ;  /* 0x000000910a006986 */ /* 0x0003e8000c101906 */
[----:B------:R2:W-:Y:S01]  /*532a0*/  @P3 STG.E desc[UR6][R12.64], R161 ;  /* 0x000000a10c003986 */ /* 0x0005e2000c101906 */
[----:B------:R-:W-:-:S03]  /*532b0*/  ISETP.GE.AND P6, PT, R0, UR5, PT ;  /* 0x0000000500007c0c */ /* 0x000fc6000bfc6270 */
[----:B------:R3:W-:Y:S04]  /*532c0*/  @P1 STG.E desc[UR6][R14.64], R149 ;  /* 0x000000950e001986 */ /* 0x0007e8000c101906 */
[----:B------:R3:W-:Y:S01]  /*532d0*/  @P2 STG.E desc[UR6][R16.64], R25 ;  /* 0x0000001910002986 */ /* 0x0007e2000c101906 */
[----:B------:R-:W-:Y:S02]  /*532e0*/  ISETP.GE.AND P3, PT, R6, UR5, PT ;  /* 0x0000000506007c0c */ /* 0x000fe4000bf66270 */
[C---:B------:R-:W-:Y:S01]  /*532f0*/  ISETP.LT.AND P2, PT, R7.reuse, UR4, !P0 ;  /* 0x0000000407007c0c */ /* 0x040fe2000c741270 */
[----:B------:R3:W-:Y:S01]  /*53300*/  @P4 STG.E desc[UR6][R18.64], R146 ;  /* 0x0000009212004986 */ /* 0x0007e2000c101906 */
[----:B------:R-:W-:Y:S02]  /*53310*/  ISETP.LT.AND P0, PT, R8, UR4, !P0 ;  /* 0x0000000408007c0c */ /* 0x000fe4000c701270 */
[----:B------:R-:W-:-:S02]  /*53320*/  ISETP.LT.AND P4, PT, R7, UR4, !P6 ;  /* 0x0000000407007c0c */ /* 0x000fc4000f781270 */
[C---:B------:R-:W-:Y:S02]  /*53330*/  ISETP.LT.AND P6, PT, R8.reuse, UR4, !P6 ;  /* 0x0000000408007c0c */ /* 0x040fe4000f7c1270 */
[----:B------:R-:W-:Y:S02]  /*53340*/  ISETP.LT.AND P1, PT, R7, UR4, !P3 ;  /* 0x0000000407007c0c */ /* 0x000fe4000df21270 */
[----:B------:R-:W-:Y:S01]  /*53350*/  ISETP.LT.AND P3, PT, R8, UR4, !P3 ;  /* 0x0000000408007c0c */ /* 0x000fe2000df61270 */
[----:B------:R-:W-:-:S04]  /*53360*/  IMAD.WIDE R6, R252, 0x4, R4 ;  /* 0x00000004fc067825 */ /* 0x000fc800078e0204 */
[----:B------:R-:W-:-:S04]  /*53370*/  IMAD.WIDE R8, R231, 0x4, R2 ;  /* 0x00000004e7087825 */ /* 0x000fc800078e0202 */
[----:B-1----:R-:W-:-:S04]  /*53380*/  IMAD.WIDE R10, R231, 0x4, R4 ;  /* 0x00000004e70a7825 */ /* 0x002fc800078e0204 */
[----:B--2---:R-:W-:-:S04]  /*53390*/  IMAD.WIDE R12, R230, 0x4, R2 ;  /* 0x00000004e60c7825 */ /* 0x004fc800078e0202 */
[----:B------:R-:W-:Y:S01]  /*533a0*/  IMAD.WIDE R230, R230, 0x4, R4 ;  /* 0x00000004e6e67825 */ /* 0x000fe200078e0204 */
[----:B------:R3:W-:Y:S04]  /*533b0*/  @P5 STG.E desc[UR6][R6.64], R162 ;  /* 0x000000a206005986 */ /* 0x0007e8000c101906 */
[----:B------:R3:W-:Y:S04]  /*533c0*/  @P2 STG.E desc[UR6][R8.64], R150 ;  /* 0x0000009608002986 */ /* 0x0007e8000c101906 */
[----:B------:R3:W-:Y:S04]  /*533d0*/  @P0 STG.E desc[UR6][R10.64], R26 ;  /* 0x0000001a0a000986 */ /* 0x0007e8000c101906 */
[----:B------:R3:W-:Y:S04]  /*533e0*/  @P4 STG.E desc[UR6][R12.64], R147 ;  /* 0x000000930c004986 */ /* 0x0007e8000c101906 */
[----:B------:R3:W-:Y:S01]  /*533f0*/  @P6 STG.E desc[UR6][R230.64], R163 ;  /* 0x000000a3e6006986 */ /* 0x0007e2000c101906 */
[----:B----4-:R-:W-:-:S04]  /*53400*/  IMAD.WIDE R2, R167, 0x4, R2 ;  /* 0x00000004a7027825 */ /* 0x010fc800078e0202 */
[----:B------:R-:W-:Y:S01]  /*53410*/  IMAD.WIDE R4, R167, 0x4, R4 ;  /* 0x00000004a7047825 */ /* 0x000fe200078e0204 */
[----:B------:R3:W-:Y:S01]  /*53420*/  @P1 STG.E desc[UR6][R2.64], R151 ;  /* 0x0000009702001986 */ /* 0x0007e2000c101906 */
[----:B------:R-:W-:Y:S05]  /*53430*/  @!P3 EXIT ;  /* 0x000000000000b94d */ /* 0x000fea0003800000 */
[----:B------:R-:W-:Y:S01]  /*53440*/  STG.E desc[UR6][R4.64], R27 ;  /* 0x0000001b04007986 */ /* 0x000fe2000c101906 */
[----:B------:R-:W-:Y:S05]  /*53450*/  EXIT ;  /* 0x000000000000794d */ /* 0x000fea0003800000 */
.L_x_2:
[----:B------:R-:W-:-:S00]  /*53460*/  BRA `(.L_x_2) ;  /* 0xfffffffc00fc7947 */ /* 0x000fc0000383ffff */
[----:B------:R-:W-:-:S00]  /*53470*/  NOP ;  /* 0x0000000000007918 */ /* 0x000fc00000000000 */
        /* <DEDUP_REMOVED lines=8> */
.L_x_3:


//--------------------- .nv.shared.matmul_kernel  --------------------------
	.section	.nv.shared.matmul_kernel,"aw",@nobits
	.sectionflags	@""
	.align	16
	.zero		1024


//--------------------- .nv.shared.reserved.0     --------------------------
	.section	.nv.shared.reserved.0,"aw",@nobits
	.weak		__nv_reservedSMEM_offset_0_alias
	.size		__nv_reservedSMEM_offset_0_alias, 0, 0
	.other		__nv_reservedSMEM_offset_0_alias,@"STO_CUDA_RESERVED_SHARED STV_DEFAULT"
__nv_reservedSMEM_offset_0_alias:
	.zero		0


//--------------------- .nv.constant0.matmul_kernel --------------------------
	.section	.nv.constant0.matmul_kernel,"a",@progbits
	.sectionflags	@""
	.align	4
.nv.constant0.matmul_kernel:
	.zero		608


//--------------------- SYMBOLS --------------------------

	.type		.nv.reservedSmem.offset0,@object
	.size		.nv.reservedSmem.offset0,0x4
